//
// Generated by NVIDIA NVVM Compiler
//
// Compiler Build ID: CL-36424714
// Cuda compilation tools, release 13.0, V13.0.88
// Based on NVVM 20.0.0
//

.version 9.0
.target sm_100
.address_size 64

	// .globl	_Z20boxes_overlap_kerneliPKfiS0_Pf
.global .align 4 .f32 EPS = 0f322BCC77;
// _ZZ10nms_kernelifPKfPyE11block_boxes has been demoted
// _ZZ17nms_normal_kernelifPKfPyE11block_boxes has been demoted
.global .align 4 .b8 __cudart_i2opi_f[24] = {65, 144, 67, 60, 153, 149, 98, 219, 192, 221, 52, 245, 209, 87, 39, 252, 41, 21, 68, 78, 110, 131, 249, 162};

.visible .entry _Z20boxes_overlap_kerneliPKfiS0_Pf(
	.param .u32 _Z20boxes_overlap_kerneliPKfiS0_Pf_param_0,
	.param .u64 .ptr .align 1 _Z20boxes_overlap_kerneliPKfiS0_Pf_param_1,
	.param .u32 _Z20boxes_overlap_kerneliPKfiS0_Pf_param_2,
	.param .u64 .ptr .align 1 _Z20boxes_overlap_kerneliPKfiS0_Pf_param_3,
	.param .u64 .ptr .align 1 _Z20boxes_overlap_kerneliPKfiS0_Pf_param_4
)
{
	.local .align 16 .b8 	__local_depot0[208];
	.reg .b64 	%SP;
	.reg .b64 	%SPL;
	.reg .pred 	%p<258>;
	.reg .b32 	%r<812>;
	.reg .b32 	%f<1227>;
	.reg .b64 	%rd<405>;
	.reg .b64 	%fd<41>;

	mov.u64 	%SPL, __local_depot0;
	ld.param.u32 	%r274, [_Z20boxes_overlap_kerneliPKfiS0_Pf_param_0];
	ld.param.u64 	%rd142, [_Z20boxes_overlap_kerneliPKfiS0_Pf_param_1];
	ld.param.u32 	%r273, [_Z20boxes_overlap_kerneliPKfiS0_Pf_param_2];
	ld.param.u64 	%rd143, [_Z20boxes_overlap_kerneliPKfiS0_Pf_param_3];
	add.u64 	%rd1, %SPL, 0;
	add.u64 	%rd2, %SPL, 0;
	add.u64 	%rd3, %SPL, 0;
	add.u64 	%rd4, %SPL, 0;
	add.u64 	%rd5, %SPL, 160;
	add.u64 	%rd6, %SPL, 32;
	mov.u32 	%r275, %ctaid.y;
	shl.b32 	%r276, %r275, 4;
	mov.u32 	%r277, %tid.y;
	add.s32 	%r1, %r276, %r277;
	mov.u32 	%r278, %ctaid.x;
	shl.b32 	%r279, %r278, 4;
	mov.u32 	%r280, %tid.x;
	add.s32 	%r2, %r279, %r280;
	setp.ge.s32 	%p3, %r1, %r274;
	setp.ge.s32 	%p4, %r2, %r273;
	or.pred  	%p5, %p3, %p4;
	@%p5 bra 	$L__BB0_195;
	cvta.to.global.u64 	%rd151, %rd142;
	cvta.to.global.u64 	%rd152, %rd143;
	mul.lo.s32 	%r281, %r1, 5;
	mul.wide.u32 	%rd153, %r281, 4;
	add.s64 	%rd154, %rd151, %rd153;
	mul.lo.s32 	%r282, %r2, 5;
	mul.wide.s32 	%rd155, %r282, 4;
	add.s64 	%rd156, %rd152, %rd155;
	ld.global.f32 	%f1, [%rd154];
	ld.global.f32 	%f2, [%rd154+4];
	ld.global.f32 	%f3, [%rd154+8];
	ld.global.f32 	%f4, [%rd154+12];
	ld.global.f32 	%f5, [%rd154+16];
	ld.global.f32 	%f6, [%rd156];
	ld.global.f32 	%f7, [%rd156+4];
	ld.global.f32 	%f8, [%rd156+8];
	ld.global.f32 	%f9, [%rd156+12];
	ld.global.f32 	%f10, [%rd156+16];
	add.f32 	%f283, %f1, %f3;
	mul.f32 	%f11, %f283, 0f3F000000;
	add.f32 	%f284, %f6, %f8;
	mul.f32 	%f12, %f284, 0f3F000000;
	st.local.v2.f32 	[%rd5], {%f1, %f2};
	st.local.v2.f32 	[%rd5+8], {%f3, %f2};
	st.local.v2.f32 	[%rd5+16], {%f3, %f4};
	st.local.v2.f32 	[%rd5+24], {%f1, %f4};
	mul.f32 	%f285, %f5, 0f3F22F983;
	cvt.rni.s32.f32 	%r718, %f285;
	cvt.rn.f32.s32 	%f286, %r718;
	fma.rn.f32 	%f287, %f286, 0fBFC90FDA, %f5;
	fma.rn.f32 	%f288, %f286, 0fB3A22168, %f287;
	fma.rn.f32 	%f1149, %f286, 0fA7C234C5, %f288;
	abs.f32 	%f14, %f5;
	setp.ltu.f32 	%p6, %f14, 0f47CE4780;
	mov.u32 	%r714, %r718;
	mov.f32 	%f1148, %f1149;
	@%p6 bra 	$L__BB0_9;
	setp.neu.f32 	%p7, %f14, 0f7F800000;
	@%p7 bra 	$L__BB0_4;
	mov.f32 	%f291, 0f00000000;
	mul.rn.f32 	%f1148, %f5, %f291;
	mov.b32 	%r714, 0;
	bra.uni 	$L__BB0_9;
$L__BB0_4:
	mov.b32 	%r4, %f5;
	shl.b32 	%r284, %r4, 8;
	or.b32  	%r5, %r284, -2147483648;
	mov.b64 	%rd346, 0;
	mov.b32 	%r711, 0;
	mov.u64 	%rd344, __cudart_i2opi_f;
	mov.u64 	%rd345, %rd4;
$L__BB0_5:
	.pragma "nounroll";
	ld.global.nc.u32 	%r285, [%rd344];
	mad.wide.u32 	%rd159, %r285, %r5, %rd346;
	shr.u64 	%rd346, %rd159, 32;
	st.local.u32 	[%rd345], %rd159;
	add.s32 	%r711, %r711, 1;
	add.s64 	%rd345, %rd345, 4;
	add.s64 	%rd344, %rd344, 4;
	setp.ne.s32 	%p8, %r711, 6;
	@%p8 bra 	$L__BB0_5;
	shr.u32 	%r286, %r4, 23;
	st.local.u32 	[%rd4+24], %rd346;
	and.b32  	%r8, %r286, 31;
	and.b32  	%r287, %r286, 224;
	add.s32 	%r288, %r287, -128;
	shr.u32 	%r289, %r288, 5;
	mul.wide.u32 	%rd160, %r289, 4;
	sub.s64 	%rd13, %rd4, %rd160;
	ld.local.u32 	%r712, [%rd13+24];
	ld.local.u32 	%r713, [%rd13+20];
	setp.eq.s32 	%p9, %r8, 0;
	@%p9 bra 	$L__BB0_8;
	shf.l.wrap.b32 	%r712, %r713, %r712, %r8;
	ld.local.u32 	%r290, [%rd13+16];
	shf.l.wrap.b32 	%r713, %r290, %r713, %r8;
$L__BB0_8:
	shr.u32 	%r291, %r712, 30;
	shf.l.wrap.b32 	%r292, %r713, %r712, 2;
	shl.b32 	%r293, %r713, 2;
	shr.u32 	%r294, %r292, 31;
	add.s32 	%r295, %r294, %r291;
	neg.s32 	%r296, %r295;
	setp.lt.s32 	%p10, %r4, 0;
	selp.b32 	%r714, %r296, %r295, %p10;
	xor.b32  	%r297, %r292, %r4;
	shr.s32 	%r298, %r292, 31;
	xor.b32  	%r299, %r298, %r292;
	xor.b32  	%r300, %r298, %r293;
	cvt.u64.u32 	%rd161, %r299;
	shl.b64 	%rd162, %rd161, 32;
	cvt.u64.u32 	%rd163, %r300;
	or.b64  	%rd164, %rd162, %rd163;
	cvt.rn.f64.s64 	%fd1, %rd164;
	mul.f64 	%fd2, %fd1, 0d3BF921FB54442D19;
	cvt.rn.f32.f64 	%f289, %fd2;
	neg.f32 	%f290, %f289;
	setp.lt.s32 	%p11, %r297, 0;
	selp.f32 	%f1148, %f290, %f289, %p11;
$L__BB0_9:
	setp.ltu.f32 	%p12, %f14, 0f47CE4780;
	add.s32 	%r302, %r714, 1;
	mul.rn.f32 	%f292, %f1148, %f1148;
	and.b32  	%r303, %r714, 1;
	setp.eq.b32 	%p13, %r303, 1;
	selp.f32 	%f293, %f1148, 0f3F800000, %p13;
	fma.rn.f32 	%f294, %f292, %f293, 0f00000000;
	fma.rn.f32 	%f295, %f292, 0f37CBAC00, 0fBAB607ED;
	selp.f32 	%f296, 0fB94D4153, %f295, %p13;
	selp.f32 	%f297, 0f3C0885E4, 0f3D2AAABB, %p13;
	fma.rn.f32 	%f298, %f296, %f292, %f297;
	selp.f32 	%f299, 0fBE2AAAA8, 0fBEFFFFFF, %p13;
	fma.rn.f32 	%f300, %f298, %f292, %f299;
	fma.rn.f32 	%f301, %f300, %f294, %f293;
	and.b32  	%r304, %r302, 2;
	setp.eq.s32 	%p14, %r304, 0;
	mov.f32 	%f302, 0f00000000;
	sub.f32 	%f303, %f302, %f301;
	selp.f32 	%f18, %f301, %f303, %p14;
	@%p12 bra 	$L__BB0_17;
	setp.neu.f32 	%p15, %f14, 0f7F800000;
	@%p15 bra 	$L__BB0_12;
	mov.f32 	%f306, 0f00000000;
	mul.rn.f32 	%f1149, %f5, %f306;
	mov.b32 	%r718, 0;
	bra.uni 	$L__BB0_17;
$L__BB0_12:
	mov.b32 	%r17, %f5;
	shl.b32 	%r306, %r17, 8;
	or.b32  	%r18, %r306, -2147483648;
	mov.b64 	%rd349, 0;
	mov.b32 	%r715, 0;
	mov.u64 	%rd347, __cudart_i2opi_f;
	mov.u64 	%rd348, %rd4;
$L__BB0_13:
	.pragma "nounroll";
	ld.global.nc.u32 	%r307, [%rd347];
	mad.wide.u32 	%rd167, %r307, %r18, %rd349;
	shr.u64 	%rd349, %rd167, 32;
	st.local.u32 	[%rd348], %rd167;
	add.s32 	%r715, %r715, 1;
	add.s64 	%rd348, %rd348, 4;
	add.s64 	%rd347, %rd347, 4;
	setp.ne.s32 	%p16, %r715, 6;
	@%p16 bra 	$L__BB0_13;
	shr.u32 	%r308, %r17, 23;
	st.local.u32 	[%rd4+24], %rd349;
	and.b32  	%r21, %r308, 31;
	and.b32  	%r309, %r308, 224;
	add.s32 	%r310, %r309, -128;
	shr.u32 	%r311, %r310, 5;
	mul.wide.u32 	%rd168, %r311, 4;
	sub.s64 	%rd20, %rd4, %rd168;
	ld.local.u32 	%r716, [%rd20+24];
	ld.local.u32 	%r717, [%rd20+20];
	setp.eq.s32 	%p17, %r21, 0;
	@%p17 bra 	$L__BB0_16;
	shf.l.wrap.b32 	%r716, %r717, %r716, %r21;
	ld.local.u32 	%r312, [%rd20+16];
	shf.l.wrap.b32 	%r717, %r312, %r717, %r21;
$L__BB0_16:
	shr.u32 	%r313, %r716, 30;
	shf.l.wrap.b32 	%r314, %r717, %r716, 2;
	shl.b32 	%r315, %r717, 2;
	shr.u32 	%r316, %r314, 31;
	add.s32 	%r317, %r316, %r313;
	neg.s32 	%r318, %r317;
	setp.lt.s32 	%p18, %r17, 0;
	selp.b32 	%r718, %r318, %r317, %p18;
	xor.b32  	%r319, %r314, %r17;
	shr.s32 	%r320, %r314, 31;
	xor.b32  	%r321, %r320, %r314;
	xor.b32  	%r322, %r320, %r315;
	cvt.u64.u32 	%rd169, %r321;
	shl.b64 	%rd170, %rd169, 32;
	cvt.u64.u32 	%rd171, %r322;
	or.b64  	%rd172, %rd170, %rd171;
	cvt.rn.f64.s64 	%fd3, %rd172;
	mul.f64 	%fd4, %fd3, 0d3BF921FB54442D19;
	cvt.rn.f32.f64 	%f304, %fd4;
	neg.f32 	%f305, %f304;
	setp.lt.s32 	%p19, %r319, 0;
	selp.f32 	%f1149, %f305, %f304, %p19;
$L__BB0_17:
	mul.rn.f32 	%f307, %f1149, %f1149;
	and.b32  	%r324, %r718, 1;
	setp.eq.b32 	%p20, %r324, 1;
	selp.f32 	%f308, 0f3F800000, %f1149, %p20;
	fma.rn.f32 	%f309, %f307, %f308, 0f00000000;
	fma.rn.f32 	%f310, %f307, 0f37CBAC00, 0fBAB607ED;
	selp.f32 	%f311, %f310, 0fB94D4153, %p20;
	selp.f32 	%f312, 0f3D2AAABB, 0f3C0885E4, %p20;
	fma.rn.f32 	%f313, %f311, %f307, %f312;
	selp.f32 	%f314, 0fBEFFFFFF, 0fBE2AAAA8, %p20;
	fma.rn.f32 	%f315, %f313, %f307, %f314;
	fma.rn.f32 	%f316, %f315, %f309, %f308;
	and.b32  	%r325, %r718, 2;
	setp.eq.s32 	%p21, %r325, 0;
	mov.f32 	%f317, 0f00000000;
	sub.f32 	%f318, %f317, %f316;
	selp.f32 	%f22, %f316, %f318, %p21;
	mul.f32 	%f319, %f10, 0f3F22F983;
	cvt.rni.s32.f32 	%r726, %f319;
	cvt.rn.f32.s32 	%f320, %r726;
	fma.rn.f32 	%f321, %f320, 0fBFC90FDA, %f10;
	fma.rn.f32 	%f322, %f320, 0fB3A22168, %f321;
	fma.rn.f32 	%f1151, %f320, 0fA7C234C5, %f322;
	abs.f32 	%f24, %f10;
	setp.ltu.f32 	%p22, %f24, 0f47CE4780;
	mov.u32 	%r722, %r726;
	mov.f32 	%f1150, %f1151;
	@%p22 bra 	$L__BB0_25;
	setp.neu.f32 	%p23, %f24, 0f7F800000;
	@%p23 bra 	$L__BB0_20;
	mov.f32 	%f325, 0f00000000;
	mul.rn.f32 	%f1150, %f10, %f325;
	mov.b32 	%r722, 0;
	bra.uni 	$L__BB0_25;
$L__BB0_20:
	mov.b32 	%r31, %f10;
	shl.b32 	%r327, %r31, 8;
	or.b32  	%r32, %r327, -2147483648;
	mov.b64 	%rd352, 0;
	mov.b32 	%r719, 0;
	mov.u64 	%rd350, __cudart_i2opi_f;
	mov.u64 	%rd351, %rd4;
$L__BB0_21:
	.pragma "nounroll";
	ld.global.nc.u32 	%r328, [%rd350];
	mad.wide.u32 	%rd175, %r328, %r32, %rd352;
	shr.u64 	%rd352, %rd175, 32;
	st.local.u32 	[%rd351], %rd175;
	add.s32 	%r719, %r719, 1;
	add.s64 	%rd351, %rd351, 4;
	add.s64 	%rd350, %rd350, 4;
	setp.ne.s32 	%p24, %r719, 6;
	@%p24 bra 	$L__BB0_21;
	shr.u32 	%r329, %r31, 23;
	st.local.u32 	[%rd4+24], %rd352;
	and.b32  	%r35, %r329, 31;
	and.b32  	%r330, %r329, 224;
	add.s32 	%r331, %r330, -128;
	shr.u32 	%r332, %r331, 5;
	mul.wide.u32 	%rd176, %r332, 4;
	sub.s64 	%rd27, %rd4, %rd176;
	ld.local.u32 	%r720, [%rd27+24];
	ld.local.u32 	%r721, [%rd27+20];
	setp.eq.s32 	%p25, %r35, 0;
	@%p25 bra 	$L__BB0_24;
	shf.l.wrap.b32 	%r720, %r721, %r720, %r35;
	ld.local.u32 	%r333, [%rd27+16];
	shf.l.wrap.b32 	%r721, %r333, %r721, %r35;
$L__BB0_24:
	shr.u32 	%r334, %r720, 30;
	shf.l.wrap.b32 	%r335, %r721, %r720, 2;
	shl.b32 	%r336, %r721, 2;
	shr.u32 	%r337, %r335, 31;
	add.s32 	%r338, %r337, %r334;
	neg.s32 	%r339, %r338;
	setp.lt.s32 	%p26, %r31, 0;
	selp.b32 	%r722, %r339, %r338, %p26;
	xor.b32  	%r340, %r335, %r31;
	shr.s32 	%r341, %r335, 31;
	xor.b32  	%r342, %r341, %r335;
	xor.b32  	%r343, %r341, %r336;
	cvt.u64.u32 	%rd177, %r342;
	shl.b64 	%rd178, %rd177, 32;
	cvt.u64.u32 	%rd179, %r343;
	or.b64  	%rd180, %rd178, %rd179;
	cvt.rn.f64.s64 	%fd5, %rd180;
	mul.f64 	%fd6, %fd5, 0d3BF921FB54442D19;
	cvt.rn.f32.f64 	%f323, %fd6;
	neg.f32 	%f324, %f323;
	setp.lt.s32 	%p27, %r340, 0;
	selp.f32 	%f1150, %f324, %f323, %p27;
$L__BB0_25:
	setp.ltu.f32 	%p28, %f24, 0f47CE4780;
	add.s32 	%r345, %r722, 1;
	mul.rn.f32 	%f326, %f1150, %f1150;
	and.b32  	%r346, %r722, 1;
	setp.eq.b32 	%p29, %r346, 1;
	selp.f32 	%f327, %f1150, 0f3F800000, %p29;
	fma.rn.f32 	%f328, %f326, %f327, 0f00000000;
	fma.rn.f32 	%f329, %f326, 0f37CBAC00, 0fBAB607ED;
	selp.f32 	%f330, 0fB94D4153, %f329, %p29;
	selp.f32 	%f331, 0f3C0885E4, 0f3D2AAABB, %p29;
	fma.rn.f32 	%f332, %f330, %f326, %f331;
	selp.f32 	%f333, 0fBE2AAAA8, 0fBEFFFFFF, %p29;
	fma.rn.f32 	%f334, %f332, %f326, %f333;
	fma.rn.f32 	%f335, %f334, %f328, %f327;
	and.b32  	%r347, %r345, 2;
	setp.eq.s32 	%p30, %r347, 0;
	mov.f32 	%f336, 0f00000000;
	sub.f32 	%f337, %f336, %f335;
	selp.f32 	%f28, %f335, %f337, %p30;
	@%p28 bra 	$L__BB0_33;
	setp.neu.f32 	%p31, %f24, 0f7F800000;
	@%p31 bra 	$L__BB0_28;
	mov.f32 	%f340, 0f00000000;
	mul.rn.f32 	%f1151, %f10, %f340;
	mov.b32 	%r726, 0;
	bra.uni 	$L__BB0_33;
$L__BB0_28:
	mov.b32 	%r44, %f10;
	shl.b32 	%r349, %r44, 8;
	or.b32  	%r45, %r349, -2147483648;
	mov.b64 	%rd355, 0;
	mov.b32 	%r723, 0;
	mov.u64 	%rd353, __cudart_i2opi_f;
	mov.u64 	%rd354, %rd4;
$L__BB0_29:
	.pragma "nounroll";
	ld.global.nc.u32 	%r350, [%rd353];
	mad.wide.u32 	%rd183, %r350, %r45, %rd355;
	shr.u64 	%rd355, %rd183, 32;
	st.local.u32 	[%rd354], %rd183;
	add.s32 	%r723, %r723, 1;
	add.s64 	%rd354, %rd354, 4;
	add.s64 	%rd353, %rd353, 4;
	setp.ne.s32 	%p32, %r723, 6;
	@%p32 bra 	$L__BB0_29;
	shr.u32 	%r351, %r44, 23;
	st.local.u32 	[%rd4+24], %rd355;
	and.b32  	%r48, %r351, 31;
	and.b32  	%r352, %r351, 224;
	add.s32 	%r353, %r352, -128;
	shr.u32 	%r354, %r353, 5;
	mul.wide.u32 	%rd184, %r354, 4;
	sub.s64 	%rd34, %rd4, %rd184;
	ld.local.u32 	%r724, [%rd34+24];
	ld.local.u32 	%r725, [%rd34+20];
	setp.eq.s32 	%p33, %r48, 0;
	@%p33 bra 	$L__BB0_32;
	shf.l.wrap.b32 	%r724, %r725, %r724, %r48;
	ld.local.u32 	%r355, [%rd34+16];
	shf.l.wrap.b32 	%r725, %r355, %r725, %r48;
$L__BB0_32:
	shr.u32 	%r356, %r724, 30;
	shf.l.wrap.b32 	%r357, %r725, %r724, 2;
	shl.b32 	%r358, %r725, 2;
	shr.u32 	%r359, %r357, 31;
	add.s32 	%r360, %r359, %r356;
	neg.s32 	%r361, %r360;
	setp.lt.s32 	%p34, %r44, 0;
	selp.b32 	%r726, %r361, %r360, %p34;
	xor.b32  	%r362, %r357, %r44;
	shr.s32 	%r363, %r357, 31;
	xor.b32  	%r364, %r363, %r357;
	xor.b32  	%r365, %r363, %r358;
	cvt.u64.u32 	%rd185, %r364;
	shl.b64 	%rd186, %rd185, 32;
	cvt.u64.u32 	%rd187, %r365;
	or.b64  	%rd188, %rd186, %rd187;
	cvt.rn.f64.s64 	%fd7, %rd188;
	mul.f64 	%fd8, %fd7, 0d3BF921FB54442D19;
	cvt.rn.f32.f64 	%f338, %fd8;
	neg.f32 	%f339, %f338;
	setp.lt.s32 	%p35, %r362, 0;
	selp.f32 	%f1151, %f339, %f338, %p35;
$L__BB0_33:
	mul.rn.f32 	%f342, %f1151, %f1151;
	and.b32  	%r368, %r726, 1;
	setp.eq.b32 	%p36, %r368, 1;
	selp.f32 	%f343, 0f3F800000, %f1151, %p36;
	fma.rn.f32 	%f344, %f342, %f343, 0f00000000;
	fma.rn.f32 	%f345, %f342, 0f37CBAC00, 0fBAB607ED;
	selp.f32 	%f346, %f345, 0fB94D4153, %p36;
	selp.f32 	%f347, 0f3D2AAABB, 0f3C0885E4, %p36;
	fma.rn.f32 	%f348, %f346, %f342, %f347;
	selp.f32 	%f349, 0fBEFFFFFF, 0fBE2AAAA8, %p36;
	fma.rn.f32 	%f350, %f348, %f342, %f349;
	fma.rn.f32 	%f351, %f350, %f344, %f343;
	and.b32  	%r369, %r726, 2;
	setp.eq.s32 	%p37, %r369, 0;
	mov.f32 	%f1166, 0f00000000;
	sub.f32 	%f352, %f1166, %f351;
	selp.f32 	%f353, %f351, %f352, %p37;
	sub.f32 	%f354, %f1, %f11;
	mul.f32 	%f355, %f18, %f354;
	add.f32 	%f356, %f2, %f4;
	mul.f32 	%f357, %f356, 0f3F000000;
	sub.f32 	%f358, %f2, %f357;
	mul.f32 	%f359, %f22, %f358;
	sub.f32 	%f360, %f355, %f359;
	add.f32 	%f32, %f11, %f360;
	mul.f32 	%f361, %f18, %f358;
	fma.rn.f32 	%f362, %f22, %f354, %f361;
	add.f32 	%f33, %f357, %f362;
	st.local.v2.f32 	[%rd5], {%f32, %f33};
	sub.f32 	%f363, %f6, %f12;
	mul.f32 	%f364, %f28, %f363;
	add.f32 	%f365, %f7, %f9;
	mul.f32 	%f366, %f365, 0f3F000000;
	sub.f32 	%f367, %f7, %f366;
	mul.f32 	%f368, %f353, %f367;
	sub.f32 	%f369, %f364, %f368;
	add.f32 	%f34, %f12, %f369;
	mul.f32 	%f370, %f28, %f367;
	fma.rn.f32 	%f371, %f353, %f363, %f370;
	add.f32 	%f35, %f366, %f371;
	sub.f32 	%f372, %f3, %f11;
	mul.f32 	%f373, %f18, %f372;
	sub.f32 	%f374, %f373, %f359;
	add.f32 	%f36, %f11, %f374;
	fma.rn.f32 	%f375, %f22, %f372, %f361;
	add.f32 	%f37, %f357, %f375;
	st.local.v2.f32 	[%rd5+8], {%f36, %f37};
	sub.f32 	%f376, %f8, %f12;
	mul.f32 	%f377, %f28, %f376;
	sub.f32 	%f378, %f377, %f368;
	add.f32 	%f38, %f12, %f378;
	fma.rn.f32 	%f379, %f353, %f376, %f370;
	add.f32 	%f39, %f366, %f379;
	sub.f32 	%f380, %f4, %f357;
	mul.f32 	%f381, %f22, %f380;
	sub.f32 	%f382, %f373, %f381;
	add.f32 	%f40, %f11, %f382;
	mul.f32 	%f383, %f18, %f380;
	fma.rn.f32 	%f384, %f22, %f372, %f383;
	add.f32 	%f41, %f357, %f384;
	st.local.v2.f32 	[%rd5+16], {%f40, %f41};
	sub.f32 	%f385, %f9, %f366;
	mul.f32 	%f386, %f353, %f385;
	sub.f32 	%f387, %f377, %f386;
	add.f32 	%f42, %f12, %f387;
	mul.f32 	%f388, %f28, %f385;
	fma.rn.f32 	%f389, %f353, %f376, %f388;
	add.f32 	%f43, %f366, %f389;
	sub.f32 	%f390, %f355, %f381;
	add.f32 	%f44, %f11, %f390;
	fma.rn.f32 	%f391, %f22, %f354, %f383;
	add.f32 	%f45, %f357, %f391;
	st.local.v2.f32 	[%rd5+24], {%f44, %f45};
	sub.f32 	%f392, %f364, %f386;
	add.f32 	%f46, %f12, %f392;
	fma.rn.f32 	%f393, %f353, %f363, %f388;
	add.f32 	%f47, %f366, %f393;
	st.local.v2.f32 	[%rd5+32], {%f32, %f33};
	max.f32 	%f48, %f34, %f38;
	min.f32 	%f49, %f34, %f38;
	max.f32 	%f50, %f35, %f39;
	min.f32 	%f51, %f35, %f39;
	max.f32 	%f52, %f38, %f42;
	min.f32 	%f53, %f38, %f42;
	max.f32 	%f54, %f39, %f43;
	min.f32 	%f55, %f39, %f43;
	max.f32 	%f56, %f42, %f46;
	min.f32 	%f57, %f42, %f46;
	max.f32 	%f58, %f43, %f47;
	min.f32 	%f59, %f43, %f47;
	max.f32 	%f60, %f46, %f34;
	min.f32 	%f61, %f46, %f34;
	max.f32 	%f62, %f47, %f35;
	min.f32 	%f63, %f47, %f35;
	add.s64 	%rd356, %rd5, 12;
	mov.b32 	%r727, 0;
	mov.f32 	%f1152, %f32;
	mov.u32 	%r730, %r727;
	mov.f32 	%f1165, %f1166;
$L__BB0_34:
	mov.f32 	%f64, %f1152;
	add.s32 	%r727, %r727, 1;
	ld.local.f32 	%f1152, [%rd356+-4];
	min.f32 	%f68, %f64, %f1152;
	setp.gtu.f32 	%p38, %f68, %f48;
	max.f32 	%f394, %f64, %f1152;
	setp.gtu.f32 	%p39, %f49, %f394;
	or.pred  	%p40, %p38, %p39;
	@%p40 bra 	$L__BB0_41;
	ld.local.f32 	%f70, [%rd356+-8];
	ld.local.f32 	%f71, [%rd356];
	min.f32 	%f395, %f70, %f71;
	setp.gtu.f32 	%p41, %f395, %f50;
	max.f32 	%f396, %f70, %f71;
	setp.gtu.f32 	%p42, %f51, %f396;
	or.pred  	%p43, %p41, %p42;
	@%p43 bra 	$L__BB0_41;
	sub.f32 	%f398, %f34, %f64;
	sub.f32 	%f399, %f71, %f70;
	mul.f32 	%f400, %f398, %f399;
	sub.f32 	%f401, %f1152, %f64;
	sub.f32 	%f402, %f35, %f70;
	mul.f32 	%f403, %f401, %f402;
	sub.f32 	%f72, %f400, %f403;
	sub.f32 	%f404, %f39, %f70;
	mul.f32 	%f73, %f401, %f404;
	sub.f32 	%f405, %f38, %f64;
	mul.f32 	%f74, %f405, %f399;
	sub.f32 	%f406, %f73, %f74;
	sub.f32 	%f407, %f64, %f34;
	sub.f32 	%f408, %f39, %f35;
	mul.f32 	%f409, %f407, %f408;
	sub.f32 	%f410, %f70, %f35;
	sub.f32 	%f411, %f38, %f34;
	mul.f32 	%f412, %f411, %f410;
	sub.f32 	%f413, %f409, %f412;
	sub.f32 	%f414, %f71, %f35;
	mul.f32 	%f415, %f411, %f414;
	sub.f32 	%f416, %f1152, %f34;
	mul.f32 	%f417, %f416, %f408;
	sub.f32 	%f418, %f415, %f417;
	mul.f32 	%f419, %f72, %f406;
	setp.leu.f32 	%p44, %f419, 0f00000000;
	mul.f32 	%f420, %f413, %f418;
	setp.leu.f32 	%p45, %f420, 0f00000000;
	or.pred  	%p46, %p44, %p45;
	@%p46 bra 	$L__BB0_41;
	sub.f32 	%f75, %f74, %f73;
	sub.f32 	%f76, %f75, %f72;
	abs.f32 	%f422, %f76;
	setp.leu.f32 	%p47, %f422, 0f322BCC77;
	@%p47 bra 	$L__BB0_39;
	mul.f32 	%f442, %f75, %f34;
	mul.f32 	%f443, %f72, %f38;
	sub.f32 	%f444, %f442, %f443;
	div.rn.f32 	%f1158, %f444, %f76;
	mul.f32 	%f445, %f75, %f35;
	mul.f32 	%f446, %f72, %f39;
	sub.f32 	%f447, %f445, %f446;
	div.rn.f32 	%f1157, %f447, %f76;
	bra.uni 	$L__BB0_40;
$L__BB0_39:
	sub.f32 	%f423, %f70, %f71;
	mul.f32 	%f424, %f71, %f64;
	mul.f32 	%f425, %f1152, %f70;
	sub.f32 	%f426, %f424, %f425;
	sub.f32 	%f427, %f38, %f34;
	mul.f32 	%f428, %f423, %f427;
	sub.f32 	%f429, %f35, %f39;
	sub.f32 	%f430, %f1152, %f64;
	mul.f32 	%f431, %f430, %f429;
	sub.f32 	%f432, %f428, %f431;
	mul.f32 	%f433, %f39, %f34;
	mul.f32 	%f434, %f38, %f35;
	sub.f32 	%f435, %f433, %f434;
	mul.f32 	%f436, %f430, %f435;
	mul.f32 	%f437, %f426, %f427;
	sub.f32 	%f438, %f436, %f437;
	div.rn.f32 	%f1158, %f438, %f432;
	mul.f32 	%f439, %f426, %f429;
	mul.f32 	%f440, %f423, %f435;
	sub.f32 	%f441, %f439, %f440;
	div.rn.f32 	%f1157, %f441, %f432;
$L__BB0_40:
	mul.wide.s32 	%rd189, %r730, 8;
	add.s64 	%rd190, %rd6, %rd189;
	st.local.v2.f32 	[%rd190], {%f1158, %f1157};
	add.f32 	%f1165, %f1165, %f1158;
	add.f32 	%f1166, %f1166, %f1157;
	add.s32 	%r730, %r730, 1;
$L__BB0_41:
	setp.gtu.f32 	%p48, %f68, %f52;
	setp.gtu.f32 	%p49, %f53, %f394;
	or.pred  	%p50, %p48, %p49;
	@%p50 bra 	$L__BB0_48;
	ld.local.f32 	%f93, [%rd356+-8];
	ld.local.f32 	%f94, [%rd356];
	min.f32 	%f448, %f93, %f94;
	setp.gtu.f32 	%p51, %f448, %f54;
	max.f32 	%f449, %f93, %f94;
	setp.gtu.f32 	%p52, %f55, %f449;
	or.pred  	%p53, %p51, %p52;
	@%p53 bra 	$L__BB0_48;
	sub.f32 	%f451, %f38, %f64;
	sub.f32 	%f452, %f94, %f93;
	mul.f32 	%f453, %f451, %f452;
	sub.f32 	%f454, %f1152, %f64;
	sub.f32 	%f455, %f39, %f93;
	mul.f32 	%f456, %f454, %f455;
	sub.f32 	%f95, %f453, %f456;
	sub.f32 	%f457, %f43, %f93;
	mul.f32 	%f96, %f454, %f457;
	sub.f32 	%f458, %f42, %f64;
	mul.f32 	%f97, %f458, %f452;
	sub.f32 	%f459, %f96, %f97;
	sub.f32 	%f460, %f64, %f38;
	sub.f32 	%f461, %f43, %f39;
	mul.f32 	%f462, %f460, %f461;
	sub.f32 	%f463, %f93, %f39;
	sub.f32 	%f464, %f42, %f38;
	mul.f32 	%f465, %f464, %f463;
	sub.f32 	%f466, %f462, %f465;
	sub.f32 	%f467, %f94, %f39;
	mul.f32 	%f468, %f464, %f467;
	sub.f32 	%f469, %f1152, %f38;
	mul.f32 	%f470, %f469, %f461;
	sub.f32 	%f471, %f468, %f470;
	mul.f32 	%f472, %f95, %f459;
	setp.leu.f32 	%p54, %f472, 0f00000000;
	mul.f32 	%f473, %f466, %f471;
	setp.leu.f32 	%p55, %f473, 0f00000000;
	or.pred  	%p56, %p54, %p55;
	@%p56 bra 	$L__BB0_48;
	sub.f32 	%f98, %f97, %f96;
	sub.f32 	%f99, %f98, %f95;
	abs.f32 	%f475, %f99;
	setp.gt.f32 	%p57, %f475, 0f322BCC77;
	@%p57 bra 	$L__BB0_46;
	sub.f32 	%f476, %f93, %f94;
	mul.f32 	%f477, %f94, %f64;
	mul.f32 	%f478, %f1152, %f93;
	sub.f32 	%f479, %f477, %f478;
	sub.f32 	%f480, %f42, %f38;
	mul.f32 	%f481, %f476, %f480;
	sub.f32 	%f482, %f39, %f43;
	sub.f32 	%f483, %f1152, %f64;
	mul.f32 	%f484, %f483, %f482;
	sub.f32 	%f485, %f481, %f484;
	mul.f32 	%f486, %f43, %f38;
	mul.f32 	%f487, %f42, %f39;
	sub.f32 	%f488, %f486, %f487;
	mul.f32 	%f489, %f483, %f488;
	mul.f32 	%f490, %f479, %f480;
	sub.f32 	%f491, %f489, %f490;
	div.rn.f32 	%f1164, %f491, %f485;
	mul.f32 	%f492, %f479, %f482;
	mul.f32 	%f493, %f476, %f488;
	sub.f32 	%f494, %f492, %f493;
	div.rn.f32 	%f1163, %f494, %f485;
	bra.uni 	$L__BB0_47;
$L__BB0_46:
	mul.f32 	%f495, %f98, %f38;
	mul.f32 	%f496, %f95, %f42;
	sub.f32 	%f497, %f495, %f496;
	div.rn.f32 	%f1164, %f497, %f99;
	mul.f32 	%f498, %f98, %f39;
	mul.f32 	%f499, %f95, %f43;
	sub.f32 	%f500, %f498, %f499;
	div.rn.f32 	%f1163, %f500, %f99;
$L__BB0_47:
	mul.wide.s32 	%rd191, %r730, 8;
	add.s64 	%rd192, %rd6, %rd191;
	st.local.v2.f32 	[%rd192], {%f1164, %f1163};
	add.f32 	%f1165, %f1165, %f1164;
	add.f32 	%f1166, %f1166, %f1163;
	add.s32 	%r730, %r730, 1;
$L__BB0_48:
	setp.gtu.f32 	%p58, %f68, %f56;
	setp.gtu.f32 	%p59, %f57, %f394;
	or.pred  	%p60, %p58, %p59;
	@%p60 bra 	$L__BB0_55;
	ld.local.f32 	%f116, [%rd356+-8];
	ld.local.f32 	%f117, [%rd356];
	min.f32 	%f501, %f116, %f117;
	setp.gtu.f32 	%p61, %f501, %f58;
	max.f32 	%f502, %f116, %f117;
	setp.gtu.f32 	%p62, %f59, %f502;
	or.pred  	%p63, %p61, %p62;
	@%p63 bra 	$L__BB0_55;
	sub.f32 	%f504, %f42, %f64;
	sub.f32 	%f505, %f117, %f116;
	mul.f32 	%f506, %f504, %f505;
	sub.f32 	%f507, %f1152, %f64;
	sub.f32 	%f508, %f43, %f116;
	mul.f32 	%f509, %f507, %f508;
	sub.f32 	%f118, %f506, %f509;
	sub.f32 	%f510, %f47, %f116;
	mul.f32 	%f119, %f507, %f510;
	sub.f32 	%f511, %f46, %f64;
	mul.f32 	%f120, %f511, %f505;
	sub.f32 	%f512, %f119, %f120;
	sub.f32 	%f513, %f64, %f42;
	sub.f32 	%f514, %f47, %f43;
	mul.f32 	%f515, %f513, %f514;
	sub.f32 	%f516, %f116, %f43;
	sub.f32 	%f517, %f46, %f42;
	mul.f32 	%f518, %f517, %f516;
	sub.f32 	%f519, %f515, %f518;
	sub.f32 	%f520, %f117, %f43;
	mul.f32 	%f521, %f517, %f520;
	sub.f32 	%f522, %f1152, %f42;
	mul.f32 	%f523, %f522, %f514;
	sub.f32 	%f524, %f521, %f523;
	mul.f32 	%f525, %f118, %f512;
	setp.leu.f32 	%p64, %f525, 0f00000000;
	mul.f32 	%f526, %f519, %f524;
	setp.leu.f32 	%p65, %f526, 0f00000000;
	or.pred  	%p66, %p64, %p65;
	@%p66 bra 	$L__BB0_55;
	sub.f32 	%f121, %f120, %f119;
	sub.f32 	%f122, %f121, %f118;
	abs.f32 	%f528, %f122;
	setp.gt.f32 	%p67, %f528, 0f322BCC77;
	@%p67 bra 	$L__BB0_53;
	sub.f32 	%f529, %f116, %f117;
	mul.f32 	%f530, %f117, %f64;
	mul.f32 	%f531, %f1152, %f116;
	sub.f32 	%f532, %f530, %f531;
	sub.f32 	%f533, %f46, %f42;
	mul.f32 	%f534, %f529, %f533;
	sub.f32 	%f535, %f43, %f47;
	sub.f32 	%f536, %f1152, %f64;
	mul.f32 	%f537, %f536, %f535;
	sub.f32 	%f538, %f534, %f537;
	mul.f32 	%f539, %f47, %f42;
	mul.f32 	%f540, %f46, %f43;
	sub.f32 	%f541, %f539, %f540;
	mul.f32 	%f542, %f536, %f541;
	mul.f32 	%f543, %f532, %f533;
	sub.f32 	%f544, %f542, %f543;
	div.rn.f32 	%f1170, %f544, %f538;
	mul.f32 	%f545, %f532, %f535;
	mul.f32 	%f546, %f529, %f541;
	sub.f32 	%f547, %f545, %f546;
	div.rn.f32 	%f1169, %f547, %f538;
	bra.uni 	$L__BB0_54;
$L__BB0_53:
	mul.f32 	%f548, %f121, %f42;
	mul.f32 	%f549, %f118, %f46;
	sub.f32 	%f550, %f548, %f549;
	div.rn.f32 	%f1170, %f550, %f122;
	mul.f32 	%f551, %f121, %f43;
	mul.f32 	%f552, %f118, %f47;
	sub.f32 	%f553, %f551, %f552;
	div.rn.f32 	%f1169, %f553, %f122;
$L__BB0_54:
	mul.wide.s32 	%rd193, %r730, 8;
	add.s64 	%rd194, %rd6, %rd193;
	st.local.v2.f32 	[%rd194], {%f1170, %f1169};
	add.f32 	%f1165, %f1165, %f1170;
	add.f32 	%f1166, %f1166, %f1169;
	add.s32 	%r730, %r730, 1;
$L__BB0_55:
	setp.gtu.f32 	%p68, %f68, %f60;
	setp.gtu.f32 	%p69, %f61, %f394;
	or.pred  	%p70, %p68, %p69;
	@%p70 bra 	$L__BB0_62;
	ld.local.f32 	%f139, [%rd356+-8];
	ld.local.f32 	%f140, [%rd356];
	min.f32 	%f554, %f139, %f140;
	setp.gtu.f32 	%p71, %f554, %f62;
	max.f32 	%f555, %f139, %f140;
	setp.gtu.f32 	%p72, %f63, %f555;
	or.pred  	%p73, %p71, %p72;
	@%p73 bra 	$L__BB0_62;
	sub.f32 	%f557, %f46, %f64;
	sub.f32 	%f558, %f140, %f139;
	mul.f32 	%f559, %f557, %f558;
	sub.f32 	%f141, %f1152, %f64;
	sub.f32 	%f560, %f47, %f139;
	mul.f32 	%f561, %f141, %f560;
	sub.f32 	%f142, %f559, %f561;
	sub.f32 	%f562, %f35, %f139;
	mul.f32 	%f143, %f141, %f562;
	sub.f32 	%f563, %f34, %f64;
	mul.f32 	%f144, %f563, %f558;
	sub.f32 	%f564, %f143, %f144;
	sub.f32 	%f565, %f64, %f46;
	sub.f32 	%f566, %f35, %f47;
	mul.f32 	%f567, %f565, %f566;
	sub.f32 	%f568, %f139, %f47;
	sub.f32 	%f569, %f34, %f46;
	mul.f32 	%f570, %f569, %f568;
	sub.f32 	%f571, %f567, %f570;
	sub.f32 	%f572, %f140, %f47;
	mul.f32 	%f573, %f569, %f572;
	sub.f32 	%f574, %f1152, %f46;
	mul.f32 	%f575, %f574, %f566;
	sub.f32 	%f576, %f573, %f575;
	mul.f32 	%f577, %f142, %f564;
	setp.leu.f32 	%p74, %f577, 0f00000000;
	mul.f32 	%f578, %f571, %f576;
	setp.leu.f32 	%p75, %f578, 0f00000000;
	or.pred  	%p76, %p74, %p75;
	@%p76 bra 	$L__BB0_62;
	sub.f32 	%f145, %f144, %f143;
	sub.f32 	%f146, %f145, %f142;
	abs.f32 	%f580, %f146;
	setp.gt.f32 	%p77, %f580, 0f322BCC77;
	@%p77 bra 	$L__BB0_60;
	sub.f32 	%f581, %f139, %f140;
	mul.f32 	%f582, %f140, %f64;
	mul.f32 	%f583, %f1152, %f139;
	sub.f32 	%f584, %f582, %f583;
	sub.f32 	%f585, %f34, %f46;
	mul.f32 	%f586, %f581, %f585;
	sub.f32 	%f587, %f47, %f35;
	mul.f32 	%f588, %f141, %f587;
	sub.f32 	%f589, %f586, %f588;
	mul.f32 	%f590, %f35, %f46;
	mul.f32 	%f591, %f34, %f47;
	sub.f32 	%f592, %f590, %f591;
	mul.f32 	%f593, %f141, %f592;
	mul.f32 	%f594, %f584, %f585;
	sub.f32 	%f595, %f593, %f594;
	div.rn.f32 	%f1176, %f595, %f589;
	mul.f32 	%f596, %f584, %f587;
	mul.f32 	%f597, %f581, %f592;
	sub.f32 	%f598, %f596, %f597;
	div.rn.f32 	%f1175, %f598, %f589;
	bra.uni 	$L__BB0_61;
$L__BB0_60:
	mul.f32 	%f599, %f145, %f46;
	mul.f32 	%f600, %f142, %f34;
	sub.f32 	%f601, %f599, %f600;
	div.rn.f32 	%f1176, %f601, %f146;
	mul.f32 	%f602, %f145, %f47;
	mul.f32 	%f603, %f142, %f35;
	sub.f32 	%f604, %f602, %f603;
	div.rn.f32 	%f1175, %f604, %f146;
$L__BB0_61:
	mul.wide.s32 	%rd195, %r730, 8;
	add.s64 	%rd196, %rd6, %rd195;
	st.local.v2.f32 	[%rd196], {%f1176, %f1175};
	add.f32 	%f1165, %f1165, %f1176;
	add.f32 	%f1166, %f1166, %f1175;
	add.s32 	%r730, %r730, 1;
$L__BB0_62:
	add.s64 	%rd356, %rd356, 8;
	setp.ne.s32 	%p78, %r727, 4;
	@%p78 bra 	$L__BB0_34;
	neg.f32 	%f605, %f5;
	mul.f32 	%f606, %f5, 0fBF22F983;
	cvt.rni.s32.f32 	%r370, %f606;
	cvt.rn.f32.s32 	%f607, %r370;
	fma.rn.f32 	%f608, %f607, 0fBFC90FDA, %f605;
	fma.rn.f32 	%f609, %f607, 0fB3A22168, %f608;
	fma.rn.f32 	%f610, %f607, 0fA7C234C5, %f609;
	abs.f32 	%f611, %f605;
	setp.ltu.f32 	%p79, %f611, 0f47CE4780;
	setp.eq.f32 	%p80, %f611, 0f7F800000;
	mov.b32 	%r68, %f605;
	shr.u32 	%r371, %r68, 23;
	and.b32  	%r372, %r371, 224;
	add.s32 	%r373, %r372, -128;
	shl.b32 	%r374, %r68, 8;
	or.b32  	%r69, %r374, -2147483648;
	shr.u32 	%r375, %r373, 5;
	and.b32  	%r70, %r371, 31;
	cvt.u64.u32 	%rd197, %r375;
	neg.s64 	%rd38, %rd197;
	mul.wide.u32 	%rd198, %r375, 4;
	sub.s64 	%rd39, %rd4, %rd198;
	sub.s32 	%r71, 32, %r70;
	mov.f32 	%f612, 0f00000000;
	mul.rn.f32 	%f613, %f605, %f612;
	add.f32 	%f163, %f1, 0fB727C5AC;
	neg.f32 	%f164, %f10;
	mul.f32 	%f165, %f10, 0fBF22F983;
	mov.b32 	%r72, %f164;
	shr.u32 	%r376, %r72, 23;
	and.b32  	%r377, %r376, 224;
	add.s32 	%r378, %r377, -128;
	shl.b32 	%r379, %r72, 8;
	or.b32  	%r73, %r379, -2147483648;
	shr.u32 	%r380, %r378, 5;
	and.b32  	%r74, %r376, 31;
	cvt.u64.u32 	%rd199, %r380;
	neg.s64 	%rd40, %rd199;
	sub.s32 	%r75, 32, %r74;
	add.f32 	%f166, %f6, 0fB727C5AC;
	or.pred  	%p1, %p79, %p80;
	selp.b32 	%r794, %r370, 0, %p79;
	selp.f32 	%f1204, %f610, %f613, %p79;
	mov.u32 	%r736, %r794;
	mov.f32 	%f1179, %f1204;
	@%p1 bra 	$L__BB0_69;
	mov.b64 	%rd359, 0;
	mov.b32 	%r733, 0;
	mov.u64 	%rd357, __cudart_i2opi_f;
	mov.u64 	%rd358, %rd4;
$L__BB0_65:
	.pragma "nounroll";
	ld.global.nc.u32 	%r382, [%rd357];
	mad.wide.u32 	%rd202, %r382, %r69, %rd359;
	shr.u64 	%rd359, %rd202, 32;
	st.local.u32 	[%rd358], %rd202;
	add.s32 	%r733, %r733, 1;
	add.s64 	%rd358, %rd358, 4;
	add.s64 	%rd357, %rd357, 4;
	setp.ne.s32 	%p81, %r733, 6;
	@%p81 bra 	$L__BB0_65;
	setp.eq.s32 	%p82, %r70, 0;
	st.local.u32 	[%rd4+24], %rd359;
	ld.local.u32 	%r734, [%rd39+24];
	ld.local.u32 	%r735, [%rd39+20];
	@%p82 bra 	$L__BB0_68;
	shl.b32 	%r383, %r734, %r70;
	shr.u32 	%r384, %r735, %r71;
	add.s32 	%r734, %r384, %r383;
	shl.b32 	%r385, %r735, %r70;
	ld.local.u32 	%r386, [%rd39+16];
	shr.u32 	%r387, %r386, %r71;
	add.s32 	%r735, %r387, %r385;
$L__BB0_68:
	setp.lt.s32 	%p83, %r68, 0;
	shr.u32 	%r388, %r734, 30;
	shf.l.wrap.b32 	%r389, %r735, %r734, 2;
	shl.b32 	%r390, %r735, 2;
	shr.u32 	%r391, %r389, 31;
	add.s32 	%r392, %r391, %r388;
	neg.s32 	%r393, %r392;
	selp.b32 	%r736, %r393, %r392, %p83;
	xor.b32  	%r394, %r389, %r68;
	shr.s32 	%r395, %r389, 31;
	xor.b32  	%r396, %r395, %r389;
	xor.b32  	%r397, %r395, %r390;
	cvt.u64.u32 	%rd203, %r396;
	shl.b64 	%rd204, %rd203, 32;
	cvt.u64.u32 	%rd205, %r397;
	or.b64  	%rd206, %rd204, %rd205;
	cvt.rn.f64.s64 	%fd9, %rd206;
	mul.f64 	%fd10, %fd9, 0d3BF921FB54442D19;
	cvt.rn.f32.f64 	%f614, %fd10;
	neg.f32 	%f615, %f614;
	setp.lt.s32 	%p84, %r394, 0;
	selp.f32 	%f1179, %f615, %f614, %p84;
$L__BB0_69:
	shl.b64 	%rd207, %rd38, 2;
	add.s64 	%rd47, %rd3, %rd207;
	add.s32 	%r398, %r736, 1;
	mul.rn.f32 	%f616, %f1179, %f1179;
	and.b32  	%r399, %r736, 1;
	setp.eq.b32 	%p85, %r399, 1;
	selp.f32 	%f617, %f1179, 0f3F800000, %p85;
	fma.rn.f32 	%f618, %f616, %f617, 0f00000000;
	fma.rn.f32 	%f619, %f616, 0f37CBAC00, 0fBAB607ED;
	selp.f32 	%f620, 0fB94D4153, %f619, %p85;
	selp.f32 	%f621, 0f3C0885E4, 0f3D2AAABB, %p85;
	fma.rn.f32 	%f622, %f620, %f616, %f621;
	selp.f32 	%f623, 0fBE2AAAA8, 0fBEFFFFFF, %p85;
	fma.rn.f32 	%f624, %f622, %f616, %f623;
	fma.rn.f32 	%f625, %f624, %f618, %f617;
	and.b32  	%r400, %r398, 2;
	setp.eq.s32 	%p86, %r400, 0;
	mov.f32 	%f626, 0f00000000;
	sub.f32 	%f627, %f626, %f625;
	selp.f32 	%f170, %f625, %f627, %p86;
	mov.u32 	%r740, %r794;
	mov.f32 	%f1180, %f1204;
	@%p1 bra 	$L__BB0_75;
	mov.b64 	%rd362, 0;
	mov.b32 	%r737, 0;
	mov.u64 	%rd360, __cudart_i2opi_f;
	mov.u64 	%rd361, %rd3;
$L__BB0_71:
	.pragma "nounroll";
	ld.global.nc.u32 	%r402, [%rd360];
	mad.wide.u32 	%rd210, %r402, %r69, %rd362;
	shr.u64 	%rd362, %rd210, 32;
	st.local.u32 	[%rd361], %rd210;
	add.s32 	%r737, %r737, 1;
	add.s64 	%rd361, %rd361, 4;
	add.s64 	%rd360, %rd360, 4;
	setp.ne.s32 	%p87, %r737, 6;
	@%p87 bra 	$L__BB0_71;
	setp.eq.s32 	%p88, %r70, 0;
	st.local.u32 	[%rd3+24], %rd362;
	ld.local.u32 	%r738, [%rd47+24];
	ld.local.u32 	%r739, [%rd47+20];
	@%p88 bra 	$L__BB0_74;
	shl.b32 	%r403, %r738, %r70;
	shr.u32 	%r404, %r739, %r71;
	add.s32 	%r738, %r404, %r403;
	shl.b32 	%r405, %r739, %r70;
	ld.local.u32 	%r406, [%rd47+16];
	shr.u32 	%r407, %r406, %r71;
	add.s32 	%r739, %r407, %r405;
$L__BB0_74:
	setp.lt.s32 	%p89, %r68, 0;
	shr.u32 	%r408, %r738, 30;
	shf.l.wrap.b32 	%r409, %r739, %r738, 2;
	shl.b32 	%r410, %r739, 2;
	shr.u32 	%r411, %r409, 31;
	add.s32 	%r412, %r411, %r408;
	neg.s32 	%r413, %r412;
	selp.b32 	%r740, %r413, %r412, %p89;
	xor.b32  	%r414, %r409, %r68;
	shr.s32 	%r415, %r409, 31;
	xor.b32  	%r416, %r415, %r409;
	xor.b32  	%r417, %r415, %r410;
	cvt.u64.u32 	%rd211, %r416;
	shl.b64 	%rd212, %rd211, 32;
	cvt.u64.u32 	%rd213, %r417;
	or.b64  	%rd214, %rd212, %rd213;
	cvt.rn.f64.s64 	%fd11, %rd214;
	mul.f64 	%fd12, %fd11, 0d3BF921FB54442D19;
	cvt.rn.f32.f64 	%f628, %fd12;
	neg.f32 	%f629, %f628;
	setp.lt.s32 	%p90, %r414, 0;
	selp.f32 	%f1180, %f629, %f628, %p90;
$L__BB0_75:
	mul.rn.f32 	%f630, %f1180, %f1180;
	and.b32  	%r418, %r740, 1;
	setp.eq.b32 	%p91, %r418, 1;
	selp.f32 	%f631, 0f3F800000, %f1180, %p91;
	fma.rn.f32 	%f632, %f630, %f631, 0f00000000;
	fma.rn.f32 	%f633, %f630, 0f37CBAC00, 0fBAB607ED;
	selp.f32 	%f634, %f633, 0fB94D4153, %p91;
	selp.f32 	%f635, 0f3D2AAABB, 0f3C0885E4, %p91;
	fma.rn.f32 	%f636, %f634, %f630, %f635;
	selp.f32 	%f637, 0fBEFFFFFF, 0fBE2AAAA8, %p91;
	fma.rn.f32 	%f638, %f636, %f630, %f637;
	fma.rn.f32 	%f639, %f638, %f632, %f631;
	and.b32  	%r419, %r740, 2;
	setp.eq.s32 	%p92, %r419, 0;
	mov.f32 	%f640, 0f00000000;
	sub.f32 	%f641, %f640, %f639;
	selp.f32 	%f642, %f639, %f641, %p92;
	sub.f32 	%f643, %f34, %f11;
	mul.f32 	%f644, %f170, %f643;
	add.f32 	%f645, %f2, %f4;
	mul.f32 	%f173, %f645, 0f3F000000;
	sub.f32 	%f646, %f35, %f173;
	mul.f32 	%f647, %f646, %f642;
	sub.f32 	%f648, %f644, %f647;
	add.f32 	%f649, %f11, %f648;
	mul.f32 	%f651, %f643, %f642;
	fma.rn.f32 	%f652, %f170, %f646, %f651;
	add.f32 	%f653, %f173, %f652;
	setp.leu.f32 	%p93, %f649, %f163;
	add.f32 	%f655, %f3, 0f3727C5AC;
	setp.geu.f32 	%p94, %f649, %f655;
	add.f32 	%f656, %f2, 0fB727C5AC;
	setp.leu.f32 	%p95, %f653, %f656;
	or.pred  	%p96, %p93, %p95;
	or.pred  	%p97, %p96, %p94;
	add.f32 	%f657, %f4, 0f3727C5AC;
	setp.geu.f32 	%p98, %f653, %f657;
	or.pred  	%p99, %p97, %p98;
	@%p99 bra 	$L__BB0_77;
	add.f32 	%f1165, %f1165, %f34;
	add.f32 	%f1166, %f1166, %f35;
	mul.wide.s32 	%rd215, %r730, 8;
	add.s64 	%rd216, %rd6, %rd215;
	st.local.v2.f32 	[%rd216], {%f34, %f35};
	add.s32 	%r730, %r730, 1;
$L__BB0_77:
	cvt.rni.s32.f32 	%r420, %f165;
	cvt.rn.f32.s32 	%f658, %r420;
	abs.f32 	%f659, %f164;
	shl.b64 	%rd217, %rd40, 2;
	add.s64 	%rd54, %rd2, %rd217;
	setp.eq.f32 	%p100, %f659, 0f7F800000;
	setp.ltu.f32 	%p101, %f659, 0f47CE4780;
	or.pred  	%p2, %p101, %p100;
	selp.b32 	%r803, %r420, 0, %p101;
	mov.f32 	%f660, 0f00000000;
	mul.rn.f32 	%f661, %f164, %f660;
	fma.rn.f32 	%f662, %f658, 0fBFC90FDA, %f164;
	fma.rn.f32 	%f663, %f658, 0fB3A22168, %f662;
	fma.rn.f32 	%f664, %f658, 0fA7C234C5, %f663;
	selp.f32 	%f1208, %f664, %f661, %p101;
	mov.u32 	%r745, %r803;
	mov.f32 	%f1183, %f1208;
	@%p2 bra 	$L__BB0_83;
	mov.b64 	%rd365, 0;
	mov.b32 	%r742, 0;
	mov.u64 	%rd363, __cudart_i2opi_f;
	mov.u64 	%rd364, %rd2;
$L__BB0_79:
	.pragma "nounroll";
	ld.global.nc.u32 	%r422, [%rd363];
	mad.wide.u32 	%rd220, %r422, %r73, %rd365;
	shr.u64 	%rd365, %rd220, 32;
	st.local.u32 	[%rd364], %rd220;
	add.s32 	%r742, %r742, 1;
	add.s64 	%rd364, %rd364, 4;
	add.s64 	%rd363, %rd363, 4;
	setp.ne.s32 	%p102, %r742, 6;
	@%p102 bra 	$L__BB0_79;
	setp.eq.s32 	%p103, %r74, 0;
	st.local.u32 	[%rd2+24], %rd365;
	ld.local.u32 	%r743, [%rd54+24];
	ld.local.u32 	%r744, [%rd54+20];
	@%p103 bra 	$L__BB0_82;
	shl.b32 	%r423, %r743, %r74;
	shr.u32 	%r424, %r744, %r75;
	add.s32 	%r743, %r424, %r423;
	shl.b32 	%r425, %r744, %r74;
	ld.local.u32 	%r426, [%rd54+16];
	shr.u32 	%r427, %r426, %r75;
	add.s32 	%r744, %r427, %r425;
$L__BB0_82:
	setp.lt.s32 	%p104, %r72, 0;
	shr.u32 	%r428, %r743, 30;
	shf.l.wrap.b32 	%r429, %r744, %r743, 2;
	shl.b32 	%r430, %r744, 2;
	shr.u32 	%r431, %r429, 31;
	add.s32 	%r432, %r431, %r428;
	neg.s32 	%r433, %r432;
	selp.b32 	%r745, %r433, %r432, %p104;
	xor.b32  	%r434, %r429, %r72;
	shr.s32 	%r435, %r429, 31;
	xor.b32  	%r436, %r435, %r429;
	xor.b32  	%r437, %r435, %r430;
	cvt.u64.u32 	%rd221, %r436;
	shl.b64 	%rd222, %rd221, 32;
	cvt.u64.u32 	%rd223, %r437;
	or.b64  	%rd224, %rd222, %rd223;
	cvt.rn.f64.s64 	%fd13, %rd224;
	mul.f64 	%fd14, %fd13, 0d3BF921FB54442D19;
	cvt.rn.f32.f64 	%f665, %fd14;
	neg.f32 	%f666, %f665;
	setp.lt.s32 	%p105, %r434, 0;
	selp.f32 	%f1183, %f666, %f665, %p105;
$L__BB0_83:
	add.s64 	%rd61, %rd1, %rd217;
	add.s32 	%r438, %r745, 1;
	mul.rn.f32 	%f667, %f1183, %f1183;
	and.b32  	%r439, %r745, 1;
	setp.eq.b32 	%p106, %r439, 1;
	selp.f32 	%f668, %f1183, 0f3F800000, %p106;
	fma.rn.f32 	%f669, %f667, %f668, 0f00000000;
	fma.rn.f32 	%f670, %f667, 0f37CBAC00, 0fBAB607ED;
	selp.f32 	%f671, 0fB94D4153, %f670, %p106;
	selp.f32 	%f672, 0f3C0885E4, 0f3D2AAABB, %p106;
	fma.rn.f32 	%f673, %f671, %f667, %f672;
	selp.f32 	%f674, 0fBE2AAAA8, 0fBEFFFFFF, %p106;
	fma.rn.f32 	%f675, %f673, %f667, %f674;
	fma.rn.f32 	%f676, %f675, %f669, %f668;
	and.b32  	%r440, %r438, 2;
	setp.eq.s32 	%p107, %r440, 0;
	mov.f32 	%f677, 0f00000000;
	sub.f32 	%f678, %f677, %f676;
	selp.f32 	%f184, %f676, %f678, %p107;
	mov.u32 	%r749, %r803;
	mov.f32 	%f1184, %f1208;
	@%p2 bra 	$L__BB0_89;
	mov.b64 	%rd368, 0;
	mov.b32 	%r746, 0;
	mov.u64 	%rd366, __cudart_i2opi_f;
	mov.u64 	%rd367, %rd1;
$L__BB0_85:
	.pragma "nounroll";
	ld.global.nc.u32 	%r442, [%rd366];
	mad.wide.u32 	%rd228, %r442, %r73, %rd368;
	shr.u64 	%rd368, %rd228, 32;
	st.local.u32 	[%rd367], %rd228;
	add.s32 	%r746, %r746, 1;
	add.s64 	%rd367, %rd367, 4;
	add.s64 	%rd366, %rd366, 4;
	setp.ne.s32 	%p108, %r746, 6;
	@%p108 bra 	$L__BB0_85;
	setp.eq.s32 	%p109, %r74, 0;
	st.local.u32 	[%rd1+24], %rd368;
	ld.local.u32 	%r747, [%rd61+24];
	ld.local.u32 	%r748, [%rd61+20];
	@%p109 bra 	$L__BB0_88;
	shl.b32 	%r443, %r747, %r74;
	shr.u32 	%r444, %r748, %r75;
	add.s32 	%r747, %r444, %r443;
	shl.b32 	%r445, %r748, %r74;
	ld.local.u32 	%r446, [%rd61+16];
	shr.u32 	%r447, %r446, %r75;
	add.s32 	%r748, %r447, %r445;
$L__BB0_88:
	setp.lt.s32 	%p110, %r72, 0;
	shr.u32 	%r448, %r747, 30;
	shf.l.wrap.b32 	%r449, %r748, %r747, 2;
	shl.b32 	%r450, %r748, 2;
	shr.u32 	%r451, %r449, 31;
	add.s32 	%r452, %r451, %r448;
	neg.s32 	%r453, %r452;
	selp.b32 	%r749, %r453, %r452, %p110;
	xor.b32  	%r454, %r449, %r72;
	shr.s32 	%r455, %r449, 31;
	xor.b32  	%r456, %r455, %r449;
	xor.b32  	%r457, %r455, %r450;
	cvt.u64.u32 	%rd229, %r456;
	shl.b64 	%rd230, %rd229, 32;
	cvt.u64.u32 	%rd231, %r457;
	or.b64  	%rd232, %rd230, %rd231;
	cvt.rn.f64.s64 	%fd15, %rd232;
	mul.f64 	%fd16, %fd15, 0d3BF921FB54442D19;
	cvt.rn.f32.f64 	%f679, %fd16;
	neg.f32 	%f680, %f679;
	setp.lt.s32 	%p111, %r454, 0;
	selp.f32 	%f1184, %f680, %f679, %p111;
$L__BB0_89:
	mul.rn.f32 	%f681, %f1184, %f1184;
	and.b32  	%r458, %r749, 1;
	setp.eq.b32 	%p112, %r458, 1;
	selp.f32 	%f682, 0f3F800000, %f1184, %p112;
	fma.rn.f32 	%f683, %f681, %f682, 0f00000000;
	fma.rn.f32 	%f684, %f681, 0f37CBAC00, 0fBAB607ED;
	selp.f32 	%f685, %f684, 0fB94D4153, %p112;
	selp.f32 	%f686, 0f3D2AAABB, 0f3C0885E4, %p112;
	fma.rn.f32 	%f687, %f685, %f681, %f686;
	selp.f32 	%f688, 0fBEFFFFFF, 0fBE2AAAA8, %p112;
	fma.rn.f32 	%f689, %f687, %f681, %f688;
	fma.rn.f32 	%f690, %f689, %f683, %f682;
	and.b32  	%r459, %r749, 2;
	setp.eq.s32 	%p113, %r459, 0;
	mov.f32 	%f691, 0f00000000;
	sub.f32 	%f692, %f691, %f690;
	selp.f32 	%f693, %f690, %f692, %p113;
	sub.f32 	%f694, %f32, %f12;
	mul.f32 	%f695, %f184, %f694;
	add.f32 	%f696, %f7, %f9;
	mul.f32 	%f187, %f696, 0f3F000000;
	sub.f32 	%f697, %f33, %f187;
	mul.f32 	%f698, %f697, %f693;
	sub.f32 	%f699, %f695, %f698;
	add.f32 	%f700, %f12, %f699;
	mul.f32 	%f702, %f694, %f693;
	fma.rn.f32 	%f703, %f184, %f697, %f702;
	add.f32 	%f704, %f187, %f703;
	setp.leu.f32 	%p114, %f700, %f166;
	add.f32 	%f706, %f8, 0f3727C5AC;
	setp.geu.f32 	%p115, %f700, %f706;
	add.f32 	%f707, %f7, 0fB727C5AC;
	setp.leu.f32 	%p116, %f704, %f707;
	or.pred  	%p117, %p114, %p116;
	or.pred  	%p118, %p117, %p115;
	add.f32 	%f708, %f9, 0f3727C5AC;
	setp.geu.f32 	%p119, %f704, %f708;
	or.pred  	%p120, %p118, %p119;
	@%p120 bra 	$L__BB0_91;
	add.f32 	%f1165, %f1165, %f32;
	add.f32 	%f1166, %f1166, %f33;
	mul.wide.s32 	%rd233, %r730, 8;
	add.s64 	%rd234, %rd6, %rd233;
	st.local.v2.f32 	[%rd234], {%f32, %f33};
	add.s32 	%r730, %r730, 1;
$L__BB0_91:
	mov.u32 	%r754, %r794;
	mov.f32 	%f1187, %f1204;
	@%p1 bra 	$L__BB0_97;
	mov.b64 	%rd371, 0;
	mov.b32 	%r751, 0;
	mov.u64 	%rd369, __cudart_i2opi_f;
	mov.u64 	%rd370, %rd4;
$L__BB0_93:
	.pragma "nounroll";
	ld.global.nc.u32 	%r461, [%rd369];
	mad.wide.u32 	%rd237, %r461, %r69, %rd371;
	shr.u64 	%rd371, %rd237, 32;
	st.local.u32 	[%rd370], %rd237;
	add.s32 	%r751, %r751, 1;
	add.s64 	%rd370, %rd370, 4;
	add.s64 	%rd369, %rd369, 4;
	setp.ne.s32 	%p121, %r751, 6;
	@%p121 bra 	$L__BB0_93;
	setp.eq.s32 	%p122, %r70, 0;
	st.local.u32 	[%rd4+24], %rd371;
	ld.local.u32 	%r752, [%rd39+24];
	ld.local.u32 	%r753, [%rd39+20];
	@%p122 bra 	$L__BB0_96;
	shl.b32 	%r462, %r752, %r70;
	shr.u32 	%r463, %r753, %r71;
	add.s32 	%r752, %r463, %r462;
	shl.b32 	%r464, %r753, %r70;
	ld.local.u32 	%r465, [%rd39+16];
	shr.u32 	%r466, %r465, %r71;
	add.s32 	%r753, %r466, %r464;
$L__BB0_96:
	setp.lt.s32 	%p123, %r68, 0;
	shr.u32 	%r467, %r752, 30;
	shf.l.wrap.b32 	%r468, %r753, %r752, 2;
	shl.b32 	%r469, %r753, 2;
	shr.u32 	%r470, %r468, 31;
	add.s32 	%r471, %r470, %r467;
	neg.s32 	%r472, %r471;
	selp.b32 	%r754, %r472, %r471, %p123;
	xor.b32  	%r473, %r468, %r68;
	shr.s32 	%r474, %r468, 31;
	xor.b32  	%r475, %r474, %r468;
	xor.b32  	%r476, %r474, %r469;
	cvt.u64.u32 	%rd238, %r475;
	shl.b64 	%rd239, %rd238, 32;
	cvt.u64.u32 	%rd240, %r476;
	or.b64  	%rd241, %rd239, %rd240;
	cvt.rn.f64.s64 	%fd17, %rd241;
	mul.f64 	%fd18, %fd17, 0d3BF921FB54442D19;
	cvt.rn.f32.f64 	%f709, %fd18;
	neg.f32 	%f710, %f709;
	setp.lt.s32 	%p124, %r473, 0;
	selp.f32 	%f1187, %f710, %f709, %p124;
$L__BB0_97:
	add.s32 	%r477, %r754, 1;
	mul.rn.f32 	%f711, %f1187, %f1187;
	and.b32  	%r478, %r754, 1;
	setp.eq.b32 	%p125, %r478, 1;
	selp.f32 	%f712, %f1187, 0f3F800000, %p125;
	fma.rn.f32 	%f713, %f711, %f712, 0f00000000;
	fma.rn.f32 	%f714, %f711, 0f37CBAC00, 0fBAB607ED;
	selp.f32 	%f715, 0fB94D4153, %f714, %p125;
	selp.f32 	%f716, 0f3C0885E4, 0f3D2AAABB, %p125;
	fma.rn.f32 	%f717, %f715, %f711, %f716;
	selp.f32 	%f718, 0fBE2AAAA8, 0fBEFFFFFF, %p125;
	fma.rn.f32 	%f719, %f717, %f711, %f718;
	fma.rn.f32 	%f720, %f719, %f713, %f712;
	and.b32  	%r479, %r477, 2;
	setp.eq.s32 	%p126, %r479, 0;
	mov.f32 	%f721, 0f00000000;
	sub.f32 	%f722, %f721, %f720;
	selp.f32 	%f197, %f720, %f722, %p126;
	mov.u32 	%r758, %r794;
	mov.f32 	%f1188, %f1204;
	@%p1 bra 	$L__BB0_103;
	mov.b64 	%rd374, 0;
	mov.b32 	%r755, 0;
	mov.u64 	%rd372, __cudart_i2opi_f;
	mov.u64 	%rd373, %rd3;
$L__BB0_99:
	.pragma "nounroll";
	ld.global.nc.u32 	%r481, [%rd372];
	mad.wide.u32 	%rd244, %r481, %r69, %rd374;
	shr.u64 	%rd374, %rd244, 32;
	st.local.u32 	[%rd373], %rd244;
	add.s32 	%r755, %r755, 1;
	add.s64 	%rd373, %rd373, 4;
	add.s64 	%rd372, %rd372, 4;
	setp.ne.s32 	%p127, %r755, 6;
	@%p127 bra 	$L__BB0_99;
	setp.eq.s32 	%p128, %r70, 0;
	st.local.u32 	[%rd3+24], %rd374;
	ld.local.u32 	%r756, [%rd47+24];
	ld.local.u32 	%r757, [%rd47+20];
	@%p128 bra 	$L__BB0_102;
	shl.b32 	%r482, %r756, %r70;
	shr.u32 	%r483, %r757, %r71;
	add.s32 	%r756, %r483, %r482;
	shl.b32 	%r484, %r757, %r70;
	ld.local.u32 	%r485, [%rd47+16];
	shr.u32 	%r486, %r485, %r71;
	add.s32 	%r757, %r486, %r484;
$L__BB0_102:
	setp.lt.s32 	%p129, %r68, 0;
	shr.u32 	%r487, %r756, 30;
	shf.l.wrap.b32 	%r488, %r757, %r756, 2;
	shl.b32 	%r489, %r757, 2;
	shr.u32 	%r490, %r488, 31;
	add.s32 	%r491, %r490, %r487;
	neg.s32 	%r492, %r491;
	selp.b32 	%r758, %r492, %r491, %p129;
	xor.b32  	%r493, %r488, %r68;
	shr.s32 	%r494, %r488, 31;
	xor.b32  	%r495, %r494, %r488;
	xor.b32  	%r496, %r494, %r489;
	cvt.u64.u32 	%rd245, %r495;
	shl.b64 	%rd246, %rd245, 32;
	cvt.u64.u32 	%rd247, %r496;
	or.b64  	%rd248, %rd246, %rd247;
	cvt.rn.f64.s64 	%fd19, %rd248;
	mul.f64 	%fd20, %fd19, 0d3BF921FB54442D19;
	cvt.rn.f32.f64 	%f723, %fd20;
	neg.f32 	%f724, %f723;
	setp.lt.s32 	%p130, %r493, 0;
	selp.f32 	%f1188, %f724, %f723, %p130;
$L__BB0_103:
	mul.rn.f32 	%f725, %f1188, %f1188;
	and.b32  	%r497, %r758, 1;
	setp.eq.b32 	%p131, %r497, 1;
	selp.f32 	%f726, 0f3F800000, %f1188, %p131;
	fma.rn.f32 	%f727, %f725, %f726, 0f00000000;
	fma.rn.f32 	%f728, %f725, 0f37CBAC00, 0fBAB607ED;
	selp.f32 	%f729, %f728, 0fB94D4153, %p131;
	selp.f32 	%f730, 0f3D2AAABB, 0f3C0885E4, %p131;
	fma.rn.f32 	%f731, %f729, %f725, %f730;
	selp.f32 	%f732, 0fBEFFFFFF, 0fBE2AAAA8, %p131;
	fma.rn.f32 	%f733, %f731, %f725, %f732;
	fma.rn.f32 	%f734, %f733, %f727, %f726;
	and.b32  	%r498, %r758, 2;
	setp.eq.s32 	%p132, %r498, 0;
	mov.f32 	%f735, 0f00000000;
	sub.f32 	%f736, %f735, %f734;
	selp.f32 	%f737, %f734, %f736, %p132;
	sub.f32 	%f738, %f38, %f11;
	mul.f32 	%f739, %f197, %f738;
	sub.f32 	%f740, %f39, %f173;
	mul.f32 	%f741, %f740, %f737;
	sub.f32 	%f742, %f739, %f741;
	add.f32 	%f743, %f11, %f742;
	mul.f32 	%f745, %f738, %f737;
	fma.rn.f32 	%f746, %f197, %f740, %f745;
	add.f32 	%f747, %f173, %f746;
	setp.leu.f32 	%p133, %f743, %f163;
	setp.geu.f32 	%p134, %f743, %f655;
	setp.leu.f32 	%p135, %f747, %f656;
	or.pred  	%p136, %p133, %p135;
	or.pred  	%p137, %p136, %p134;
	setp.geu.f32 	%p138, %f747, %f657;
	or.pred  	%p139, %p137, %p138;
	@%p139 bra 	$L__BB0_105;
	add.f32 	%f1165, %f1165, %f38;
	add.f32 	%f1166, %f1166, %f39;
	mul.wide.s32 	%rd249, %r730, 8;
	add.s64 	%rd250, %rd6, %rd249;
	st.local.v2.f32 	[%rd250], {%f38, %f39};
	add.s32 	%r730, %r730, 1;
$L__BB0_105:
	mov.u32 	%r763, %r803;
	mov.f32 	%f1191, %f1208;
	@%p2 bra 	$L__BB0_111;
	mov.b64 	%rd377, 0;
	mov.b32 	%r760, 0;
	mov.u64 	%rd375, __cudart_i2opi_f;
	mov.u64 	%rd376, %rd2;
$L__BB0_107:
	.pragma "nounroll";
	ld.global.nc.u32 	%r500, [%rd375];
	mad.wide.u32 	%rd253, %r500, %r73, %rd377;
	shr.u64 	%rd377, %rd253, 32;
	st.local.u32 	[%rd376], %rd253;
	add.s32 	%r760, %r760, 1;
	add.s64 	%rd376, %rd376, 4;
	add.s64 	%rd375, %rd375, 4;
	setp.ne.s32 	%p140, %r760, 6;
	@%p140 bra 	$L__BB0_107;
	setp.eq.s32 	%p141, %r74, 0;
	st.local.u32 	[%rd2+24], %rd377;
	ld.local.u32 	%r761, [%rd54+24];
	ld.local.u32 	%r762, [%rd54+20];
	@%p141 bra 	$L__BB0_110;
	shl.b32 	%r501, %r761, %r74;
	shr.u32 	%r502, %r762, %r75;
	add.s32 	%r761, %r502, %r501;
	shl.b32 	%r503, %r762, %r74;
	ld.local.u32 	%r504, [%rd54+16];
	shr.u32 	%r505, %r504, %r75;
	add.s32 	%r762, %r505, %r503;
$L__BB0_110:
	setp.lt.s32 	%p142, %r72, 0;
	shr.u32 	%r506, %r761, 30;
	shf.l.wrap.b32 	%r507, %r762, %r761, 2;
	shl.b32 	%r508, %r762, 2;
	shr.u32 	%r509, %r507, 31;
	add.s32 	%r510, %r509, %r506;
	neg.s32 	%r511, %r510;
	selp.b32 	%r763, %r511, %r510, %p142;
	xor.b32  	%r512, %r507, %r72;
	shr.s32 	%r513, %r507, 31;
	xor.b32  	%r514, %r513, %r507;
	xor.b32  	%r515, %r513, %r508;
	cvt.u64.u32 	%rd254, %r514;
	shl.b64 	%rd255, %rd254, 32;
	cvt.u64.u32 	%rd256, %r515;
	or.b64  	%rd257, %rd255, %rd256;
	cvt.rn.f64.s64 	%fd21, %rd257;
	mul.f64 	%fd22, %fd21, 0d3BF921FB54442D19;
	cvt.rn.f32.f64 	%f749, %fd22;
	neg.f32 	%f750, %f749;
	setp.lt.s32 	%p143, %r512, 0;
	selp.f32 	%f1191, %f750, %f749, %p143;
$L__BB0_111:
	add.s32 	%r516, %r763, 1;
	mul.rn.f32 	%f751, %f1191, %f1191;
	and.b32  	%r517, %r763, 1;
	setp.eq.b32 	%p144, %r517, 1;
	selp.f32 	%f752, %f1191, 0f3F800000, %p144;
	fma.rn.f32 	%f753, %f751, %f752, 0f00000000;
	fma.rn.f32 	%f754, %f751, 0f37CBAC00, 0fBAB607ED;
	selp.f32 	%f755, 0fB94D4153, %f754, %p144;
	selp.f32 	%f756, 0f3C0885E4, 0f3D2AAABB, %p144;
	fma.rn.f32 	%f757, %f755, %f751, %f756;
	selp.f32 	%f758, 0fBE2AAAA8, 0fBEFFFFFF, %p144;
	fma.rn.f32 	%f759, %f757, %f751, %f758;
	fma.rn.f32 	%f760, %f759, %f753, %f752;
	and.b32  	%r518, %r516, 2;
	setp.eq.s32 	%p145, %r518, 0;
	mov.f32 	%f761, 0f00000000;
	sub.f32 	%f762, %f761, %f760;
	selp.f32 	%f206, %f760, %f762, %p145;
	mov.u32 	%r767, %r803;
	mov.f32 	%f1192, %f1208;
	@%p2 bra 	$L__BB0_117;
	mov.b64 	%rd380, 0;
	mov.b32 	%r764, 0;
	mov.u64 	%rd378, __cudart_i2opi_f;
	mov.u64 	%rd379, %rd1;
$L__BB0_113:
	.pragma "nounroll";
	ld.global.nc.u32 	%r520, [%rd378];
	mad.wide.u32 	%rd260, %r520, %r73, %rd380;
	shr.u64 	%rd380, %rd260, 32;
	st.local.u32 	[%rd379], %rd260;
	add.s32 	%r764, %r764, 1;
	add.s64 	%rd379, %rd379, 4;
	add.s64 	%rd378, %rd378, 4;
	setp.ne.s32 	%p146, %r764, 6;
	@%p146 bra 	$L__BB0_113;
	setp.eq.s32 	%p147, %r74, 0;
	st.local.u32 	[%rd1+24], %rd380;
	ld.local.u32 	%r765, [%rd61+24];
	ld.local.u32 	%r766, [%rd61+20];
	@%p147 bra 	$L__BB0_116;
	shl.b32 	%r521, %r765, %r74;
	shr.u32 	%r522, %r766, %r75;
	add.s32 	%r765, %r522, %r521;
	shl.b32 	%r523, %r766, %r74;
	ld.local.u32 	%r524, [%rd61+16];
	shr.u32 	%r525, %r524, %r75;
	add.s32 	%r766, %r525, %r523;
$L__BB0_116:
	setp.lt.s32 	%p148, %r72, 0;
	shr.u32 	%r526, %r765, 30;
	shf.l.wrap.b32 	%r527, %r766, %r765, 2;
	shl.b32 	%r528, %r766, 2;
	shr.u32 	%r529, %r527, 31;
	add.s32 	%r530, %r529, %r526;
	neg.s32 	%r531, %r530;
	selp.b32 	%r767, %r531, %r530, %p148;
	xor.b32  	%r532, %r527, %r72;
	shr.s32 	%r533, %r527, 31;
	xor.b32  	%r534, %r533, %r527;
	xor.b32  	%r535, %r533, %r528;
	cvt.u64.u32 	%rd261, %r534;
	shl.b64 	%rd262, %rd261, 32;
	cvt.u64.u32 	%rd263, %r535;
	or.b64  	%rd264, %rd262, %rd263;
	cvt.rn.f64.s64 	%fd23, %rd264;
	mul.f64 	%fd24, %fd23, 0d3BF921FB54442D19;
	cvt.rn.f32.f64 	%f763, %fd24;
	neg.f32 	%f764, %f763;
	setp.lt.s32 	%p149, %r532, 0;
	selp.f32 	%f1192, %f764, %f763, %p149;
$L__BB0_117:
	mul.rn.f32 	%f765, %f1192, %f1192;
	and.b32  	%r536, %r767, 1;
	setp.eq.b32 	%p150, %r536, 1;
	selp.f32 	%f766, 0f3F800000, %f1192, %p150;
	fma.rn.f32 	%f767, %f765, %f766, 0f00000000;
	fma.rn.f32 	%f768, %f765, 0f37CBAC00, 0fBAB607ED;
	selp.f32 	%f769, %f768, 0fB94D4153, %p150;
	selp.f32 	%f770, 0f3D2AAABB, 0f3C0885E4, %p150;
	fma.rn.f32 	%f771, %f769, %f765, %f770;
	selp.f32 	%f772, 0fBEFFFFFF, 0fBE2AAAA8, %p150;
	fma.rn.f32 	%f773, %f771, %f765, %f772;
	fma.rn.f32 	%f774, %f773, %f767, %f766;
	and.b32  	%r537, %r767, 2;
	setp.eq.s32 	%p151, %r537, 0;
	mov.f32 	%f775, 0f00000000;
	sub.f32 	%f776, %f775, %f774;
	selp.f32 	%f777, %f774, %f776, %p151;
	sub.f32 	%f778, %f36, %f12;
	mul.f32 	%f779, %f206, %f778;
	sub.f32 	%f780, %f37, %f187;
	mul.f32 	%f781, %f780, %f777;
	sub.f32 	%f782, %f779, %f781;
	add.f32 	%f783, %f12, %f782;
	mul.f32 	%f785, %f778, %f777;
	fma.rn.f32 	%f786, %f206, %f780, %f785;
	add.f32 	%f787, %f187, %f786;
	setp.leu.f32 	%p152, %f783, %f166;
	setp.geu.f32 	%p153, %f783, %f706;
	setp.leu.f32 	%p154, %f787, %f707;
	or.pred  	%p155, %p152, %p154;
	or.pred  	%p156, %p155, %p153;
	setp.geu.f32 	%p157, %f787, %f708;
	or.pred  	%p158, %p156, %p157;
	@%p158 bra 	$L__BB0_119;
	add.f32 	%f1165, %f1165, %f36;
	add.f32 	%f1166, %f1166, %f37;
	mul.wide.s32 	%rd265, %r730, 8;
	add.s64 	%rd266, %rd6, %rd265;
	st.local.v2.f32 	[%rd266], {%f36, %f37};
	add.s32 	%r730, %r730, 1;
$L__BB0_119:
	mov.u32 	%r772, %r794;
	mov.f32 	%f1195, %f1204;
	@%p1 bra 	$L__BB0_125;
	mov.b64 	%rd383, 0;
	mov.b32 	%r769, 0;
	mov.u64 	%rd381, __cudart_i2opi_f;
	mov.u64 	%rd382, %rd4;
$L__BB0_121:
	.pragma "nounroll";
	ld.global.nc.u32 	%r539, [%rd381];
	mad.wide.u32 	%rd269, %r539, %r69, %rd383;
	shr.u64 	%rd383, %rd269, 32;
	st.local.u32 	[%rd382], %rd269;
	add.s32 	%r769, %r769, 1;
	add.s64 	%rd382, %rd382, 4;
	add.s64 	%rd381, %rd381, 4;
	setp.ne.s32 	%p159, %r769, 6;
	@%p159 bra 	$L__BB0_121;
	setp.eq.s32 	%p160, %r70, 0;
	st.local.u32 	[%rd4+24], %rd383;
	ld.local.u32 	%r770, [%rd39+24];
	ld.local.u32 	%r771, [%rd39+20];
	@%p160 bra 	$L__BB0_124;
	shl.b32 	%r540, %r770, %r70;
	shr.u32 	%r541, %r771, %r71;
	add.s32 	%r770, %r541, %r540;
	shl.b32 	%r542, %r771, %r70;
	ld.local.u32 	%r543, [%rd39+16];
	shr.u32 	%r544, %r543, %r71;
	add.s32 	%r771, %r544, %r542;
$L__BB0_124:
	setp.lt.s32 	%p161, %r68, 0;
	shr.u32 	%r545, %r770, 30;
	shf.l.wrap.b32 	%r546, %r771, %r770, 2;
	shl.b32 	%r547, %r771, 2;
	shr.u32 	%r548, %r546, 31;
	add.s32 	%r549, %r548, %r545;
	neg.s32 	%r550, %r549;
	selp.b32 	%r772, %r550, %r549, %p161;
	xor.b32  	%r551, %r546, %r68;
	shr.s32 	%r552, %r546, 31;
	xor.b32  	%r553, %r552, %r546;
	xor.b32  	%r554, %r552, %r547;
	cvt.u64.u32 	%rd270, %r553;
	shl.b64 	%rd271, %rd270, 32;
	cvt.u64.u32 	%rd272, %r554;
	or.b64  	%rd273, %rd271, %rd272;
	cvt.rn.f64.s64 	%fd25, %rd273;
	mul.f64 	%fd26, %fd25, 0d3BF921FB54442D19;
	cvt.rn.f32.f64 	%f789, %fd26;
	neg.f32 	%f790, %f789;
	setp.lt.s32 	%p162, %r551, 0;
	selp.f32 	%f1195, %f790, %f789, %p162;
$L__BB0_125:
	add.s32 	%r555, %r772, 1;
	mul.rn.f32 	%f791, %f1195, %f1195;
	and.b32  	%r556, %r772, 1;
	setp.eq.b32 	%p163, %r556, 1;
	selp.f32 	%f792, %f1195, 0f3F800000, %p163;
	fma.rn.f32 	%f793, %f791, %f792, 0f00000000;
	fma.rn.f32 	%f794, %f791, 0f37CBAC00, 0fBAB607ED;
	selp.f32 	%f795, 0fB94D4153, %f794, %p163;
	selp.f32 	%f796, 0f3C0885E4, 0f3D2AAABB, %p163;
	fma.rn.f32 	%f797, %f795, %f791, %f796;
	selp.f32 	%f798, 0fBE2AAAA8, 0fBEFFFFFF, %p163;
	fma.rn.f32 	%f799, %f797, %f791, %f798;
	fma.rn.f32 	%f800, %f799, %f793, %f792;
	and.b32  	%r557, %r555, 2;
	setp.eq.s32 	%p164, %r557, 0;
	mov.f32 	%f801, 0f00000000;
	sub.f32 	%f802, %f801, %f800;
	selp.f32 	%f215, %f800, %f802, %p164;
	mov.u32 	%r776, %r794;
	mov.f32 	%f1196, %f1204;
	@%p1 bra 	$L__BB0_131;
	mov.b64 	%rd386, 0;
	mov.b32 	%r773, 0;
	mov.u64 	%rd384, __cudart_i2opi_f;
	mov.u64 	%rd385, %rd3;
$L__BB0_127:
	.pragma "nounroll";
	ld.global.nc.u32 	%r559, [%rd384];
	mad.wide.u32 	%rd276, %r559, %r69, %rd386;
	shr.u64 	%rd386, %rd276, 32;
	st.local.u32 	[%rd385], %rd276;
	add.s32 	%r773, %r773, 1;
	add.s64 	%rd385, %rd385, 4;
	add.s64 	%rd384, %rd384, 4;
	setp.ne.s32 	%p165, %r773, 6;
	@%p165 bra 	$L__BB0_127;
	setp.eq.s32 	%p166, %r70, 0;
	st.local.u32 	[%rd3+24], %rd386;
	ld.local.u32 	%r774, [%rd47+24];
	ld.local.u32 	%r775, [%rd47+20];
	@%p166 bra 	$L__BB0_130;
	shl.b32 	%r560, %r774, %r70;
	shr.u32 	%r561, %r775, %r71;
	add.s32 	%r774, %r561, %r560;
	shl.b32 	%r562, %r775, %r70;
	ld.local.u32 	%r563, [%rd47+16];
	shr.u32 	%r564, %r563, %r71;
	add.s32 	%r775, %r564, %r562;
$L__BB0_130:
	setp.lt.s32 	%p167, %r68, 0;
	shr.u32 	%r565, %r774, 30;
	shf.l.wrap.b32 	%r566, %r775, %r774, 2;
	shl.b32 	%r567, %r775, 2;
	shr.u32 	%r568, %r566, 31;
	add.s32 	%r569, %r568, %r565;
	neg.s32 	%r570, %r569;
	selp.b32 	%r776, %r570, %r569, %p167;
	xor.b32  	%r571, %r566, %r68;
	shr.s32 	%r572, %r566, 31;
	xor.b32  	%r573, %r572, %r566;
	xor.b32  	%r574, %r572, %r567;
	cvt.u64.u32 	%rd277, %r573;
	shl.b64 	%rd278, %rd277, 32;
	cvt.u64.u32 	%rd279, %r574;
	or.b64  	%rd280, %rd278, %rd279;
	cvt.rn.f64.s64 	%fd27, %rd280;
	mul.f64 	%fd28, %fd27, 0d3BF921FB54442D19;
	cvt.rn.f32.f64 	%f803, %fd28;
	neg.f32 	%f804, %f803;
	setp.lt.s32 	%p168, %r571, 0;
	selp.f32 	%f1196, %f804, %f803, %p168;
$L__BB0_131:
	mul.rn.f32 	%f805, %f1196, %f1196;
	and.b32  	%r575, %r776, 1;
	setp.eq.b32 	%p169, %r575, 1;
	selp.f32 	%f806, 0f3F800000, %f1196, %p169;
	fma.rn.f32 	%f807, %f805, %f806, 0f00000000;
	fma.rn.f32 	%f808, %f805, 0f37CBAC00, 0fBAB607ED;
	selp.f32 	%f809, %f808, 0fB94D4153, %p169;
	selp.f32 	%f810, 0f3D2AAABB, 0f3C0885E4, %p169;
	fma.rn.f32 	%f811, %f809, %f805, %f810;
	selp.f32 	%f812, 0fBEFFFFFF, 0fBE2AAAA8, %p169;
	fma.rn.f32 	%f813, %f811, %f805, %f812;
	fma.rn.f32 	%f814, %f813, %f807, %f806;
	and.b32  	%r576, %r776, 2;
	setp.eq.s32 	%p170, %r576, 0;
	mov.f32 	%f815, 0f00000000;
	sub.f32 	%f816, %f815, %f814;
	selp.f32 	%f817, %f814, %f816, %p170;
	sub.f32 	%f818, %f42, %f11;
	mul.f32 	%f819, %f215, %f818;
	sub.f32 	%f820, %f43, %f173;
	mul.f32 	%f821, %f820, %f817;
	sub.f32 	%f822, %f819, %f821;
	add.f32 	%f823, %f11, %f822;
	mul.f32 	%f825, %f818, %f817;
	fma.rn.f32 	%f826, %f215, %f820, %f825;
	add.f32 	%f827, %f173, %f826;
	setp.leu.f32 	%p171, %f823, %f163;
	setp.geu.f32 	%p172, %f823, %f655;
	setp.leu.f32 	%p173, %f827, %f656;
	or.pred  	%p174, %p171, %p173;
	or.pred  	%p175, %p174, %p172;
	setp.geu.f32 	%p176, %f827, %f657;
	or.pred  	%p177, %p175, %p176;
	@%p177 bra 	$L__BB0_133;
	add.f32 	%f1165, %f1165, %f42;
	add.f32 	%f1166, %f1166, %f43;
	mul.wide.s32 	%rd281, %r730, 8;
	add.s64 	%rd282, %rd6, %rd281;
	st.local.v2.f32 	[%rd282], {%f42, %f43};
	add.s32 	%r730, %r730, 1;
$L__BB0_133:
	mov.u32 	%r781, %r803;
	mov.f32 	%f1199, %f1208;
	@%p2 bra 	$L__BB0_139;
	mov.b64 	%rd389, 0;
	mov.b32 	%r778, 0;
	mov.u64 	%rd387, __cudart_i2opi_f;
	mov.u64 	%rd388, %rd2;
$L__BB0_135:
	.pragma "nounroll";
	ld.global.nc.u32 	%r578, [%rd387];
	mad.wide.u32 	%rd285, %r578, %r73, %rd389;
	shr.u64 	%rd389, %rd285, 32;
	st.local.u32 	[%rd388], %rd285;
	add.s32 	%r778, %r778, 1;
	add.s64 	%rd388, %rd388, 4;
	add.s64 	%rd387, %rd387, 4;
	setp.ne.s32 	%p178, %r778, 6;
	@%p178 bra 	$L__BB0_135;
	setp.eq.s32 	%p179, %r74, 0;
	st.local.u32 	[%rd2+24], %rd389;
	ld.local.u32 	%r779, [%rd54+24];
	ld.local.u32 	%r780, [%rd54+20];
	@%p179 bra 	$L__BB0_138;
	shl.b32 	%r579, %r779, %r74;
	shr.u32 	%r580, %r780, %r75;
	add.s32 	%r779, %r580, %r579;
	shl.b32 	%r581, %r780, %r74;
	ld.local.u32 	%r582, [%rd54+16];
	shr.u32 	%r583, %r582, %r75;
	add.s32 	%r780, %r583, %r581;
$L__BB0_138:
	setp.lt.s32 	%p180, %r72, 0;
	shr.u32 	%r584, %r779, 30;
	shf.l.wrap.b32 	%r585, %r780, %r779, 2;
	shl.b32 	%r586, %r780, 2;
	shr.u32 	%r587, %r585, 31;
	add.s32 	%r588, %r587, %r584;
	neg.s32 	%r589, %r588;
	selp.b32 	%r781, %r589, %r588, %p180;
	xor.b32  	%r590, %r585, %r72;
	shr.s32 	%r591, %r585, 31;
	xor.b32  	%r592, %r591, %r585;
	xor.b32  	%r593, %r591, %r586;
	cvt.u64.u32 	%rd286, %r592;
	shl.b64 	%rd287, %rd286, 32;
	cvt.u64.u32 	%rd288, %r593;
	or.b64  	%rd289, %rd287, %rd288;
	cvt.rn.f64.s64 	%fd29, %rd289;
	mul.f64 	%fd30, %fd29, 0d3BF921FB54442D19;
	cvt.rn.f32.f64 	%f829, %fd30;
	neg.f32 	%f830, %f829;
	setp.lt.s32 	%p181, %r590, 0;
	selp.f32 	%f1199, %f830, %f829, %p181;
$L__BB0_139:
	add.s32 	%r594, %r781, 1;
	mul.rn.f32 	%f831, %f1199, %f1199;
	and.b32  	%r595, %r781, 1;
	setp.eq.b32 	%p182, %r595, 1;
	selp.f32 	%f832, %f1199, 0f3F800000, %p182;
	fma.rn.f32 	%f833, %f831, %f832, 0f00000000;
	fma.rn.f32 	%f834, %f831, 0f37CBAC00, 0fBAB607ED;
	selp.f32 	%f835, 0fB94D4153, %f834, %p182;
	selp.f32 	%f836, 0f3C0885E4, 0f3D2AAABB, %p182;
	fma.rn.f32 	%f837, %f835, %f831, %f836;
	selp.f32 	%f838, 0fBE2AAAA8, 0fBEFFFFFF, %p182;
	fma.rn.f32 	%f839, %f837, %f831, %f838;
	fma.rn.f32 	%f840, %f839, %f833, %f832;
	and.b32  	%r596, %r594, 2;
	setp.eq.s32 	%p183, %r596, 0;
	mov.f32 	%f841, 0f00000000;
	sub.f32 	%f842, %f841, %f840;
	selp.f32 	%f224, %f840, %f842, %p183;
	mov.u32 	%r785, %r803;
	mov.f32 	%f1200, %f1208;
	@%p2 bra 	$L__BB0_145;
	mov.b64 	%rd392, 0;
	mov.b32 	%r782, 0;
	mov.u64 	%rd390, __cudart_i2opi_f;
	mov.u64 	%rd391, %rd1;
$L__BB0_141:
	.pragma "nounroll";
	ld.global.nc.u32 	%r598, [%rd390];
	mad.wide.u32 	%rd292, %r598, %r73, %rd392;
	shr.u64 	%rd392, %rd292, 32;
	st.local.u32 	[%rd391], %rd292;
	add.s32 	%r782, %r782, 1;
	add.s64 	%rd391, %rd391, 4;
	add.s64 	%rd390, %rd390, 4;
	setp.ne.s32 	%p184, %r782, 6;
	@%p184 bra 	$L__BB0_141;
	setp.eq.s32 	%p185, %r74, 0;
	st.local.u32 	[%rd1+24], %rd392;
	ld.local.u32 	%r783, [%rd61+24];
	ld.local.u32 	%r784, [%rd61+20];
	@%p185 bra 	$L__BB0_144;
	shl.b32 	%r599, %r783, %r74;
	shr.u32 	%r600, %r784, %r75;
	add.s32 	%r783, %r600, %r599;
	shl.b32 	%r601, %r784, %r74;
	ld.local.u32 	%r602, [%rd61+16];
	shr.u32 	%r603, %r602, %r75;
	add.s32 	%r784, %r603, %r601;
$L__BB0_144:
	setp.lt.s32 	%p186, %r72, 0;
	shr.u32 	%r604, %r783, 30;
	shf.l.wrap.b32 	%r605, %r784, %r783, 2;
	shl.b32 	%r606, %r784, 2;
	shr.u32 	%r607, %r605, 31;
	add.s32 	%r608, %r607, %r604;
	neg.s32 	%r609, %r608;
	selp.b32 	%r785, %r609, %r608, %p186;
	xor.b32  	%r610, %r605, %r72;
	shr.s32 	%r611, %r605, 31;
	xor.b32  	%r612, %r611, %r605;
	xor.b32  	%r613, %r611, %r606;
	cvt.u64.u32 	%rd293, %r612;
	shl.b64 	%rd294, %rd293, 32;
	cvt.u64.u32 	%rd295, %r613;
	or.b64  	%rd296, %rd294, %rd295;
	cvt.rn.f64.s64 	%fd31, %rd296;
	mul.f64 	%fd32, %fd31, 0d3BF921FB54442D19;
	cvt.rn.f32.f64 	%f843, %fd32;
	neg.f32 	%f844, %f843;
	setp.lt.s32 	%p187, %r610, 0;
	selp.f32 	%f1200, %f844, %f843, %p187;
$L__BB0_145:
	mul.rn.f32 	%f845, %f1200, %f1200;
	and.b32  	%r614, %r785, 1;
	setp.eq.b32 	%p188, %r614, 1;
	selp.f32 	%f846, 0f3F800000, %f1200, %p188;
	fma.rn.f32 	%f847, %f845, %f846, 0f00000000;
	fma.rn.f32 	%f848, %f845, 0f37CBAC00, 0fBAB607ED;
	selp.f32 	%f849, %f848, 0fB94D4153, %p188;
	selp.f32 	%f850, 0f3D2AAABB, 0f3C0885E4, %p188;
	fma.rn.f32 	%f851, %f849, %f845, %f850;
	selp.f32 	%f852, 0fBEFFFFFF, 0fBE2AAAA8, %p188;
	fma.rn.f32 	%f853, %f851, %f845, %f852;
	fma.rn.f32 	%f854, %f853, %f847, %f846;
	and.b32  	%r615, %r785, 2;
	setp.eq.s32 	%p189, %r615, 0;
	mov.f32 	%f855, 0f00000000;
	sub.f32 	%f856, %f855, %f854;
	selp.f32 	%f857, %f854, %f856, %p189;
	sub.f32 	%f858, %f40, %f12;
	mul.f32 	%f859, %f224, %f858;
	sub.f32 	%f860, %f41, %f187;
	mul.f32 	%f861, %f860, %f857;
	sub.f32 	%f862, %f859, %f861;
	add.f32 	%f863, %f12, %f862;
	mul.f32 	%f865, %f858, %f857;
	fma.rn.f32 	%f866, %f224, %f860, %f865;
	add.f32 	%f867, %f187, %f866;
	setp.leu.f32 	%p190, %f863, %f166;
	setp.geu.f32 	%p191, %f863, %f706;
	setp.leu.f32 	%p192, %f867, %f707;
	or.pred  	%p193, %p190, %p192;
	or.pred  	%p194, %p193, %p191;
	setp.geu.f32 	%p195, %f867, %f708;
	or.pred  	%p196, %p194, %p195;
	@%p196 bra 	$L__BB0_147;
	add.f32 	%f1165, %f1165, %f40;
	add.f32 	%f1166, %f1166, %f41;
	mul.wide.s32 	%rd297, %r730, 8;
	add.s64 	%rd298, %rd6, %rd297;
	st.local.v2.f32 	[%rd298], {%f40, %f41};
	add.s32 	%r730, %r730, 1;
$L__BB0_147:
	mov.u32 	%r790, %r794;
	mov.f32 	%f1203, %f1204;
	@%p1 bra 	$L__BB0_153;
	mov.b64 	%rd395, 0;
	mov.b32 	%r787, 0;
	mov.u64 	%rd393, __cudart_i2opi_f;
	mov.u64 	%rd394, %rd4;
$L__BB0_149:
	.pragma "nounroll";
	ld.global.nc.u32 	%r617, [%rd393];
	mad.wide.u32 	%rd301, %r617, %r69, %rd395;
	shr.u64 	%rd395, %rd301, 32;
	st.local.u32 	[%rd394], %rd301;
	add.s32 	%r787, %r787, 1;
	add.s64 	%rd394, %rd394, 4;
	add.s64 	%rd393, %rd393, 4;
	setp.ne.s32 	%p197, %r787, 6;
	@%p197 bra 	$L__BB0_149;
	setp.eq.s32 	%p198, %r70, 0;
	st.local.u32 	[%rd4+24], %rd395;
	ld.local.u32 	%r788, [%rd39+24];
	ld.local.u32 	%r789, [%rd39+20];
	@%p198 bra 	$L__BB0_152;
	shl.b32 	%r618, %r788, %r70;
	shr.u32 	%r619, %r789, %r71;
	add.s32 	%r788, %r619, %r618;
	shl.b32 	%r620, %r789, %r70;
	ld.local.u32 	%r621, [%rd39+16];
	shr.u32 	%r622, %r621, %r71;
	add.s32 	%r789, %r622, %r620;
$L__BB0_152:
	setp.lt.s32 	%p199, %r68, 0;
	shr.u32 	%r623, %r788, 30;
	shf.l.wrap.b32 	%r624, %r789, %r788, 2;
	shl.b32 	%r625, %r789, 2;
	shr.u32 	%r626, %r624, 31;
	add.s32 	%r627, %r626, %r623;
	neg.s32 	%r628, %r627;
	selp.b32 	%r790, %r628, %r627, %p199;
	xor.b32  	%r629, %r624, %r68;
	shr.s32 	%r630, %r624, 31;
	xor.b32  	%r631, %r630, %r624;
	xor.b32  	%r632, %r630, %r625;
	cvt.u64.u32 	%rd302, %r631;
	shl.b64 	%rd303, %rd302, 32;
	cvt.u64.u32 	%rd304, %r632;
	or.b64  	%rd305, %rd303, %rd304;
	cvt.rn.f64.s64 	%fd33, %rd305;
	mul.f64 	%fd34, %fd33, 0d3BF921FB54442D19;
	cvt.rn.f32.f64 	%f869, %fd34;
	neg.f32 	%f870, %f869;
	setp.lt.s32 	%p200, %r629, 0;
	selp.f32 	%f1203, %f870, %f869, %p200;
$L__BB0_153:
	add.s32 	%r633, %r790, 1;
	mul.rn.f32 	%f871, %f1203, %f1203;
	and.b32  	%r634, %r790, 1;
	setp.eq.b32 	%p201, %r634, 1;
	selp.f32 	%f872, %f1203, 0f3F800000, %p201;
	fma.rn.f32 	%f873, %f871, %f872, 0f00000000;
	fma.rn.f32 	%f874, %f871, 0f37CBAC00, 0fBAB607ED;
	selp.f32 	%f875, 0fB94D4153, %f874, %p201;
	selp.f32 	%f876, 0f3C0885E4, 0f3D2AAABB, %p201;
	fma.rn.f32 	%f877, %f875, %f871, %f876;
	selp.f32 	%f878, 0fBE2AAAA8, 0fBEFFFFFF, %p201;
	fma.rn.f32 	%f879, %f877, %f871, %f878;
	fma.rn.f32 	%f880, %f879, %f873, %f872;
	and.b32  	%r635, %r633, 2;
	setp.eq.s32 	%p202, %r635, 0;
	mov.f32 	%f881, 0f00000000;
	sub.f32 	%f882, %f881, %f880;
	selp.f32 	%f233, %f880, %f882, %p202;
	@%p1 bra 	$L__BB0_159;
	mov.b64 	%rd398, 0;
	mov.b32 	%r791, 0;
	mov.u64 	%rd396, __cudart_i2opi_f;
	mov.u64 	%rd397, %rd3;
$L__BB0_155:
	.pragma "nounroll";
	ld.global.nc.u32 	%r637, [%rd396];
	mad.wide.u32 	%rd308, %r637, %r69, %rd398;
	shr.u64 	%rd398, %rd308, 32;
	st.local.u32 	[%rd397], %rd308;
	add.s32 	%r791, %r791, 1;
	add.s64 	%rd397, %rd397, 4;
	add.s64 	%rd396, %rd396, 4;
	setp.ne.s32 	%p203, %r791, 6;
	@%p203 bra 	$L__BB0_155;
	setp.eq.s32 	%p204, %r70, 0;
	st.local.u32 	[%rd3+24], %rd398;
	ld.local.u32 	%r792, [%rd47+24];
	ld.local.u32 	%r793, [%rd47+20];
	@%p204 bra 	$L__BB0_158;
	shl.b32 	%r638, %r792, %r70;
	shr.u32 	%r639, %r793, %r71;
	add.s32 	%r792, %r639, %r638;
	shl.b32 	%r640, %r793, %r70;
	ld.local.u32 	%r641, [%rd47+16];
	shr.u32 	%r642, %r641, %r71;
	add.s32 	%r793, %r642, %r640;
$L__BB0_158:
	setp.lt.s32 	%p205, %r68, 0;
	shr.u32 	%r643, %r792, 30;
	shf.l.wrap.b32 	%r644, %r793, %r792, 2;
	shl.b32 	%r645, %r793, 2;
	shr.u32 	%r646, %r644, 31;
	add.s32 	%r647, %r646, %r643;
	neg.s32 	%r648, %r647;
	selp.b32 	%r794, %r648, %r647, %p205;
	xor.b32  	%r649, %r644, %r68;
	shr.s32 	%r650, %r644, 31;
	xor.b32  	%r651, %r650, %r644;
	xor.b32  	%r652, %r650, %r645;
	cvt.u64.u32 	%rd309, %r651;
	shl.b64 	%rd310, %rd309, 32;
	cvt.u64.u32 	%rd311, %r652;
	or.b64  	%rd312, %rd310, %rd311;
	cvt.rn.f64.s64 	%fd35, %rd312;
	mul.f64 	%fd36, %fd35, 0d3BF921FB54442D19;
	cvt.rn.f32.f64 	%f883, %fd36;
	neg.f32 	%f884, %f883;
	setp.lt.s32 	%p206, %r649, 0;
	selp.f32 	%f1204, %f884, %f883, %p206;
$L__BB0_159:
	mul.rn.f32 	%f885, %f1204, %f1204;
	and.b32  	%r653, %r794, 1;
	setp.eq.b32 	%p207, %r653, 1;
	selp.f32 	%f886, 0f3F800000, %f1204, %p207;
	fma.rn.f32 	%f887, %f885, %f886, 0f00000000;
	fma.rn.f32 	%f888, %f885, 0f37CBAC00, 0fBAB607ED;
	selp.f32 	%f889, %f888, 0fB94D4153, %p207;
	selp.f32 	%f890, 0f3D2AAABB, 0f3C0885E4, %p207;
	fma.rn.f32 	%f891, %f889, %f885, %f890;
	selp.f32 	%f892, 0fBEFFFFFF, 0fBE2AAAA8, %p207;
	fma.rn.f32 	%f893, %f891, %f885, %f892;
	fma.rn.f32 	%f894, %f893, %f887, %f886;
	and.b32  	%r654, %r794, 2;
	setp.eq.s32 	%p208, %r654, 0;
	mov.f32 	%f895, 0f00000000;
	sub.f32 	%f896, %f895, %f894;
	selp.f32 	%f897, %f894, %f896, %p208;
	sub.f32 	%f898, %f46, %f11;
	mul.f32 	%f899, %f233, %f898;
	sub.f32 	%f900, %f47, %f173;
	mul.f32 	%f901, %f900, %f897;
	sub.f32 	%f902, %f899, %f901;
	add.f32 	%f903, %f11, %f902;
	mul.f32 	%f905, %f898, %f897;
	fma.rn.f32 	%f906, %f233, %f900, %f905;
	add.f32 	%f907, %f173, %f906;
	setp.leu.f32 	%p209, %f903, %f163;
	setp.geu.f32 	%p210, %f903, %f655;
	setp.leu.f32 	%p211, %f907, %f656;
	or.pred  	%p212, %p209, %p211;
	or.pred  	%p213, %p212, %p210;
	setp.geu.f32 	%p214, %f907, %f657;
	or.pred  	%p215, %p213, %p214;
	@%p215 bra 	$L__BB0_161;
	add.f32 	%f1165, %f1165, %f46;
	add.f32 	%f1166, %f1166, %f47;
	mul.wide.s32 	%rd313, %r730, 8;
	add.s64 	%rd314, %rd6, %rd313;
	st.local.v2.f32 	[%rd314], {%f46, %f47};
	add.s32 	%r730, %r730, 1;
$L__BB0_161:
	mov.u32 	%r799, %r803;
	mov.f32 	%f1207, %f1208;
	@%p2 bra 	$L__BB0_167;
	mov.b64 	%rd401, 0;
	mov.b32 	%r796, 0;
	mov.u64 	%rd399, __cudart_i2opi_f;
	mov.u64 	%rd400, %rd2;
$L__BB0_163:
	.pragma "nounroll";
	ld.global.nc.u32 	%r656, [%rd399];
	mad.wide.u32 	%rd317, %r656, %r73, %rd401;
	shr.u64 	%rd401, %rd317, 32;
	st.local.u32 	[%rd400], %rd317;
	add.s32 	%r796, %r796, 1;
	add.s64 	%rd400, %rd400, 4;
	add.s64 	%rd399, %rd399, 4;
	setp.ne.s32 	%p216, %r796, 6;
	@%p216 bra 	$L__BB0_163;
	setp.eq.s32 	%p217, %r74, 0;
	st.local.u32 	[%rd2+24], %rd401;
	ld.local.u32 	%r797, [%rd54+24];
	ld.local.u32 	%r798, [%rd54+20];
	@%p217 bra 	$L__BB0_166;
	shl.b32 	%r657, %r797, %r74;
	shr.u32 	%r658, %r798, %r75;
	add.s32 	%r797, %r658, %r657;
	shl.b32 	%r659, %r798, %r74;
	ld.local.u32 	%r660, [%rd54+16];
	shr.u32 	%r661, %r660, %r75;
	add.s32 	%r798, %r661, %r659;
$L__BB0_166:
	setp.lt.s32 	%p218, %r72, 0;
	shr.u32 	%r662, %r797, 30;
	shf.l.wrap.b32 	%r663, %r798, %r797, 2;
	shl.b32 	%r664, %r798, 2;
	shr.u32 	%r665, %r663, 31;
	add.s32 	%r666, %r665, %r662;
	neg.s32 	%r667, %r666;
	selp.b32 	%r799, %r667, %r666, %p218;
	xor.b32  	%r668, %r663, %r72;
	shr.s32 	%r669, %r663, 31;
	xor.b32  	%r670, %r669, %r663;
	xor.b32  	%r671, %r669, %r664;
	cvt.u64.u32 	%rd318, %r670;
	shl.b64 	%rd319, %rd318, 32;
	cvt.u64.u32 	%rd320, %r671;
	or.b64  	%rd321, %rd319, %rd320;
	cvt.rn.f64.s64 	%fd37, %rd321;
	mul.f64 	%fd38, %fd37, 0d3BF921FB54442D19;
	cvt.rn.f32.f64 	%f909, %fd38;
	neg.f32 	%f910, %f909;
	setp.lt.s32 	%p219, %r668, 0;
	selp.f32 	%f1207, %f910, %f909, %p219;
$L__BB0_167:
	add.s32 	%r672, %r799, 1;
	mul.rn.f32 	%f911, %f1207, %f1207;
	and.b32  	%r673, %r799, 1;
	setp.eq.b32 	%p220, %r673, 1;
	selp.f32 	%f912, %f1207, 0f3F800000, %p220;
	fma.rn.f32 	%f913, %f911, %f912, 0f00000000;
	fma.rn.f32 	%f914, %f911, 0f37CBAC00, 0fBAB607ED;
	selp.f32 	%f915, 0fB94D4153, %f914, %p220;
	selp.f32 	%f916, 0f3C0885E4, 0f3D2AAABB, %p220;
	fma.rn.f32 	%f917, %f915, %f911, %f916;
	selp.f32 	%f918, 0fBE2AAAA8, 0fBEFFFFFF, %p220;
	fma.rn.f32 	%f919, %f917, %f911, %f918;
	fma.rn.f32 	%f920, %f919, %f913, %f912;
	and.b32  	%r674, %r672, 2;
	setp.eq.s32 	%p221, %r674, 0;
	mov.f32 	%f921, 0f00000000;
	sub.f32 	%f922, %f921, %f920;
	selp.f32 	%f242, %f920, %f922, %p221;
	@%p2 bra 	$L__BB0_173;
	mov.b64 	%rd402, 0;
	mov.b32 	%r800, 0;
	mov.u64 	%rd324, __cudart_i2opi_f;
$L__BB0_169:
	.pragma "nounroll";
	mul.wide.u32 	%rd323, %r800, 4;
	add.s64 	%rd325, %rd324, %rd323;
	ld.global.nc.u32 	%r676, [%rd325];
	mad.wide.u32 	%rd326, %r676, %r73, %rd402;
	shr.u64 	%rd402, %rd326, 32;
	add.s64 	%rd327, %rd1, %rd323;
	st.local.u32 	[%rd327], %rd326;
	add.s32 	%r800, %r800, 1;
	setp.ne.s32 	%p222, %r800, 6;
	@%p222 bra 	$L__BB0_169;
	setp.eq.s32 	%p223, %r74, 0;
	st.local.u32 	[%rd1+24], %rd402;
	ld.local.u32 	%r801, [%rd61+24];
	ld.local.u32 	%r802, [%rd61+20];
	@%p223 bra 	$L__BB0_172;
	shl.b32 	%r677, %r801, %r74;
	shr.u32 	%r678, %r802, %r75;
	add.s32 	%r801, %r678, %r677;
	shl.b32 	%r679, %r802, %r74;
	ld.local.u32 	%r680, [%rd61+16];
	shr.u32 	%r681, %r680, %r75;
	add.s32 	%r802, %r681, %r679;
$L__BB0_172:
	setp.lt.s32 	%p224, %r72, 0;
	shr.u32 	%r682, %r801, 30;
	shf.l.wrap.b32 	%r683, %r802, %r801, 2;
	shl.b32 	%r684, %r802, 2;
	shr.u32 	%r685, %r683, 31;
	add.s32 	%r686, %r685, %r682;
	neg.s32 	%r687, %r686;
	selp.b32 	%r803, %r687, %r686, %p224;
	xor.b32  	%r688, %r683, %r72;
	shr.s32 	%r689, %r683, 31;
	xor.b32  	%r690, %r689, %r683;
	xor.b32  	%r691, %r689, %r684;
	cvt.u64.u32 	%rd328, %r690;
	shl.b64 	%rd329, %rd328, 32;
	cvt.u64.u32 	%rd330, %r691;
	or.b64  	%rd331, %rd329, %rd330;
	cvt.rn.f64.s64 	%fd39, %rd331;
	mul.f64 	%fd40, %fd39, 0d3BF921FB54442D19;
	cvt.rn.f32.f64 	%f923, %fd40;
	neg.f32 	%f924, %f923;
	setp.lt.s32 	%p225, %r688, 0;
	selp.f32 	%f1208, %f924, %f923, %p225;
$L__BB0_173:
	mul.rn.f32 	%f925, %f1208, %f1208;
	and.b32  	%r692, %r803, 1;
	setp.eq.b32 	%p226, %r692, 1;
	selp.f32 	%f926, 0f3F800000, %f1208, %p226;
	fma.rn.f32 	%f927, %f925, %f926, 0f00000000;
	fma.rn.f32 	%f928, %f925, 0f37CBAC00, 0fBAB607ED;
	selp.f32 	%f929, %f928, 0fB94D4153, %p226;
	selp.f32 	%f930, 0f3D2AAABB, 0f3C0885E4, %p226;
	fma.rn.f32 	%f931, %f929, %f925, %f930;
	selp.f32 	%f932, 0fBEFFFFFF, 0fBE2AAAA8, %p226;
	fma.rn.f32 	%f933, %f931, %f925, %f932;
	fma.rn.f32 	%f934, %f933, %f927, %f926;
	and.b32  	%r693, %r803, 2;
	setp.eq.s32 	%p227, %r693, 0;
	mov.f32 	%f935, 0f00000000;
	sub.f32 	%f936, %f935, %f934;
	selp.f32 	%f937, %f934, %f936, %p227;
	sub.f32 	%f938, %f44, %f12;
	mul.f32 	%f939, %f242, %f938;
	sub.f32 	%f940, %f45, %f187;
	mul.f32 	%f941, %f940, %f937;
	sub.f32 	%f942, %f939, %f941;
	add.f32 	%f943, %f12, %f942;
	mul.f32 	%f945, %f938, %f937;
	fma.rn.f32 	%f946, %f242, %f940, %f945;
	add.f32 	%f947, %f187, %f946;
	setp.leu.f32 	%p228, %f943, %f166;
	setp.geu.f32 	%p229, %f943, %f706;
	setp.leu.f32 	%p230, %f947, %f707;
	or.pred  	%p231, %p228, %p230;
	or.pred  	%p232, %p231, %p229;
	setp.geu.f32 	%p233, %f947, %f708;
	or.pred  	%p234, %p232, %p233;
	@%p234 bra 	$L__BB0_175;
	add.f32 	%f1165, %f1165, %f44;
	add.f32 	%f1166, %f1166, %f45;
	mul.wide.s32 	%rd332, %r730, 8;
	add.s64 	%rd333, %rd6, %rd332;
	st.local.v2.f32 	[%rd333], {%f44, %f45};
	add.s32 	%r730, %r730, 1;
$L__BB0_175:
	add.s32 	%r254, %r730, -1;
	setp.lt.s32 	%p235, %r730, 2;
	mov.f32 	%f1226, 0f00000000;
	@%p235 bra 	$L__BB0_194;
	cvt.rn.f32.s32 	%f950, %r730;
	div.rn.f32 	%f249, %f1165, %f950;
	div.rn.f32 	%f250, %f1166, %f950;
	add.s64 	%rd136, %rd6, 8;
	mov.b32 	%r806, 0;
	mov.u32 	%r805, %r254;
$L__BB0_177:
	sub.s32 	%r695, %r806, %r730;
	setp.gt.s32 	%p236, %r695, -2;
	@%p236 bra 	$L__BB0_182;
	ld.local.v2.f32 	{%f1211, %f1212}, [%rd6];
	neg.s32 	%r807, %r805;
	mov.u64 	%rd403, %rd136;
$L__BB0_179:
	sub.f32 	%f951, %f1212, %f250;
	sub.f32 	%f952, %f1211, %f249;
	abs.f32 	%f953, %f952;
	abs.f32 	%f954, %f951;
	setp.gt.f32 	%p237, %f954, %f953;
	selp.f32 	%f955, %f954, %f953, %p237;
	selp.f32 	%f956, %f953, %f954, %p237;
	div.rn.f32 	%f957, %f956, %f955;
	mul.f32 	%f958, %f957, %f957;
	fma.rn.f32 	%f959, %f958, 0f3B33710B, 0fBC807748;
	fma.rn.f32 	%f960, %f959, %f958, 0f3D2CDAB2;
	fma.rn.f32 	%f961, %f960, %f958, 0fBD992D10;
	fma.rn.f32 	%f962, %f961, %f958, 0f3DD9EA6C;
	fma.rn.f32 	%f963, %f962, %f958, 0fBE117CB1;
	fma.rn.f32 	%f964, %f963, %f958, 0f3E4CBCE0;
	fma.rn.f32 	%f965, %f964, %f958, 0fBEAAAA7D;
	mul.f32 	%f966, %f958, %f965;
	fma.rn.f32 	%f967, %f966, %f957, %f957;
	neg.f32 	%f968, %f967;
	fma.rn.f32 	%f969, 0f3F6EE581, 0f3FD774EB, %f968;
	selp.f32 	%f970, %f969, %f967, %p237;
	selp.f32 	%f971, 0f3F6EE581, 0f3FEEE581, %p237;
	selp.f32 	%f972, %f967, %f968, %p237;
	mov.b32 	%r696, %f952;
	fma.rn.f32 	%f973, %f971, 0f3FD774EB, %f972;
	setp.lt.s32 	%p238, %r696, 0;
	selp.f32 	%f974, %f973, %f970, %p238;
	add.f32 	%f975, %f954, %f953;
	setp.eq.f32 	%p239, %f955, 0f00000000;
	selp.f32 	%f976, 0f40490FDB, 0f00000000, %p238;
	setp.eq.f32 	%p240, %f953, %f954;
	selp.f32 	%f977, 0f4016CBE4, 0f3F490FDB, %p238;
	selp.f32 	%f978, %f977, %f974, %p240;
	selp.f32 	%f979, %f976, %f978, %p239;
	abs.f32 	%f980, %f975;
	setp.nan.f32 	%p241, %f980, %f980;
	copysign.f32 	%f981, %f951, %f979;
	selp.f32 	%f982, %f975, %f981, %p241;
	ld.local.v2.f32 	{%f1211, %f1212}, [%rd403];
	sub.f32 	%f983, %f1212, %f250;
	sub.f32 	%f984, %f1211, %f249;
	abs.f32 	%f985, %f984;
	abs.f32 	%f986, %f983;
	setp.gt.f32 	%p242, %f986, %f985;
	selp.f32 	%f987, %f986, %f985, %p242;
	selp.f32 	%f988, %f985, %f986, %p242;
	div.rn.f32 	%f989, %f988, %f987;
	mul.f32 	%f990, %f989, %f989;
	fma.rn.f32 	%f991, %f990, 0f3B33710B, 0fBC807748;
	fma.rn.f32 	%f992, %f991, %f990, 0f3D2CDAB2;
	fma.rn.f32 	%f993, %f992, %f990, 0fBD992D10;
	fma.rn.f32 	%f994, %f993, %f990, 0f3DD9EA6C;
	fma.rn.f32 	%f995, %f994, %f990, 0fBE117CB1;
	fma.rn.f32 	%f996, %f995, %f990, 0f3E4CBCE0;
	fma.rn.f32 	%f997, %f996, %f990, 0fBEAAAA7D;
	mul.f32 	%f998, %f990, %f997;
	fma.rn.f32 	%f999, %f998, %f989, %f989;
	neg.f32 	%f1000, %f999;
	fma.rn.f32 	%f1001, 0f3F6EE581, 0f3FD774EB, %f1000;
	selp.f32 	%f1002, %f1001, %f999, %p242;
	selp.f32 	%f1003, 0f3F6EE581, 0f3FEEE581, %p242;
	selp.f32 	%f1004, %f999, %f1000, %p242;
	mov.b32 	%r697, %f984;
	fma.rn.f32 	%f1005, %f1003, 0f3FD774EB, %f1004;
	setp.lt.s32 	%p243, %r697, 0;
	selp.f32 	%f1006, %f1005, %f1002, %p243;
	add.f32 	%f1007, %f986, %f985;
	setp.eq.f32 	%p244, %f987, 0f00000000;
	selp.f32 	%f1008, 0f40490FDB, 0f00000000, %p243;
	setp.eq.f32 	%p245, %f985, %f986;
	selp.f32 	%f1009, 0f4016CBE4, 0f3F490FDB, %p243;
	selp.f32 	%f1010, %f1009, %f1006, %p245;
	selp.f32 	%f1011, %f1008, %f1010, %p244;
	abs.f32 	%f1012, %f1007;
	setp.nan.f32 	%p246, %f1012, %f1012;
	copysign.f32 	%f1013, %f983, %f1011;
	selp.f32 	%f1014, %f1007, %f1013, %p246;
	setp.leu.f32 	%p247, %f982, %f1014;
	@%p247 bra 	$L__BB0_181;
	ld.local.v2.f32 	{%f261, %f262}, [%rd403+-8];
	st.local.v2.f32 	[%rd403+-8], {%f1211, %f1212};
	st.local.v2.f32 	[%rd403], {%f261, %f262};
	mov.f32 	%f1211, %f261;
	mov.f32 	%f1212, %f262;
$L__BB0_181:
	add.s32 	%r807, %r807, 1;
	setp.ne.s32 	%p248, %r807, 0;
	add.s64 	%rd403, %rd403, 8;
	@%p248 bra 	$L__BB0_179;
$L__BB0_182:
	add.s32 	%r806, %r806, 1;
	add.s32 	%r805, %r805, -1;
	setp.eq.s32 	%p249, %r806, %r254;
	@%p249 bra 	$L__BB0_183;
	bra.uni 	$L__BB0_177;
$L__BB0_183:
	ld.local.v2.f32 	{%f253, %f254}, [%rd6];
	add.s32 	%r699, %r730, -2;
	and.b32  	%r258, %r254, 7;
	setp.lt.u32 	%p250, %r699, 7;
	mov.f32 	%f1226, 0f00000000;
	mov.b32 	%r809, 0;
	mov.f32 	%f1218, %f254;
	mov.f32 	%f1219, %f253;
	@%p250 bra 	$L__BB0_186;
	and.b32  	%r809, %r254, -8;
	add.s64 	%rd404, %rd6, 32;
	neg.s32 	%r808, %r809;
	mov.f32 	%f1226, 0f00000000;
	mov.f32 	%f1218, %f254;
	mov.f32 	%f1219, %f253;
$L__BB0_185:
	.pragma "nounroll";
	sub.f32 	%f1018, %f1219, %f253;
	sub.f32 	%f1019, %f1218, %f254;
	ld.local.v2.f32 	{%f1020, %f1021}, [%rd404+-24];
	sub.f32 	%f1022, %f1020, %f253;
	sub.f32 	%f1023, %f1021, %f254;
	mul.f32 	%f1024, %f1018, %f1023;
	mul.f32 	%f1025, %f1019, %f1022;
	sub.f32 	%f1026, %f1024, %f1025;
	add.f32 	%f1027, %f1226, %f1026;
	ld.local.v4.f32 	{%f1028, %f1029, %f1030, %f1031}, [%rd404+-16];
	sub.f32 	%f1032, %f1028, %f253;
	sub.f32 	%f1033, %f1029, %f254;
	mul.f32 	%f1034, %f1022, %f1033;
	mul.f32 	%f1035, %f1023, %f1032;
	sub.f32 	%f1036, %f1034, %f1035;
	add.f32 	%f1037, %f1027, %f1036;
	sub.f32 	%f1038, %f1030, %f253;
	sub.f32 	%f1039, %f1031, %f254;
	mul.f32 	%f1040, %f1032, %f1039;
	mul.f32 	%f1041, %f1033, %f1038;
	sub.f32 	%f1042, %f1040, %f1041;
	add.f32 	%f1043, %f1037, %f1042;
	ld.local.v4.f32 	{%f1044, %f1045, %f1046, %f1047}, [%rd404];
	sub.f32 	%f1048, %f1044, %f253;
	sub.f32 	%f1049, %f1045, %f254;
	mul.f32 	%f1050, %f1038, %f1049;
	mul.f32 	%f1051, %f1039, %f1048;
	sub.f32 	%f1052, %f1050, %f1051;
	add.f32 	%f1053, %f1043, %f1052;
	sub.f32 	%f1054, %f1046, %f253;
	sub.f32 	%f1055, %f1047, %f254;
	mul.f32 	%f1056, %f1048, %f1055;
	mul.f32 	%f1057, %f1049, %f1054;
	sub.f32 	%f1058, %f1056, %f1057;
	add.f32 	%f1059, %f1053, %f1058;
	ld.local.v4.f32 	{%f1060, %f1061, %f1062, %f1063}, [%rd404+16];
	sub.f32 	%f1064, %f1060, %f253;
	sub.f32 	%f1065, %f1061, %f254;
	mul.f32 	%f1066, %f1054, %f1065;
	mul.f32 	%f1067, %f1055, %f1064;
	sub.f32 	%f1068, %f1066, %f1067;
	add.f32 	%f1069, %f1059, %f1068;
	sub.f32 	%f1070, %f1062, %f253;
	sub.f32 	%f1071, %f1063, %f254;
	mul.f32 	%f1072, %f1064, %f1071;
	mul.f32 	%f1073, %f1065, %f1070;
	sub.f32 	%f1074, %f1072, %f1073;
	add.f32 	%f1075, %f1069, %f1074;
	ld.local.v2.f32 	{%f1219, %f1218}, [%rd404+32];
	sub.f32 	%f1076, %f1219, %f253;
	sub.f32 	%f1077, %f1218, %f254;
	mul.f32 	%f1078, %f1070, %f1077;
	mul.f32 	%f1079, %f1071, %f1076;
	sub.f32 	%f1080, %f1078, %f1079;
	add.f32 	%f1226, %f1075, %f1080;
	add.s64 	%rd404, %rd404, 64;
	add.s32 	%r808, %r808, 8;
	setp.ne.s32 	%p251, %r808, 0;
	@%p251 bra 	$L__BB0_185;
$L__BB0_186:
	setp.eq.s32 	%p252, %r258, 0;
	@%p252 bra 	$L__BB0_194;
	and.b32  	%r268, %r254, 3;
	setp.lt.u32 	%p253, %r258, 4;
	@%p253 bra 	$L__BB0_189;
	sub.f32 	%f1082, %f1219, %f253;
	sub.f32 	%f1083, %f1218, %f254;
	mul.wide.u32 	%rd334, %r809, 8;
	add.s64 	%rd335, %rd6, %rd334;
	ld.local.v2.f32 	{%f1084, %f1085}, [%rd335+8];
	sub.f32 	%f1086, %f1084, %f253;
	sub.f32 	%f1087, %f1085, %f254;
	mul.f32 	%f1088, %f1082, %f1087;
	mul.f32 	%f1089, %f1083, %f1086;
	sub.f32 	%f1090, %f1088, %f1089;
	add.f32 	%f1091, %f1226, %f1090;
	ld.local.v2.f32 	{%f1092, %f1093}, [%rd335+16];
	sub.f32 	%f1094, %f1092, %f253;
	sub.f32 	%f1095, %f1093, %f254;
	mul.f32 	%f1096, %f1086, %f1095;
	mul.f32 	%f1097, %f1087, %f1094;
	sub.f32 	%f1098, %f1096, %f1097;
	add.f32 	%f1099, %f1091, %f1098;
	ld.local.v2.f32 	{%f1100, %f1101}, [%rd335+24];
	sub.f32 	%f1102, %f1100, %f253;
	sub.f32 	%f1103, %f1101, %f254;
	mul.f32 	%f1104, %f1094, %f1103;
	mul.f32 	%f1105, %f1095, %f1102;
	sub.f32 	%f1106, %f1104, %f1105;
	add.f32 	%f1107, %f1099, %f1106;
	add.s32 	%r809, %r809, 4;
	ld.local.v2.f32 	{%f1108, %f1109}, [%rd335+32];
	sub.f32 	%f1110, %f1108, %f253;
	sub.f32 	%f1111, %f1109, %f254;
	mul.f32 	%f1112, %f1102, %f1111;
	mul.f32 	%f1113, %f1103, %f1110;
	sub.f32 	%f1114, %f1112, %f1113;
	add.f32 	%f1226, %f1107, %f1114;
$L__BB0_189:
	setp.eq.s32 	%p254, %r268, 0;
	@%p254 bra 	$L__BB0_194;
	setp.eq.s32 	%p255, %r268, 1;
	@%p255 bra 	$L__BB0_192;
	mul.wide.u32 	%rd336, %r809, 8;
	add.s64 	%rd337, %rd6, %rd336;
	ld.local.v2.f32 	{%f1116, %f1117}, [%rd337];
	sub.f32 	%f1118, %f1116, %f253;
	sub.f32 	%f1119, %f1117, %f254;
	ld.local.v2.f32 	{%f1120, %f1121}, [%rd337+8];
	sub.f32 	%f1122, %f1120, %f253;
	sub.f32 	%f1123, %f1121, %f254;
	mul.f32 	%f1124, %f1118, %f1123;
	mul.f32 	%f1125, %f1119, %f1122;
	sub.f32 	%f1126, %f1124, %f1125;
	add.f32 	%f1127, %f1226, %f1126;
	add.s32 	%r809, %r809, 2;
	ld.local.v2.f32 	{%f1128, %f1129}, [%rd337+16];
	sub.f32 	%f1130, %f1128, %f253;
	sub.f32 	%f1131, %f1129, %f254;
	mul.f32 	%f1132, %f1122, %f1131;
	mul.f32 	%f1133, %f1123, %f1130;
	sub.f32 	%f1134, %f1132, %f1133;
	add.f32 	%f1226, %f1127, %f1134;
$L__BB0_192:
	and.b32  	%r700, %r254, 1;
	setp.eq.b32 	%p256, %r700, 1;
	not.pred 	%p257, %p256;
	@%p257 bra 	$L__BB0_194;
	mul.wide.u32 	%rd338, %r809, 8;
	add.s64 	%rd339, %rd6, %rd338;
	ld.local.v2.f32 	{%f1135, %f1136}, [%rd339];
	sub.f32 	%f1137, %f1135, %f253;
	sub.f32 	%f1138, %f1136, %f254;
	ld.local.v2.f32 	{%f1139, %f1140}, [%rd339+8];
	sub.f32 	%f1141, %f1139, %f253;
	sub.f32 	%f1142, %f1140, %f254;
	mul.f32 	%f1143, %f1137, %f1142;
	mul.f32 	%f1144, %f1138, %f1141;
	sub.f32 	%f1145, %f1143, %f1144;
	add.f32 	%f1226, %f1226, %f1145;
$L__BB0_194:
	ld.param.u64 	%rd343, [_Z20boxes_overlap_kerneliPKfiS0_Pf_param_4];
	ld.param.u32 	%r710, [_Z20boxes_overlap_kerneliPKfiS0_Pf_param_2];
	abs.f32 	%f1146, %f1226;
	mul.f32 	%f1147, %f1146, 0f3F000000;
	mov.u32 	%r701, %ctaid.y;
	shl.b32 	%r702, %r701, 4;
	mov.u32 	%r703, %tid.y;
	add.s32 	%r704, %r702, %r703;
	mov.u32 	%r705, %ctaid.x;
	shl.b32 	%r706, %r705, 4;
	mov.u32 	%r707, %tid.x;
	add.s32 	%r708, %r706, %r707;
	mad.lo.s32 	%r709, %r710, %r704, %r708;
	cvta.to.global.u64 	%rd340, %rd343;
	mul.wide.s32 	%rd341, %r709, 4;
	add.s64 	%rd342, %rd340, %rd341;
	st.global.f32 	[%rd342], %f1147;
$L__BB0_195:
	ret;

}
	// .globl	_Z20boxes_iou_bev_kerneliPKfiS0_Pf
.visible .entry _Z20boxes_iou_bev_kerneliPKfiS0_Pf(
	.param .u32 _Z20boxes_iou_bev_kerneliPKfiS0_Pf_param_0,
	.param .u64 .ptr .align 1 _Z20boxes_iou_bev_kerneliPKfiS0_Pf_param_1,
	.param .u32 _Z20boxes_iou_bev_kerneliPKfiS0_Pf_param_2,
	.param .u64 .ptr .align 1 _Z20boxes_iou_bev_kerneliPKfiS0_Pf_param_3,
	.param .u64 .ptr .align 1 _Z20boxes_iou_bev_kerneliPKfiS0_Pf_param_4
)
{
	.local .align 16 .b8 	__local_depot1[208];
	.reg .b64 	%SP;
	.reg .b64 	%SPL;
	.reg .pred 	%p<258>;
	.reg .b32 	%r<812>;
	.reg .b32 	%f<1253>;
	.reg .b64 	%rd<405>;
	.reg .b64 	%fd<41>;

	mov.u64 	%SPL, __local_depot1;
	ld.param.u32 	%r274, [_Z20boxes_iou_bev_kerneliPKfiS0_Pf_param_0];
	ld.param.u64 	%rd142, [_Z20boxes_iou_bev_kerneliPKfiS0_Pf_param_1];
	ld.param.u32 	%r273, [_Z20boxes_iou_bev_kerneliPKfiS0_Pf_param_2];
	ld.param.u64 	%rd143, [_Z20boxes_iou_bev_kerneliPKfiS0_Pf_param_3];
	add.u64 	%rd1, %SPL, 0;
	add.u64 	%rd2, %SPL, 0;
	add.u64 	%rd3, %SPL, 0;
	add.u64 	%rd4, %SPL, 0;
	add.u64 	%rd5, %SPL, 160;
	add.u64 	%rd6, %SPL, 32;
	mov.u32 	%r275, %ctaid.y;
	shl.b32 	%r276, %r275, 4;
	mov.u32 	%r277, %tid.y;
	add.s32 	%r1, %r276, %r277;
	mov.u32 	%r278, %ctaid.x;
	shl.b32 	%r279, %r278, 4;
	mov.u32 	%r280, %tid.x;
	add.s32 	%r2, %r279, %r280;
	setp.ge.s32 	%p3, %r1, %r274;
	setp.ge.s32 	%p4, %r2, %r273;
	or.pred  	%p5, %p3, %p4;
	@%p5 bra 	$L__BB1_195;
	cvta.to.global.u64 	%rd151, %rd142;
	cvta.to.global.u64 	%rd152, %rd143;
	mul.lo.s32 	%r281, %r1, 5;
	mul.wide.u32 	%rd153, %r281, 4;
	add.s64 	%rd154, %rd151, %rd153;
	mul.lo.s32 	%r282, %r2, 5;
	mul.wide.s32 	%rd155, %r282, 4;
	add.s64 	%rd156, %rd152, %rd155;
	ld.global.f32 	%f1, [%rd154+8];
	ld.global.f32 	%f2, [%rd154];
	ld.global.f32 	%f3, [%rd154+12];
	ld.global.f32 	%f4, [%rd154+4];
	ld.global.f32 	%f5, [%rd156+8];
	ld.global.f32 	%f6, [%rd156];
	ld.global.f32 	%f7, [%rd156+12];
	ld.global.f32 	%f8, [%rd156+4];
	ld.global.f32 	%f9, [%rd154+16];
	ld.global.f32 	%f10, [%rd156+16];
	st.local.v2.f32 	[%rd5], {%f2, %f4};
	st.local.v2.f32 	[%rd5+8], {%f1, %f4};
	st.local.v2.f32 	[%rd5+16], {%f1, %f3};
	st.local.v2.f32 	[%rd5+24], {%f2, %f3};
	mul.f32 	%f286, %f9, 0f3F22F983;
	cvt.rni.s32.f32 	%r718, %f286;
	cvt.rn.f32.s32 	%f287, %r718;
	fma.rn.f32 	%f288, %f287, 0fBFC90FDA, %f9;
	fma.rn.f32 	%f289, %f287, 0fB3A22168, %f288;
	fma.rn.f32 	%f1175, %f287, 0fA7C234C5, %f289;
	abs.f32 	%f12, %f9;
	setp.ltu.f32 	%p6, %f12, 0f47CE4780;
	mov.u32 	%r714, %r718;
	mov.f32 	%f1174, %f1175;
	@%p6 bra 	$L__BB1_9;
	setp.neu.f32 	%p7, %f12, 0f7F800000;
	@%p7 bra 	$L__BB1_4;
	mov.f32 	%f292, 0f00000000;
	mul.rn.f32 	%f1174, %f9, %f292;
	mov.b32 	%r714, 0;
	bra.uni 	$L__BB1_9;
$L__BB1_4:
	mov.b32 	%r4, %f9;
	shl.b32 	%r284, %r4, 8;
	or.b32  	%r5, %r284, -2147483648;
	mov.b64 	%rd346, 0;
	mov.b32 	%r711, 0;
	mov.u64 	%rd344, __cudart_i2opi_f;
	mov.u64 	%rd345, %rd4;
$L__BB1_5:
	.pragma "nounroll";
	ld.global.nc.u32 	%r285, [%rd344];
	mad.wide.u32 	%rd159, %r285, %r5, %rd346;
	shr.u64 	%rd346, %rd159, 32;
	st.local.u32 	[%rd345], %rd159;
	add.s32 	%r711, %r711, 1;
	add.s64 	%rd345, %rd345, 4;
	add.s64 	%rd344, %rd344, 4;
	setp.ne.s32 	%p8, %r711, 6;
	@%p8 bra 	$L__BB1_5;
	shr.u32 	%r286, %r4, 23;
	st.local.u32 	[%rd4+24], %rd346;
	and.b32  	%r8, %r286, 31;
	and.b32  	%r287, %r286, 224;
	add.s32 	%r288, %r287, -128;
	shr.u32 	%r289, %r288, 5;
	mul.wide.u32 	%rd160, %r289, 4;
	sub.s64 	%rd13, %rd4, %rd160;
	ld.local.u32 	%r712, [%rd13+24];
	ld.local.u32 	%r713, [%rd13+20];
	setp.eq.s32 	%p9, %r8, 0;
	@%p9 bra 	$L__BB1_8;
	shf.l.wrap.b32 	%r712, %r713, %r712, %r8;
	ld.local.u32 	%r290, [%rd13+16];
	shf.l.wrap.b32 	%r713, %r290, %r713, %r8;
$L__BB1_8:
	shr.u32 	%r291, %r712, 30;
	shf.l.wrap.b32 	%r292, %r713, %r712, 2;
	shl.b32 	%r293, %r713, 2;
	shr.u32 	%r294, %r292, 31;
	add.s32 	%r295, %r294, %r291;
	neg.s32 	%r296, %r295;
	setp.lt.s32 	%p10, %r4, 0;
	selp.b32 	%r714, %r296, %r295, %p10;
	xor.b32  	%r297, %r292, %r4;
	shr.s32 	%r298, %r292, 31;
	xor.b32  	%r299, %r298, %r292;
	xor.b32  	%r300, %r298, %r293;
	cvt.u64.u32 	%rd161, %r299;
	shl.b64 	%rd162, %rd161, 32;
	cvt.u64.u32 	%rd163, %r300;
	or.b64  	%rd164, %rd162, %rd163;
	cvt.rn.f64.s64 	%fd1, %rd164;
	mul.f64 	%fd2, %fd1, 0d3BF921FB54442D19;
	cvt.rn.f32.f64 	%f290, %fd2;
	neg.f32 	%f291, %f290;
	setp.lt.s32 	%p11, %r297, 0;
	selp.f32 	%f1174, %f291, %f290, %p11;
$L__BB1_9:
	setp.ltu.f32 	%p12, %f12, 0f47CE4780;
	add.s32 	%r302, %r714, 1;
	mul.rn.f32 	%f293, %f1174, %f1174;
	and.b32  	%r303, %r714, 1;
	setp.eq.b32 	%p13, %r303, 1;
	selp.f32 	%f294, %f1174, 0f3F800000, %p13;
	fma.rn.f32 	%f295, %f293, %f294, 0f00000000;
	fma.rn.f32 	%f296, %f293, 0f37CBAC00, 0fBAB607ED;
	selp.f32 	%f297, 0fB94D4153, %f296, %p13;
	selp.f32 	%f298, 0f3C0885E4, 0f3D2AAABB, %p13;
	fma.rn.f32 	%f299, %f297, %f293, %f298;
	selp.f32 	%f300, 0fBE2AAAA8, 0fBEFFFFFF, %p13;
	fma.rn.f32 	%f301, %f299, %f293, %f300;
	fma.rn.f32 	%f302, %f301, %f295, %f294;
	and.b32  	%r304, %r302, 2;
	setp.eq.s32 	%p14, %r304, 0;
	mov.f32 	%f303, 0f00000000;
	sub.f32 	%f304, %f303, %f302;
	selp.f32 	%f16, %f302, %f304, %p14;
	@%p12 bra 	$L__BB1_17;
	setp.neu.f32 	%p15, %f12, 0f7F800000;
	@%p15 bra 	$L__BB1_12;
	mov.f32 	%f307, 0f00000000;
	mul.rn.f32 	%f1175, %f9, %f307;
	mov.b32 	%r718, 0;
	bra.uni 	$L__BB1_17;
$L__BB1_12:
	mov.b32 	%r17, %f9;
	shl.b32 	%r306, %r17, 8;
	or.b32  	%r18, %r306, -2147483648;
	mov.b64 	%rd349, 0;
	mov.b32 	%r715, 0;
	mov.u64 	%rd347, __cudart_i2opi_f;
	mov.u64 	%rd348, %rd4;
$L__BB1_13:
	.pragma "nounroll";
	ld.global.nc.u32 	%r307, [%rd347];
	mad.wide.u32 	%rd167, %r307, %r18, %rd349;
	shr.u64 	%rd349, %rd167, 32;
	st.local.u32 	[%rd348], %rd167;
	add.s32 	%r715, %r715, 1;
	add.s64 	%rd348, %rd348, 4;
	add.s64 	%rd347, %rd347, 4;
	setp.ne.s32 	%p16, %r715, 6;
	@%p16 bra 	$L__BB1_13;
	shr.u32 	%r308, %r17, 23;
	st.local.u32 	[%rd4+24], %rd349;
	and.b32  	%r21, %r308, 31;
	and.b32  	%r309, %r308, 224;
	add.s32 	%r310, %r309, -128;
	shr.u32 	%r311, %r310, 5;
	mul.wide.u32 	%rd168, %r311, 4;
	sub.s64 	%rd20, %rd4, %rd168;
	ld.local.u32 	%r716, [%rd20+24];
	ld.local.u32 	%r717, [%rd20+20];
	setp.eq.s32 	%p17, %r21, 0;
	@%p17 bra 	$L__BB1_16;
	shf.l.wrap.b32 	%r716, %r717, %r716, %r21;
	ld.local.u32 	%r312, [%rd20+16];
	shf.l.wrap.b32 	%r717, %r312, %r717, %r21;
$L__BB1_16:
	shr.u32 	%r313, %r716, 30;
	shf.l.wrap.b32 	%r314, %r717, %r716, 2;
	shl.b32 	%r315, %r717, 2;
	shr.u32 	%r316, %r314, 31;
	add.s32 	%r317, %r316, %r313;
	neg.s32 	%r318, %r317;
	setp.lt.s32 	%p18, %r17, 0;
	selp.b32 	%r718, %r318, %r317, %p18;
	xor.b32  	%r319, %r314, %r17;
	shr.s32 	%r320, %r314, 31;
	xor.b32  	%r321, %r320, %r314;
	xor.b32  	%r322, %r320, %r315;
	cvt.u64.u32 	%rd169, %r321;
	shl.b64 	%rd170, %rd169, 32;
	cvt.u64.u32 	%rd171, %r322;
	or.b64  	%rd172, %rd170, %rd171;
	cvt.rn.f64.s64 	%fd3, %rd172;
	mul.f64 	%fd4, %fd3, 0d3BF921FB54442D19;
	cvt.rn.f32.f64 	%f305, %fd4;
	neg.f32 	%f306, %f305;
	setp.lt.s32 	%p19, %r319, 0;
	selp.f32 	%f1175, %f306, %f305, %p19;
$L__BB1_17:
	mul.rn.f32 	%f308, %f1175, %f1175;
	and.b32  	%r324, %r718, 1;
	setp.eq.b32 	%p20, %r324, 1;
	selp.f32 	%f309, 0f3F800000, %f1175, %p20;
	fma.rn.f32 	%f310, %f308, %f309, 0f00000000;
	fma.rn.f32 	%f311, %f308, 0f37CBAC00, 0fBAB607ED;
	selp.f32 	%f312, %f311, 0fB94D4153, %p20;
	selp.f32 	%f313, 0f3D2AAABB, 0f3C0885E4, %p20;
	fma.rn.f32 	%f314, %f312, %f308, %f313;
	selp.f32 	%f315, 0fBEFFFFFF, 0fBE2AAAA8, %p20;
	fma.rn.f32 	%f316, %f314, %f308, %f315;
	fma.rn.f32 	%f317, %f316, %f310, %f309;
	and.b32  	%r325, %r718, 2;
	setp.eq.s32 	%p21, %r325, 0;
	mov.f32 	%f318, 0f00000000;
	sub.f32 	%f319, %f318, %f317;
	selp.f32 	%f20, %f317, %f319, %p21;
	mul.f32 	%f320, %f10, 0f3F22F983;
	cvt.rni.s32.f32 	%r726, %f320;
	cvt.rn.f32.s32 	%f321, %r726;
	fma.rn.f32 	%f322, %f321, 0fBFC90FDA, %f10;
	fma.rn.f32 	%f323, %f321, 0fB3A22168, %f322;
	fma.rn.f32 	%f1177, %f321, 0fA7C234C5, %f323;
	abs.f32 	%f22, %f10;
	setp.ltu.f32 	%p22, %f22, 0f47CE4780;
	mov.u32 	%r722, %r726;
	mov.f32 	%f1176, %f1177;
	@%p22 bra 	$L__BB1_25;
	setp.neu.f32 	%p23, %f22, 0f7F800000;
	@%p23 bra 	$L__BB1_20;
	mov.f32 	%f326, 0f00000000;
	mul.rn.f32 	%f1176, %f10, %f326;
	mov.b32 	%r722, 0;
	bra.uni 	$L__BB1_25;
$L__BB1_20:
	mov.b32 	%r31, %f10;
	shl.b32 	%r327, %r31, 8;
	or.b32  	%r32, %r327, -2147483648;
	mov.b64 	%rd352, 0;
	mov.b32 	%r719, 0;
	mov.u64 	%rd350, __cudart_i2opi_f;
	mov.u64 	%rd351, %rd4;
$L__BB1_21:
	.pragma "nounroll";
	ld.global.nc.u32 	%r328, [%rd350];
	mad.wide.u32 	%rd175, %r328, %r32, %rd352;
	shr.u64 	%rd352, %rd175, 32;
	st.local.u32 	[%rd351], %rd175;
	add.s32 	%r719, %r719, 1;
	add.s64 	%rd351, %rd351, 4;
	add.s64 	%rd350, %rd350, 4;
	setp.ne.s32 	%p24, %r719, 6;
	@%p24 bra 	$L__BB1_21;
	shr.u32 	%r329, %r31, 23;
	st.local.u32 	[%rd4+24], %rd352;
	and.b32  	%r35, %r329, 31;
	and.b32  	%r330, %r329, 224;
	add.s32 	%r331, %r330, -128;
	shr.u32 	%r332, %r331, 5;
	mul.wide.u32 	%rd176, %r332, 4;
	sub.s64 	%rd27, %rd4, %rd176;
	ld.local.u32 	%r720, [%rd27+24];
	ld.local.u32 	%r721, [%rd27+20];
	setp.eq.s32 	%p25, %r35, 0;
	@%p25 bra 	$L__BB1_24;
	shf.l.wrap.b32 	%r720, %r721, %r720, %r35;
	ld.local.u32 	%r333, [%rd27+16];
	shf.l.wrap.b32 	%r721, %r333, %r721, %r35;
$L__BB1_24:
	shr.u32 	%r334, %r720, 30;
	shf.l.wrap.b32 	%r335, %r721, %r720, 2;
	shl.b32 	%r336, %r721, 2;
	shr.u32 	%r337, %r335, 31;
	add.s32 	%r338, %r337, %r334;
	neg.s32 	%r339, %r338;
	setp.lt.s32 	%p26, %r31, 0;
	selp.b32 	%r722, %r339, %r338, %p26;
	xor.b32  	%r340, %r335, %r31;
	shr.s32 	%r341, %r335, 31;
	xor.b32  	%r342, %r341, %r335;
	xor.b32  	%r343, %r341, %r336;
	cvt.u64.u32 	%rd177, %r342;
	shl.b64 	%rd178, %rd177, 32;
	cvt.u64.u32 	%rd179, %r343;
	or.b64  	%rd180, %rd178, %rd179;
	cvt.rn.f64.s64 	%fd5, %rd180;
	mul.f64 	%fd6, %fd5, 0d3BF921FB54442D19;
	cvt.rn.f32.f64 	%f324, %fd6;
	neg.f32 	%f325, %f324;
	setp.lt.s32 	%p27, %r340, 0;
	selp.f32 	%f1176, %f325, %f324, %p27;
$L__BB1_25:
	setp.ltu.f32 	%p28, %f22, 0f47CE4780;
	add.s32 	%r345, %r722, 1;
	mul.rn.f32 	%f327, %f1176, %f1176;
	and.b32  	%r346, %r722, 1;
	setp.eq.b32 	%p29, %r346, 1;
	selp.f32 	%f328, %f1176, 0f3F800000, %p29;
	fma.rn.f32 	%f329, %f327, %f328, 0f00000000;
	fma.rn.f32 	%f330, %f327, 0f37CBAC00, 0fBAB607ED;
	selp.f32 	%f331, 0fB94D4153, %f330, %p29;
	selp.f32 	%f332, 0f3C0885E4, 0f3D2AAABB, %p29;
	fma.rn.f32 	%f333, %f331, %f327, %f332;
	selp.f32 	%f334, 0fBE2AAAA8, 0fBEFFFFFF, %p29;
	fma.rn.f32 	%f335, %f333, %f327, %f334;
	fma.rn.f32 	%f336, %f335, %f329, %f328;
	and.b32  	%r347, %r345, 2;
	setp.eq.s32 	%p30, %r347, 0;
	mov.f32 	%f337, 0f00000000;
	sub.f32 	%f338, %f337, %f336;
	selp.f32 	%f26, %f336, %f338, %p30;
	@%p28 bra 	$L__BB1_33;
	setp.neu.f32 	%p31, %f22, 0f7F800000;
	@%p31 bra 	$L__BB1_28;
	mov.f32 	%f341, 0f00000000;
	mul.rn.f32 	%f1177, %f10, %f341;
	mov.b32 	%r726, 0;
	bra.uni 	$L__BB1_33;
$L__BB1_28:
	mov.b32 	%r44, %f10;
	shl.b32 	%r349, %r44, 8;
	or.b32  	%r45, %r349, -2147483648;
	mov.b64 	%rd355, 0;
	mov.b32 	%r723, 0;
	mov.u64 	%rd353, __cudart_i2opi_f;
	mov.u64 	%rd354, %rd4;
$L__BB1_29:
	.pragma "nounroll";
	ld.global.nc.u32 	%r350, [%rd353];
	mad.wide.u32 	%rd183, %r350, %r45, %rd355;
	shr.u64 	%rd355, %rd183, 32;
	st.local.u32 	[%rd354], %rd183;
	add.s32 	%r723, %r723, 1;
	add.s64 	%rd354, %rd354, 4;
	add.s64 	%rd353, %rd353, 4;
	setp.ne.s32 	%p32, %r723, 6;
	@%p32 bra 	$L__BB1_29;
	shr.u32 	%r351, %r44, 23;
	st.local.u32 	[%rd4+24], %rd355;
	and.b32  	%r48, %r351, 31;
	and.b32  	%r352, %r351, 224;
	add.s32 	%r353, %r352, -128;
	shr.u32 	%r354, %r353, 5;
	mul.wide.u32 	%rd184, %r354, 4;
	sub.s64 	%rd34, %rd4, %rd184;
	ld.local.u32 	%r724, [%rd34+24];
	ld.local.u32 	%r725, [%rd34+20];
	setp.eq.s32 	%p33, %r48, 0;
	@%p33 bra 	$L__BB1_32;
	shf.l.wrap.b32 	%r724, %r725, %r724, %r48;
	ld.local.u32 	%r355, [%rd34+16];
	shf.l.wrap.b32 	%r725, %r355, %r725, %r48;
$L__BB1_32:
	shr.u32 	%r356, %r724, 30;
	shf.l.wrap.b32 	%r357, %r725, %r724, 2;
	shl.b32 	%r358, %r725, 2;
	shr.u32 	%r359, %r357, 31;
	add.s32 	%r360, %r359, %r356;
	neg.s32 	%r361, %r360;
	setp.lt.s32 	%p34, %r44, 0;
	selp.b32 	%r726, %r361, %r360, %p34;
	xor.b32  	%r362, %r357, %r44;
	shr.s32 	%r363, %r357, 31;
	xor.b32  	%r364, %r363, %r357;
	xor.b32  	%r365, %r363, %r358;
	cvt.u64.u32 	%rd185, %r364;
	shl.b64 	%rd186, %rd185, 32;
	cvt.u64.u32 	%rd187, %r365;
	or.b64  	%rd188, %rd186, %rd187;
	cvt.rn.f64.s64 	%fd7, %rd188;
	mul.f64 	%fd8, %fd7, 0d3BF921FB54442D19;
	cvt.rn.f32.f64 	%f339, %fd8;
	neg.f32 	%f340, %f339;
	setp.lt.s32 	%p35, %r362, 0;
	selp.f32 	%f1177, %f340, %f339, %p35;
$L__BB1_33:
	mul.rn.f32 	%f343, %f1177, %f1177;
	and.b32  	%r368, %r726, 1;
	setp.eq.b32 	%p36, %r368, 1;
	selp.f32 	%f344, 0f3F800000, %f1177, %p36;
	fma.rn.f32 	%f345, %f343, %f344, 0f00000000;
	fma.rn.f32 	%f346, %f343, 0f37CBAC00, 0fBAB607ED;
	selp.f32 	%f347, %f346, 0fB94D4153, %p36;
	selp.f32 	%f348, 0f3D2AAABB, 0f3C0885E4, %p36;
	fma.rn.f32 	%f349, %f347, %f343, %f348;
	selp.f32 	%f350, 0fBEFFFFFF, 0fBE2AAAA8, %p36;
	fma.rn.f32 	%f351, %f349, %f343, %f350;
	fma.rn.f32 	%f352, %f351, %f345, %f344;
	and.b32  	%r369, %r726, 2;
	setp.eq.s32 	%p37, %r369, 0;
	mov.f32 	%f1192, 0f00000000;
	sub.f32 	%f353, %f1192, %f352;
	selp.f32 	%f354, %f352, %f353, %p37;
	add.f32 	%f355, %f2, %f1;
	mul.f32 	%f356, %f355, 0f3F000000;
	sub.f32 	%f357, %f2, %f356;
	mul.f32 	%f358, %f16, %f357;
	add.f32 	%f359, %f4, %f3;
	mul.f32 	%f360, %f359, 0f3F000000;
	sub.f32 	%f361, %f4, %f360;
	mul.f32 	%f362, %f20, %f361;
	sub.f32 	%f363, %f358, %f362;
	add.f32 	%f30, %f356, %f363;
	mul.f32 	%f364, %f16, %f361;
	fma.rn.f32 	%f365, %f20, %f357, %f364;
	add.f32 	%f31, %f360, %f365;
	st.local.v2.f32 	[%rd5], {%f30, %f31};
	add.f32 	%f366, %f6, %f5;
	mul.f32 	%f367, %f366, 0f3F000000;
	sub.f32 	%f368, %f6, %f367;
	mul.f32 	%f369, %f26, %f368;
	add.f32 	%f370, %f8, %f7;
	mul.f32 	%f371, %f370, 0f3F000000;
	sub.f32 	%f372, %f8, %f371;
	mul.f32 	%f373, %f354, %f372;
	sub.f32 	%f374, %f369, %f373;
	add.f32 	%f32, %f367, %f374;
	mul.f32 	%f375, %f26, %f372;
	fma.rn.f32 	%f376, %f354, %f368, %f375;
	add.f32 	%f33, %f371, %f376;
	sub.f32 	%f377, %f1, %f356;
	mul.f32 	%f378, %f16, %f377;
	sub.f32 	%f379, %f378, %f362;
	add.f32 	%f34, %f356, %f379;
	fma.rn.f32 	%f380, %f20, %f377, %f364;
	add.f32 	%f35, %f360, %f380;
	st.local.v2.f32 	[%rd5+8], {%f34, %f35};
	sub.f32 	%f381, %f5, %f367;
	mul.f32 	%f382, %f26, %f381;
	sub.f32 	%f383, %f382, %f373;
	add.f32 	%f36, %f367, %f383;
	fma.rn.f32 	%f384, %f354, %f381, %f375;
	add.f32 	%f37, %f371, %f384;
	sub.f32 	%f385, %f3, %f360;
	mul.f32 	%f386, %f20, %f385;
	sub.f32 	%f387, %f378, %f386;
	add.f32 	%f38, %f356, %f387;
	mul.f32 	%f388, %f16, %f385;
	fma.rn.f32 	%f389, %f20, %f377, %f388;
	add.f32 	%f39, %f360, %f389;
	st.local.v2.f32 	[%rd5+16], {%f38, %f39};
	sub.f32 	%f390, %f7, %f371;
	mul.f32 	%f391, %f354, %f390;
	sub.f32 	%f392, %f382, %f391;
	add.f32 	%f40, %f367, %f392;
	mul.f32 	%f393, %f26, %f390;
	fma.rn.f32 	%f394, %f354, %f381, %f393;
	add.f32 	%f41, %f371, %f394;
	sub.f32 	%f395, %f358, %f386;
	add.f32 	%f42, %f356, %f395;
	fma.rn.f32 	%f396, %f20, %f357, %f388;
	add.f32 	%f43, %f360, %f396;
	st.local.v2.f32 	[%rd5+24], {%f42, %f43};
	sub.f32 	%f397, %f369, %f391;
	add.f32 	%f44, %f367, %f397;
	fma.rn.f32 	%f398, %f354, %f368, %f393;
	add.f32 	%f45, %f371, %f398;
	st.local.v2.f32 	[%rd5+32], {%f30, %f31};
	max.f32 	%f46, %f32, %f36;
	min.f32 	%f47, %f32, %f36;
	max.f32 	%f48, %f33, %f37;
	min.f32 	%f49, %f33, %f37;
	max.f32 	%f50, %f36, %f40;
	min.f32 	%f51, %f36, %f40;
	max.f32 	%f52, %f37, %f41;
	min.f32 	%f53, %f37, %f41;
	max.f32 	%f54, %f40, %f44;
	min.f32 	%f55, %f40, %f44;
	max.f32 	%f56, %f41, %f45;
	min.f32 	%f57, %f41, %f45;
	max.f32 	%f58, %f44, %f32;
	min.f32 	%f59, %f44, %f32;
	max.f32 	%f60, %f45, %f33;
	min.f32 	%f61, %f45, %f33;
	add.s64 	%rd356, %rd5, 12;
	mov.b32 	%r727, 0;
	mov.f32 	%f1178, %f30;
	mov.u32 	%r730, %r727;
	mov.f32 	%f1191, %f1192;
$L__BB1_34:
	mov.f32 	%f62, %f1178;
	add.s32 	%r727, %r727, 1;
	ld.local.f32 	%f1178, [%rd356+-4];
	min.f32 	%f66, %f62, %f1178;
	setp.gtu.f32 	%p38, %f66, %f46;
	max.f32 	%f399, %f62, %f1178;
	setp.gtu.f32 	%p39, %f47, %f399;
	or.pred  	%p40, %p38, %p39;
	@%p40 bra 	$L__BB1_41;
	ld.local.f32 	%f68, [%rd356+-8];
	ld.local.f32 	%f69, [%rd356];
	min.f32 	%f400, %f68, %f69;
	setp.gtu.f32 	%p41, %f400, %f48;
	max.f32 	%f401, %f68, %f69;
	setp.gtu.f32 	%p42, %f49, %f401;
	or.pred  	%p43, %p41, %p42;
	@%p43 bra 	$L__BB1_41;
	sub.f32 	%f403, %f32, %f62;
	sub.f32 	%f404, %f69, %f68;
	mul.f32 	%f405, %f403, %f404;
	sub.f32 	%f70, %f1178, %f62;
	sub.f32 	%f406, %f33, %f68;
	mul.f32 	%f407, %f70, %f406;
	sub.f32 	%f71, %f405, %f407;
	sub.f32 	%f408, %f37, %f68;
	mul.f32 	%f72, %f70, %f408;
	sub.f32 	%f409, %f36, %f62;
	mul.f32 	%f73, %f409, %f404;
	sub.f32 	%f410, %f72, %f73;
	sub.f32 	%f411, %f62, %f32;
	sub.f32 	%f412, %f37, %f33;
	mul.f32 	%f413, %f411, %f412;
	sub.f32 	%f414, %f68, %f33;
	sub.f32 	%f415, %f36, %f32;
	mul.f32 	%f416, %f415, %f414;
	sub.f32 	%f417, %f413, %f416;
	sub.f32 	%f418, %f69, %f33;
	mul.f32 	%f419, %f415, %f418;
	sub.f32 	%f420, %f1178, %f32;
	mul.f32 	%f421, %f420, %f412;
	sub.f32 	%f422, %f419, %f421;
	mul.f32 	%f423, %f71, %f410;
	setp.leu.f32 	%p44, %f423, 0f00000000;
	mul.f32 	%f424, %f417, %f422;
	setp.leu.f32 	%p45, %f424, 0f00000000;
	or.pred  	%p46, %p44, %p45;
	@%p46 bra 	$L__BB1_41;
	sub.f32 	%f74, %f73, %f72;
	sub.f32 	%f75, %f74, %f71;
	abs.f32 	%f426, %f75;
	setp.leu.f32 	%p47, %f426, 0f322BCC77;
	@%p47 bra 	$L__BB1_39;
	mul.f32 	%f445, %f74, %f32;
	mul.f32 	%f446, %f71, %f36;
	sub.f32 	%f447, %f445, %f446;
	div.rn.f32 	%f1184, %f447, %f75;
	mul.f32 	%f448, %f74, %f33;
	mul.f32 	%f449, %f71, %f37;
	sub.f32 	%f450, %f448, %f449;
	div.rn.f32 	%f1183, %f450, %f75;
	bra.uni 	$L__BB1_40;
$L__BB1_39:
	sub.f32 	%f427, %f68, %f69;
	mul.f32 	%f428, %f69, %f62;
	mul.f32 	%f429, %f1178, %f68;
	sub.f32 	%f430, %f428, %f429;
	sub.f32 	%f431, %f36, %f32;
	mul.f32 	%f432, %f427, %f431;
	sub.f32 	%f433, %f33, %f37;
	mul.f32 	%f434, %f70, %f433;
	sub.f32 	%f435, %f432, %f434;
	mul.f32 	%f436, %f37, %f32;
	mul.f32 	%f437, %f36, %f33;
	sub.f32 	%f438, %f436, %f437;
	mul.f32 	%f439, %f70, %f438;
	mul.f32 	%f440, %f430, %f431;
	sub.f32 	%f441, %f439, %f440;
	div.rn.f32 	%f1184, %f441, %f435;
	mul.f32 	%f442, %f430, %f433;
	mul.f32 	%f443, %f427, %f438;
	sub.f32 	%f444, %f442, %f443;
	div.rn.f32 	%f1183, %f444, %f435;
$L__BB1_40:
	mul.wide.s32 	%rd189, %r730, 8;
	add.s64 	%rd190, %rd6, %rd189;
	st.local.v2.f32 	[%rd190], {%f1184, %f1183};
	add.f32 	%f1191, %f1191, %f1184;
	add.f32 	%f1192, %f1192, %f1183;
	add.s32 	%r730, %r730, 1;
$L__BB1_41:
	setp.gtu.f32 	%p48, %f66, %f50;
	setp.gtu.f32 	%p49, %f51, %f399;
	or.pred  	%p50, %p48, %p49;
	@%p50 bra 	$L__BB1_48;
	ld.local.f32 	%f92, [%rd356+-8];
	ld.local.f32 	%f93, [%rd356];
	min.f32 	%f451, %f92, %f93;
	setp.gtu.f32 	%p51, %f451, %f52;
	max.f32 	%f452, %f92, %f93;
	setp.gtu.f32 	%p52, %f53, %f452;
	or.pred  	%p53, %p51, %p52;
	@%p53 bra 	$L__BB1_48;
	sub.f32 	%f454, %f36, %f62;
	sub.f32 	%f455, %f93, %f92;
	mul.f32 	%f456, %f454, %f455;
	sub.f32 	%f94, %f1178, %f62;
	sub.f32 	%f457, %f37, %f92;
	mul.f32 	%f458, %f94, %f457;
	sub.f32 	%f95, %f456, %f458;
	sub.f32 	%f459, %f41, %f92;
	mul.f32 	%f96, %f94, %f459;
	sub.f32 	%f460, %f40, %f62;
	mul.f32 	%f97, %f460, %f455;
	sub.f32 	%f461, %f96, %f97;
	sub.f32 	%f462, %f62, %f36;
	sub.f32 	%f463, %f41, %f37;
	mul.f32 	%f464, %f462, %f463;
	sub.f32 	%f465, %f92, %f37;
	sub.f32 	%f466, %f40, %f36;
	mul.f32 	%f467, %f466, %f465;
	sub.f32 	%f468, %f464, %f467;
	sub.f32 	%f469, %f93, %f37;
	mul.f32 	%f470, %f466, %f469;
	sub.f32 	%f471, %f1178, %f36;
	mul.f32 	%f472, %f471, %f463;
	sub.f32 	%f473, %f470, %f472;
	mul.f32 	%f474, %f95, %f461;
	setp.leu.f32 	%p54, %f474, 0f00000000;
	mul.f32 	%f475, %f468, %f473;
	setp.leu.f32 	%p55, %f475, 0f00000000;
	or.pred  	%p56, %p54, %p55;
	@%p56 bra 	$L__BB1_48;
	sub.f32 	%f98, %f97, %f96;
	sub.f32 	%f99, %f98, %f95;
	abs.f32 	%f477, %f99;
	setp.gt.f32 	%p57, %f477, 0f322BCC77;
	@%p57 bra 	$L__BB1_46;
	sub.f32 	%f478, %f92, %f93;
	mul.f32 	%f479, %f93, %f62;
	mul.f32 	%f480, %f1178, %f92;
	sub.f32 	%f481, %f479, %f480;
	sub.f32 	%f482, %f40, %f36;
	mul.f32 	%f483, %f478, %f482;
	sub.f32 	%f484, %f37, %f41;
	mul.f32 	%f485, %f94, %f484;
	sub.f32 	%f486, %f483, %f485;
	mul.f32 	%f487, %f41, %f36;
	mul.f32 	%f488, %f40, %f37;
	sub.f32 	%f489, %f487, %f488;
	mul.f32 	%f490, %f94, %f489;
	mul.f32 	%f491, %f481, %f482;
	sub.f32 	%f492, %f490, %f491;
	div.rn.f32 	%f1190, %f492, %f486;
	mul.f32 	%f493, %f481, %f484;
	mul.f32 	%f494, %f478, %f489;
	sub.f32 	%f495, %f493, %f494;
	div.rn.f32 	%f1189, %f495, %f486;
	bra.uni 	$L__BB1_47;
$L__BB1_46:
	mul.f32 	%f496, %f98, %f36;
	mul.f32 	%f497, %f95, %f40;
	sub.f32 	%f498, %f496, %f497;
	div.rn.f32 	%f1190, %f498, %f99;
	mul.f32 	%f499, %f98, %f37;
	mul.f32 	%f500, %f95, %f41;
	sub.f32 	%f501, %f499, %f500;
	div.rn.f32 	%f1189, %f501, %f99;
$L__BB1_47:
	mul.wide.s32 	%rd191, %r730, 8;
	add.s64 	%rd192, %rd6, %rd191;
	st.local.v2.f32 	[%rd192], {%f1190, %f1189};
	add.f32 	%f1191, %f1191, %f1190;
	add.f32 	%f1192, %f1192, %f1189;
	add.s32 	%r730, %r730, 1;
$L__BB1_48:
	setp.gtu.f32 	%p58, %f66, %f54;
	setp.gtu.f32 	%p59, %f55, %f399;
	or.pred  	%p60, %p58, %p59;
	@%p60 bra 	$L__BB1_55;
	ld.local.f32 	%f116, [%rd356+-8];
	ld.local.f32 	%f117, [%rd356];
	min.f32 	%f502, %f116, %f117;
	setp.gtu.f32 	%p61, %f502, %f56;
	max.f32 	%f503, %f116, %f117;
	setp.gtu.f32 	%p62, %f57, %f503;
	or.pred  	%p63, %p61, %p62;
	@%p63 bra 	$L__BB1_55;
	sub.f32 	%f505, %f40, %f62;
	sub.f32 	%f506, %f117, %f116;
	mul.f32 	%f507, %f505, %f506;
	sub.f32 	%f118, %f1178, %f62;
	sub.f32 	%f508, %f41, %f116;
	mul.f32 	%f509, %f118, %f508;
	sub.f32 	%f119, %f507, %f509;
	sub.f32 	%f510, %f45, %f116;
	mul.f32 	%f120, %f118, %f510;
	sub.f32 	%f511, %f44, %f62;
	mul.f32 	%f121, %f511, %f506;
	sub.f32 	%f512, %f120, %f121;
	sub.f32 	%f513, %f62, %f40;
	sub.f32 	%f514, %f45, %f41;
	mul.f32 	%f515, %f513, %f514;
	sub.f32 	%f516, %f116, %f41;
	sub.f32 	%f517, %f44, %f40;
	mul.f32 	%f518, %f517, %f516;
	sub.f32 	%f519, %f515, %f518;
	sub.f32 	%f520, %f117, %f41;
	mul.f32 	%f521, %f517, %f520;
	sub.f32 	%f522, %f1178, %f40;
	mul.f32 	%f523, %f522, %f514;
	sub.f32 	%f524, %f521, %f523;
	mul.f32 	%f525, %f119, %f512;
	setp.leu.f32 	%p64, %f525, 0f00000000;
	mul.f32 	%f526, %f519, %f524;
	setp.leu.f32 	%p65, %f526, 0f00000000;
	or.pred  	%p66, %p64, %p65;
	@%p66 bra 	$L__BB1_55;
	sub.f32 	%f122, %f121, %f120;
	sub.f32 	%f123, %f122, %f119;
	abs.f32 	%f528, %f123;
	setp.gt.f32 	%p67, %f528, 0f322BCC77;
	@%p67 bra 	$L__BB1_53;
	sub.f32 	%f529, %f116, %f117;
	mul.f32 	%f530, %f117, %f62;
	mul.f32 	%f531, %f1178, %f116;
	sub.f32 	%f532, %f530, %f531;
	sub.f32 	%f533, %f44, %f40;
	mul.f32 	%f534, %f529, %f533;
	sub.f32 	%f535, %f41, %f45;
	mul.f32 	%f536, %f118, %f535;
	sub.f32 	%f537, %f534, %f536;
	mul.f32 	%f538, %f45, %f40;
	mul.f32 	%f539, %f44, %f41;
	sub.f32 	%f540, %f538, %f539;
	mul.f32 	%f541, %f118, %f540;
	mul.f32 	%f542, %f532, %f533;
	sub.f32 	%f543, %f541, %f542;
	div.rn.f32 	%f1196, %f543, %f537;
	mul.f32 	%f544, %f532, %f535;
	mul.f32 	%f545, %f529, %f540;
	sub.f32 	%f546, %f544, %f545;
	div.rn.f32 	%f1195, %f546, %f537;
	bra.uni 	$L__BB1_54;
$L__BB1_53:
	mul.f32 	%f547, %f122, %f40;
	mul.f32 	%f548, %f119, %f44;
	sub.f32 	%f549, %f547, %f548;
	div.rn.f32 	%f1196, %f549, %f123;
	mul.f32 	%f550, %f122, %f41;
	mul.f32 	%f551, %f119, %f45;
	sub.f32 	%f552, %f550, %f551;
	div.rn.f32 	%f1195, %f552, %f123;
$L__BB1_54:
	mul.wide.s32 	%rd193, %r730, 8;
	add.s64 	%rd194, %rd6, %rd193;
	st.local.v2.f32 	[%rd194], {%f1196, %f1195};
	add.f32 	%f1191, %f1191, %f1196;
	add.f32 	%f1192, %f1192, %f1195;
	add.s32 	%r730, %r730, 1;
$L__BB1_55:
	setp.gtu.f32 	%p68, %f66, %f58;
	setp.gtu.f32 	%p69, %f59, %f399;
	or.pred  	%p70, %p68, %p69;
	@%p70 bra 	$L__BB1_62;
	ld.local.f32 	%f140, [%rd356+-8];
	ld.local.f32 	%f141, [%rd356];
	min.f32 	%f553, %f140, %f141;
	setp.gtu.f32 	%p71, %f553, %f60;
	max.f32 	%f554, %f140, %f141;
	setp.gtu.f32 	%p72, %f61, %f554;
	or.pred  	%p73, %p71, %p72;
	@%p73 bra 	$L__BB1_62;
	sub.f32 	%f556, %f44, %f62;
	sub.f32 	%f557, %f141, %f140;
	mul.f32 	%f558, %f556, %f557;
	sub.f32 	%f142, %f1178, %f62;
	sub.f32 	%f559, %f45, %f140;
	mul.f32 	%f560, %f142, %f559;
	sub.f32 	%f143, %f558, %f560;
	sub.f32 	%f561, %f33, %f140;
	mul.f32 	%f144, %f142, %f561;
	sub.f32 	%f562, %f32, %f62;
	mul.f32 	%f145, %f562, %f557;
	sub.f32 	%f563, %f144, %f145;
	sub.f32 	%f564, %f62, %f44;
	sub.f32 	%f565, %f33, %f45;
	mul.f32 	%f566, %f564, %f565;
	sub.f32 	%f567, %f140, %f45;
	sub.f32 	%f568, %f32, %f44;
	mul.f32 	%f569, %f568, %f567;
	sub.f32 	%f570, %f566, %f569;
	sub.f32 	%f571, %f141, %f45;
	mul.f32 	%f572, %f568, %f571;
	sub.f32 	%f573, %f1178, %f44;
	mul.f32 	%f574, %f573, %f565;
	sub.f32 	%f575, %f572, %f574;
	mul.f32 	%f576, %f143, %f563;
	setp.leu.f32 	%p74, %f576, 0f00000000;
	mul.f32 	%f577, %f570, %f575;
	setp.leu.f32 	%p75, %f577, 0f00000000;
	or.pred  	%p76, %p74, %p75;
	@%p76 bra 	$L__BB1_62;
	sub.f32 	%f146, %f145, %f144;
	sub.f32 	%f147, %f146, %f143;
	abs.f32 	%f579, %f147;
	setp.gt.f32 	%p77, %f579, 0f322BCC77;
	@%p77 bra 	$L__BB1_60;
	sub.f32 	%f580, %f140, %f141;
	mul.f32 	%f581, %f141, %f62;
	mul.f32 	%f582, %f1178, %f140;
	sub.f32 	%f583, %f581, %f582;
	sub.f32 	%f584, %f32, %f44;
	mul.f32 	%f585, %f580, %f584;
	sub.f32 	%f586, %f45, %f33;
	mul.f32 	%f587, %f142, %f586;
	sub.f32 	%f588, %f585, %f587;
	mul.f32 	%f589, %f33, %f44;
	mul.f32 	%f590, %f32, %f45;
	sub.f32 	%f591, %f589, %f590;
	mul.f32 	%f592, %f142, %f591;
	mul.f32 	%f593, %f583, %f584;
	sub.f32 	%f594, %f592, %f593;
	div.rn.f32 	%f1202, %f594, %f588;
	mul.f32 	%f595, %f583, %f586;
	mul.f32 	%f596, %f580, %f591;
	sub.f32 	%f597, %f595, %f596;
	div.rn.f32 	%f1201, %f597, %f588;
	bra.uni 	$L__BB1_61;
$L__BB1_60:
	mul.f32 	%f598, %f146, %f44;
	mul.f32 	%f599, %f143, %f32;
	sub.f32 	%f600, %f598, %f599;
	div.rn.f32 	%f1202, %f600, %f147;
	mul.f32 	%f601, %f146, %f45;
	mul.f32 	%f602, %f143, %f33;
	sub.f32 	%f603, %f601, %f602;
	div.rn.f32 	%f1201, %f603, %f147;
$L__BB1_61:
	mul.wide.s32 	%rd195, %r730, 8;
	add.s64 	%rd196, %rd6, %rd195;
	st.local.v2.f32 	[%rd196], {%f1202, %f1201};
	add.f32 	%f1191, %f1191, %f1202;
	add.f32 	%f1192, %f1192, %f1201;
	add.s32 	%r730, %r730, 1;
$L__BB1_62:
	add.s64 	%rd356, %rd356, 8;
	setp.ne.s32 	%p78, %r727, 4;
	@%p78 bra 	$L__BB1_34;
	neg.f32 	%f604, %f9;
	mul.f32 	%f605, %f9, 0fBF22F983;
	cvt.rni.s32.f32 	%r370, %f605;
	cvt.rn.f32.s32 	%f606, %r370;
	fma.rn.f32 	%f607, %f606, 0fBFC90FDA, %f604;
	fma.rn.f32 	%f608, %f606, 0fB3A22168, %f607;
	fma.rn.f32 	%f609, %f606, 0fA7C234C5, %f608;
	abs.f32 	%f610, %f604;
	setp.ltu.f32 	%p79, %f610, 0f47CE4780;
	setp.eq.f32 	%p80, %f610, 0f7F800000;
	mov.b32 	%r68, %f604;
	shr.u32 	%r371, %r68, 23;
	and.b32  	%r372, %r371, 224;
	add.s32 	%r373, %r372, -128;
	shl.b32 	%r374, %r68, 8;
	or.b32  	%r69, %r374, -2147483648;
	shr.u32 	%r375, %r373, 5;
	and.b32  	%r70, %r371, 31;
	cvt.u64.u32 	%rd197, %r375;
	neg.s64 	%rd38, %rd197;
	mul.wide.u32 	%rd198, %r375, 4;
	sub.s64 	%rd39, %rd4, %rd198;
	sub.s32 	%r71, 32, %r70;
	mov.f32 	%f611, 0f00000000;
	mul.rn.f32 	%f612, %f604, %f611;
	neg.f32 	%f164, %f10;
	mul.f32 	%f165, %f10, 0fBF22F983;
	mov.b32 	%r72, %f164;
	shr.u32 	%r376, %r72, 23;
	and.b32  	%r377, %r376, 224;
	add.s32 	%r378, %r377, -128;
	shl.b32 	%r379, %r72, 8;
	or.b32  	%r73, %r379, -2147483648;
	shr.u32 	%r380, %r378, 5;
	and.b32  	%r74, %r376, 31;
	cvt.u64.u32 	%rd199, %r380;
	neg.s64 	%rd40, %rd199;
	sub.s32 	%r75, 32, %r74;
	or.pred  	%p1, %p79, %p80;
	selp.b32 	%r794, %r370, 0, %p79;
	selp.f32 	%f1230, %f609, %f612, %p79;
	mov.u32 	%r736, %r794;
	mov.f32 	%f1205, %f1230;
	@%p1 bra 	$L__BB1_69;
	mov.b64 	%rd359, 0;
	mov.b32 	%r733, 0;
	mov.u64 	%rd357, __cudart_i2opi_f;
	mov.u64 	%rd358, %rd4;
$L__BB1_65:
	.pragma "nounroll";
	ld.global.nc.u32 	%r382, [%rd357];
	mad.wide.u32 	%rd202, %r382, %r69, %rd359;
	shr.u64 	%rd359, %rd202, 32;
	st.local.u32 	[%rd358], %rd202;
	add.s32 	%r733, %r733, 1;
	add.s64 	%rd358, %rd358, 4;
	add.s64 	%rd357, %rd357, 4;
	setp.ne.s32 	%p81, %r733, 6;
	@%p81 bra 	$L__BB1_65;
	setp.eq.s32 	%p82, %r70, 0;
	st.local.u32 	[%rd4+24], %rd359;
	ld.local.u32 	%r734, [%rd39+24];
	ld.local.u32 	%r735, [%rd39+20];
	@%p82 bra 	$L__BB1_68;
	shl.b32 	%r383, %r734, %r70;
	shr.u32 	%r384, %r735, %r71;
	add.s32 	%r734, %r384, %r383;
	shl.b32 	%r385, %r735, %r70;
	ld.local.u32 	%r386, [%rd39+16];
	shr.u32 	%r387, %r386, %r71;
	add.s32 	%r735, %r387, %r385;
$L__BB1_68:
	setp.lt.s32 	%p83, %r68, 0;
	shr.u32 	%r388, %r734, 30;
	shf.l.wrap.b32 	%r389, %r735, %r734, 2;
	shl.b32 	%r390, %r735, 2;
	shr.u32 	%r391, %r389, 31;
	add.s32 	%r392, %r391, %r388;
	neg.s32 	%r393, %r392;
	selp.b32 	%r736, %r393, %r392, %p83;
	xor.b32  	%r394, %r389, %r68;
	shr.s32 	%r395, %r389, 31;
	xor.b32  	%r396, %r395, %r389;
	xor.b32  	%r397, %r395, %r390;
	cvt.u64.u32 	%rd203, %r396;
	shl.b64 	%rd204, %rd203, 32;
	cvt.u64.u32 	%rd205, %r397;
	or.b64  	%rd206, %rd204, %rd205;
	cvt.rn.f64.s64 	%fd9, %rd206;
	mul.f64 	%fd10, %fd9, 0d3BF921FB54442D19;
	cvt.rn.f32.f64 	%f613, %fd10;
	neg.f32 	%f614, %f613;
	setp.lt.s32 	%p84, %r394, 0;
	selp.f32 	%f1205, %f614, %f613, %p84;
$L__BB1_69:
	shl.b64 	%rd207, %rd38, 2;
	add.s64 	%rd47, %rd3, %rd207;
	add.s32 	%r398, %r736, 1;
	mul.rn.f32 	%f615, %f1205, %f1205;
	and.b32  	%r399, %r736, 1;
	setp.eq.b32 	%p85, %r399, 1;
	selp.f32 	%f616, %f1205, 0f3F800000, %p85;
	fma.rn.f32 	%f617, %f615, %f616, 0f00000000;
	fma.rn.f32 	%f618, %f615, 0f37CBAC00, 0fBAB607ED;
	selp.f32 	%f619, 0fB94D4153, %f618, %p85;
	selp.f32 	%f620, 0f3C0885E4, 0f3D2AAABB, %p85;
	fma.rn.f32 	%f621, %f619, %f615, %f620;
	selp.f32 	%f622, 0fBE2AAAA8, 0fBEFFFFFF, %p85;
	fma.rn.f32 	%f623, %f621, %f615, %f622;
	fma.rn.f32 	%f624, %f623, %f617, %f616;
	and.b32  	%r400, %r398, 2;
	setp.eq.s32 	%p86, %r400, 0;
	mov.f32 	%f625, 0f00000000;
	sub.f32 	%f626, %f625, %f624;
	selp.f32 	%f169, %f624, %f626, %p86;
	mov.u32 	%r740, %r794;
	mov.f32 	%f1206, %f1230;
	@%p1 bra 	$L__BB1_75;
	mov.b64 	%rd362, 0;
	mov.b32 	%r737, 0;
	mov.u64 	%rd360, __cudart_i2opi_f;
	mov.u64 	%rd361, %rd3;
$L__BB1_71:
	.pragma "nounroll";
	ld.global.nc.u32 	%r402, [%rd360];
	mad.wide.u32 	%rd210, %r402, %r69, %rd362;
	shr.u64 	%rd362, %rd210, 32;
	st.local.u32 	[%rd361], %rd210;
	add.s32 	%r737, %r737, 1;
	add.s64 	%rd361, %rd361, 4;
	add.s64 	%rd360, %rd360, 4;
	setp.ne.s32 	%p87, %r737, 6;
	@%p87 bra 	$L__BB1_71;
	setp.eq.s32 	%p88, %r70, 0;
	st.local.u32 	[%rd3+24], %rd362;
	ld.local.u32 	%r738, [%rd47+24];
	ld.local.u32 	%r739, [%rd47+20];
	@%p88 bra 	$L__BB1_74;
	shl.b32 	%r403, %r738, %r70;
	shr.u32 	%r404, %r739, %r71;
	add.s32 	%r738, %r404, %r403;
	shl.b32 	%r405, %r739, %r70;
	ld.local.u32 	%r406, [%rd47+16];
	shr.u32 	%r407, %r406, %r71;
	add.s32 	%r739, %r407, %r405;
$L__BB1_74:
	setp.lt.s32 	%p89, %r68, 0;
	shr.u32 	%r408, %r738, 30;
	shf.l.wrap.b32 	%r409, %r739, %r738, 2;
	shl.b32 	%r410, %r739, 2;
	shr.u32 	%r411, %r409, 31;
	add.s32 	%r412, %r411, %r408;
	neg.s32 	%r413, %r412;
	selp.b32 	%r740, %r413, %r412, %p89;
	xor.b32  	%r414, %r409, %r68;
	shr.s32 	%r415, %r409, 31;
	xor.b32  	%r416, %r415, %r409;
	xor.b32  	%r417, %r415, %r410;
	cvt.u64.u32 	%rd211, %r416;
	shl.b64 	%rd212, %rd211, 32;
	cvt.u64.u32 	%rd213, %r417;
	or.b64  	%rd214, %rd212, %rd213;
	cvt.rn.f64.s64 	%fd11, %rd214;
	mul.f64 	%fd12, %fd11, 0d3BF921FB54442D19;
	cvt.rn.f32.f64 	%f627, %fd12;
	neg.f32 	%f628, %f627;
	setp.lt.s32 	%p90, %r414, 0;
	selp.f32 	%f1206, %f628, %f627, %p90;
$L__BB1_75:
	mul.rn.f32 	%f629, %f1206, %f1206;
	and.b32  	%r418, %r740, 1;
	setp.eq.b32 	%p91, %r418, 1;
	selp.f32 	%f630, 0f3F800000, %f1206, %p91;
	fma.rn.f32 	%f631, %f629, %f630, 0f00000000;
	fma.rn.f32 	%f632, %f629, 0f37CBAC00, 0fBAB607ED;
	selp.f32 	%f633, %f632, 0fB94D4153, %p91;
	selp.f32 	%f634, 0f3D2AAABB, 0f3C0885E4, %p91;
	fma.rn.f32 	%f635, %f633, %f629, %f634;
	selp.f32 	%f636, 0fBEFFFFFF, 0fBE2AAAA8, %p91;
	fma.rn.f32 	%f637, %f635, %f629, %f636;
	fma.rn.f32 	%f638, %f637, %f631, %f630;
	and.b32  	%r419, %r740, 2;
	setp.eq.s32 	%p92, %r419, 0;
	mov.f32 	%f639, 0f00000000;
	sub.f32 	%f640, %f639, %f638;
	selp.f32 	%f641, %f638, %f640, %p92;
	add.f32 	%f642, %f2, %f1;
	mul.f32 	%f643, %f642, 0f3F000000;
	sub.f32 	%f644, %f32, %f643;
	mul.f32 	%f645, %f169, %f644;
	add.f32 	%f646, %f4, %f3;
	mul.f32 	%f647, %f646, 0f3F000000;
	sub.f32 	%f648, %f33, %f647;
	mul.f32 	%f649, %f648, %f641;
	sub.f32 	%f650, %f645, %f649;
	add.f32 	%f651, %f643, %f650;
	mul.f32 	%f653, %f644, %f641;
	fma.rn.f32 	%f654, %f169, %f648, %f653;
	add.f32 	%f655, %f647, %f654;
	add.f32 	%f657, %f2, 0fB727C5AC;
	setp.leu.f32 	%p93, %f651, %f657;
	add.f32 	%f658, %f1, 0f3727C5AC;
	setp.geu.f32 	%p94, %f651, %f658;
	add.f32 	%f659, %f4, 0fB727C5AC;
	setp.leu.f32 	%p95, %f655, %f659;
	or.pred  	%p96, %p93, %p95;
	or.pred  	%p97, %p96, %p94;
	add.f32 	%f660, %f3, 0f3727C5AC;
	setp.geu.f32 	%p98, %f655, %f660;
	or.pred  	%p99, %p97, %p98;
	@%p99 bra 	$L__BB1_77;
	add.f32 	%f1191, %f1191, %f32;
	add.f32 	%f1192, %f1192, %f33;
	mul.wide.s32 	%rd215, %r730, 8;
	add.s64 	%rd216, %rd6, %rd215;
	st.local.v2.f32 	[%rd216], {%f32, %f33};
	add.s32 	%r730, %r730, 1;
$L__BB1_77:
	cvt.rni.s32.f32 	%r420, %f165;
	cvt.rn.f32.s32 	%f661, %r420;
	abs.f32 	%f662, %f164;
	shl.b64 	%rd217, %rd40, 2;
	add.s64 	%rd54, %rd2, %rd217;
	setp.eq.f32 	%p100, %f662, 0f7F800000;
	setp.ltu.f32 	%p101, %f662, 0f47CE4780;
	or.pred  	%p2, %p101, %p100;
	selp.b32 	%r803, %r420, 0, %p101;
	mov.f32 	%f663, 0f00000000;
	mul.rn.f32 	%f664, %f164, %f663;
	fma.rn.f32 	%f665, %f661, 0fBFC90FDA, %f164;
	fma.rn.f32 	%f666, %f661, 0fB3A22168, %f665;
	fma.rn.f32 	%f667, %f661, 0fA7C234C5, %f666;
	selp.f32 	%f1234, %f667, %f664, %p101;
	mov.u32 	%r745, %r803;
	mov.f32 	%f1209, %f1234;
	@%p2 bra 	$L__BB1_83;
	mov.b64 	%rd365, 0;
	mov.b32 	%r742, 0;
	mov.u64 	%rd363, __cudart_i2opi_f;
	mov.u64 	%rd364, %rd2;
$L__BB1_79:
	.pragma "nounroll";
	ld.global.nc.u32 	%r422, [%rd363];
	mad.wide.u32 	%rd220, %r422, %r73, %rd365;
	shr.u64 	%rd365, %rd220, 32;
	st.local.u32 	[%rd364], %rd220;
	add.s32 	%r742, %r742, 1;
	add.s64 	%rd364, %rd364, 4;
	add.s64 	%rd363, %rd363, 4;
	setp.ne.s32 	%p102, %r742, 6;
	@%p102 bra 	$L__BB1_79;
	setp.eq.s32 	%p103, %r74, 0;
	st.local.u32 	[%rd2+24], %rd365;
	ld.local.u32 	%r743, [%rd54+24];
	ld.local.u32 	%r744, [%rd54+20];
	@%p103 bra 	$L__BB1_82;
	shl.b32 	%r423, %r743, %r74;
	shr.u32 	%r424, %r744, %r75;
	add.s32 	%r743, %r424, %r423;
	shl.b32 	%r425, %r744, %r74;
	ld.local.u32 	%r426, [%rd54+16];
	shr.u32 	%r427, %r426, %r75;
	add.s32 	%r744, %r427, %r425;
$L__BB1_82:
	setp.lt.s32 	%p104, %r72, 0;
	shr.u32 	%r428, %r743, 30;
	shf.l.wrap.b32 	%r429, %r744, %r743, 2;
	shl.b32 	%r430, %r744, 2;
	shr.u32 	%r431, %r429, 31;
	add.s32 	%r432, %r431, %r428;
	neg.s32 	%r433, %r432;
	selp.b32 	%r745, %r433, %r432, %p104;
	xor.b32  	%r434, %r429, %r72;
	shr.s32 	%r435, %r429, 31;
	xor.b32  	%r436, %r435, %r429;
	xor.b32  	%r437, %r435, %r430;
	cvt.u64.u32 	%rd221, %r436;
	shl.b64 	%rd222, %rd221, 32;
	cvt.u64.u32 	%rd223, %r437;
	or.b64  	%rd224, %rd222, %rd223;
	cvt.rn.f64.s64 	%fd13, %rd224;
	mul.f64 	%fd14, %fd13, 0d3BF921FB54442D19;
	cvt.rn.f32.f64 	%f668, %fd14;
	neg.f32 	%f669, %f668;
	setp.lt.s32 	%p105, %r434, 0;
	selp.f32 	%f1209, %f669, %f668, %p105;
$L__BB1_83:
	add.s64 	%rd61, %rd1, %rd217;
	add.s32 	%r438, %r745, 1;
	mul.rn.f32 	%f670, %f1209, %f1209;
	and.b32  	%r439, %r745, 1;
	setp.eq.b32 	%p106, %r439, 1;
	selp.f32 	%f671, %f1209, 0f3F800000, %p106;
	fma.rn.f32 	%f672, %f670, %f671, 0f00000000;
	fma.rn.f32 	%f673, %f670, 0f37CBAC00, 0fBAB607ED;
	selp.f32 	%f674, 0fB94D4153, %f673, %p106;
	selp.f32 	%f675, 0f3C0885E4, 0f3D2AAABB, %p106;
	fma.rn.f32 	%f676, %f674, %f670, %f675;
	selp.f32 	%f677, 0fBE2AAAA8, 0fBEFFFFFF, %p106;
	fma.rn.f32 	%f678, %f676, %f670, %f677;
	fma.rn.f32 	%f679, %f678, %f672, %f671;
	and.b32  	%r440, %r438, 2;
	setp.eq.s32 	%p107, %r440, 0;
	mov.f32 	%f680, 0f00000000;
	sub.f32 	%f681, %f680, %f679;
	selp.f32 	%f182, %f679, %f681, %p107;
	mov.u32 	%r749, %r803;
	mov.f32 	%f1210, %f1234;
	@%p2 bra 	$L__BB1_89;
	mov.b64 	%rd368, 0;
	mov.b32 	%r746, 0;
	mov.u64 	%rd366, __cudart_i2opi_f;
	mov.u64 	%rd367, %rd1;
$L__BB1_85:
	.pragma "nounroll";
	ld.global.nc.u32 	%r442, [%rd366];
	mad.wide.u32 	%rd228, %r442, %r73, %rd368;
	shr.u64 	%rd368, %rd228, 32;
	st.local.u32 	[%rd367], %rd228;
	add.s32 	%r746, %r746, 1;
	add.s64 	%rd367, %rd367, 4;
	add.s64 	%rd366, %rd366, 4;
	setp.ne.s32 	%p108, %r746, 6;
	@%p108 bra 	$L__BB1_85;
	setp.eq.s32 	%p109, %r74, 0;
	st.local.u32 	[%rd1+24], %rd368;
	ld.local.u32 	%r747, [%rd61+24];
	ld.local.u32 	%r748, [%rd61+20];
	@%p109 bra 	$L__BB1_88;
	shl.b32 	%r443, %r747, %r74;
	shr.u32 	%r444, %r748, %r75;
	add.s32 	%r747, %r444, %r443;
	shl.b32 	%r445, %r748, %r74;
	ld.local.u32 	%r446, [%rd61+16];
	shr.u32 	%r447, %r446, %r75;
	add.s32 	%r748, %r447, %r445;
$L__BB1_88:
	setp.lt.s32 	%p110, %r72, 0;
	shr.u32 	%r448, %r747, 30;
	shf.l.wrap.b32 	%r449, %r748, %r747, 2;
	shl.b32 	%r450, %r748, 2;
	shr.u32 	%r451, %r449, 31;
	add.s32 	%r452, %r451, %r448;
	neg.s32 	%r453, %r452;
	selp.b32 	%r749, %r453, %r452, %p110;
	xor.b32  	%r454, %r449, %r72;
	shr.s32 	%r455, %r449, 31;
	xor.b32  	%r456, %r455, %r449;
	xor.b32  	%r457, %r455, %r450;
	cvt.u64.u32 	%rd229, %r456;
	shl.b64 	%rd230, %rd229, 32;
	cvt.u64.u32 	%rd231, %r457;
	or.b64  	%rd232, %rd230, %rd231;
	cvt.rn.f64.s64 	%fd15, %rd232;
	mul.f64 	%fd16, %fd15, 0d3BF921FB54442D19;
	cvt.rn.f32.f64 	%f682, %fd16;
	neg.f32 	%f683, %f682;
	setp.lt.s32 	%p111, %r454, 0;
	selp.f32 	%f1210, %f683, %f682, %p111;
$L__BB1_89:
	mul.rn.f32 	%f684, %f1210, %f1210;
	and.b32  	%r458, %r749, 1;
	setp.eq.b32 	%p112, %r458, 1;
	selp.f32 	%f685, 0f3F800000, %f1210, %p112;
	fma.rn.f32 	%f686, %f684, %f685, 0f00000000;
	fma.rn.f32 	%f687, %f684, 0f37CBAC00, 0fBAB607ED;
	selp.f32 	%f688, %f687, 0fB94D4153, %p112;
	selp.f32 	%f689, 0f3D2AAABB, 0f3C0885E4, %p112;
	fma.rn.f32 	%f690, %f688, %f684, %f689;
	selp.f32 	%f691, 0fBEFFFFFF, 0fBE2AAAA8, %p112;
	fma.rn.f32 	%f692, %f690, %f684, %f691;
	fma.rn.f32 	%f693, %f692, %f686, %f685;
	and.b32  	%r459, %r749, 2;
	setp.eq.s32 	%p113, %r459, 0;
	mov.f32 	%f694, 0f00000000;
	sub.f32 	%f695, %f694, %f693;
	selp.f32 	%f696, %f693, %f695, %p113;
	add.f32 	%f697, %f6, %f5;
	mul.f32 	%f698, %f697, 0f3F000000;
	sub.f32 	%f699, %f30, %f698;
	mul.f32 	%f700, %f182, %f699;
	add.f32 	%f701, %f8, %f7;
	mul.f32 	%f702, %f701, 0f3F000000;
	sub.f32 	%f703, %f31, %f702;
	mul.f32 	%f704, %f703, %f696;
	sub.f32 	%f705, %f700, %f704;
	add.f32 	%f706, %f698, %f705;
	mul.f32 	%f708, %f699, %f696;
	fma.rn.f32 	%f709, %f182, %f703, %f708;
	add.f32 	%f710, %f702, %f709;
	add.f32 	%f712, %f6, 0fB727C5AC;
	setp.leu.f32 	%p114, %f706, %f712;
	add.f32 	%f713, %f5, 0f3727C5AC;
	setp.geu.f32 	%p115, %f706, %f713;
	add.f32 	%f714, %f8, 0fB727C5AC;
	setp.leu.f32 	%p116, %f710, %f714;
	or.pred  	%p117, %p114, %p116;
	or.pred  	%p118, %p117, %p115;
	add.f32 	%f715, %f7, 0f3727C5AC;
	setp.geu.f32 	%p119, %f710, %f715;
	or.pred  	%p120, %p118, %p119;
	@%p120 bra 	$L__BB1_91;
	add.f32 	%f1191, %f1191, %f30;
	add.f32 	%f1192, %f1192, %f31;
	mul.wide.s32 	%rd233, %r730, 8;
	add.s64 	%rd234, %rd6, %rd233;
	st.local.v2.f32 	[%rd234], {%f30, %f31};
	add.s32 	%r730, %r730, 1;
$L__BB1_91:
	mov.u32 	%r754, %r794;
	mov.f32 	%f1213, %f1230;
	@%p1 bra 	$L__BB1_97;
	mov.b64 	%rd371, 0;
	mov.b32 	%r751, 0;
	mov.u64 	%rd369, __cudart_i2opi_f;
	mov.u64 	%rd370, %rd4;
$L__BB1_93:
	.pragma "nounroll";
	ld.global.nc.u32 	%r461, [%rd369];
	mad.wide.u32 	%rd237, %r461, %r69, %rd371;
	shr.u64 	%rd371, %rd237, 32;
	st.local.u32 	[%rd370], %rd237;
	add.s32 	%r751, %r751, 1;
	add.s64 	%rd370, %rd370, 4;
	add.s64 	%rd369, %rd369, 4;
	setp.ne.s32 	%p121, %r751, 6;
	@%p121 bra 	$L__BB1_93;
	setp.eq.s32 	%p122, %r70, 0;
	st.local.u32 	[%rd4+24], %rd371;
	ld.local.u32 	%r752, [%rd39+24];
	ld.local.u32 	%r753, [%rd39+20];
	@%p122 bra 	$L__BB1_96;
	shl.b32 	%r462, %r752, %r70;
	shr.u32 	%r463, %r753, %r71;
	add.s32 	%r752, %r463, %r462;
	shl.b32 	%r464, %r753, %r70;
	ld.local.u32 	%r465, [%rd39+16];
	shr.u32 	%r466, %r465, %r71;
	add.s32 	%r753, %r466, %r464;
$L__BB1_96:
	setp.lt.s32 	%p123, %r68, 0;
	shr.u32 	%r467, %r752, 30;
	shf.l.wrap.b32 	%r468, %r753, %r752, 2;
	shl.b32 	%r469, %r753, 2;
	shr.u32 	%r470, %r468, 31;
	add.s32 	%r471, %r470, %r467;
	neg.s32 	%r472, %r471;
	selp.b32 	%r754, %r472, %r471, %p123;
	xor.b32  	%r473, %r468, %r68;
	shr.s32 	%r474, %r468, 31;
	xor.b32  	%r475, %r474, %r468;
	xor.b32  	%r476, %r474, %r469;
	cvt.u64.u32 	%rd238, %r475;
	shl.b64 	%rd239, %rd238, 32;
	cvt.u64.u32 	%rd240, %r476;
	or.b64  	%rd241, %rd239, %rd240;
	cvt.rn.f64.s64 	%fd17, %rd241;
	mul.f64 	%fd18, %fd17, 0d3BF921FB54442D19;
	cvt.rn.f32.f64 	%f716, %fd18;
	neg.f32 	%f717, %f716;
	setp.lt.s32 	%p124, %r473, 0;
	selp.f32 	%f1213, %f717, %f716, %p124;
$L__BB1_97:
	add.s32 	%r477, %r754, 1;
	mul.rn.f32 	%f718, %f1213, %f1213;
	and.b32  	%r478, %r754, 1;
	setp.eq.b32 	%p125, %r478, 1;
	selp.f32 	%f719, %f1213, 0f3F800000, %p125;
	fma.rn.f32 	%f720, %f718, %f719, 0f00000000;
	fma.rn.f32 	%f721, %f718, 0f37CBAC00, 0fBAB607ED;
	selp.f32 	%f722, 0fB94D4153, %f721, %p125;
	selp.f32 	%f723, 0f3C0885E4, 0f3D2AAABB, %p125;
	fma.rn.f32 	%f724, %f722, %f718, %f723;
	selp.f32 	%f725, 0fBE2AAAA8, 0fBEFFFFFF, %p125;
	fma.rn.f32 	%f726, %f724, %f718, %f725;
	fma.rn.f32 	%f727, %f726, %f720, %f719;
	and.b32  	%r479, %r477, 2;
	setp.eq.s32 	%p126, %r479, 0;
	mov.f32 	%f728, 0f00000000;
	sub.f32 	%f729, %f728, %f727;
	selp.f32 	%f194, %f727, %f729, %p126;
	mov.u32 	%r758, %r794;
	mov.f32 	%f1214, %f1230;
	@%p1 bra 	$L__BB1_103;
	mov.b64 	%rd374, 0;
	mov.b32 	%r755, 0;
	mov.u64 	%rd372, __cudart_i2opi_f;
	mov.u64 	%rd373, %rd3;
$L__BB1_99:
	.pragma "nounroll";
	ld.global.nc.u32 	%r481, [%rd372];
	mad.wide.u32 	%rd244, %r481, %r69, %rd374;
	shr.u64 	%rd374, %rd244, 32;
	st.local.u32 	[%rd373], %rd244;
	add.s32 	%r755, %r755, 1;
	add.s64 	%rd373, %rd373, 4;
	add.s64 	%rd372, %rd372, 4;
	setp.ne.s32 	%p127, %r755, 6;
	@%p127 bra 	$L__BB1_99;
	setp.eq.s32 	%p128, %r70, 0;
	st.local.u32 	[%rd3+24], %rd374;
	ld.local.u32 	%r756, [%rd47+24];
	ld.local.u32 	%r757, [%rd47+20];
	@%p128 bra 	$L__BB1_102;
	shl.b32 	%r482, %r756, %r70;
	shr.u32 	%r483, %r757, %r71;
	add.s32 	%r756, %r483, %r482;
	shl.b32 	%r484, %r757, %r70;
	ld.local.u32 	%r485, [%rd47+16];
	shr.u32 	%r486, %r485, %r71;
	add.s32 	%r757, %r486, %r484;
$L__BB1_102:
	setp.lt.s32 	%p129, %r68, 0;
	shr.u32 	%r487, %r756, 30;
	shf.l.wrap.b32 	%r488, %r757, %r756, 2;
	shl.b32 	%r489, %r757, 2;
	shr.u32 	%r490, %r488, 31;
	add.s32 	%r491, %r490, %r487;
	neg.s32 	%r492, %r491;
	selp.b32 	%r758, %r492, %r491, %p129;
	xor.b32  	%r493, %r488, %r68;
	shr.s32 	%r494, %r488, 31;
	xor.b32  	%r495, %r494, %r488;
	xor.b32  	%r496, %r494, %r489;
	cvt.u64.u32 	%rd245, %r495;
	shl.b64 	%rd246, %rd245, 32;
	cvt.u64.u32 	%rd247, %r496;
	or.b64  	%rd248, %rd246, %rd247;
	cvt.rn.f64.s64 	%fd19, %rd248;
	mul.f64 	%fd20, %fd19, 0d3BF921FB54442D19;
	cvt.rn.f32.f64 	%f730, %fd20;
	neg.f32 	%f731, %f730;
	setp.lt.s32 	%p130, %r493, 0;
	selp.f32 	%f1214, %f731, %f730, %p130;
$L__BB1_103:
	mul.rn.f32 	%f732, %f1214, %f1214;
	and.b32  	%r497, %r758, 1;
	setp.eq.b32 	%p131, %r497, 1;
	selp.f32 	%f733, 0f3F800000, %f1214, %p131;
	fma.rn.f32 	%f734, %f732, %f733, 0f00000000;
	fma.rn.f32 	%f735, %f732, 0f37CBAC00, 0fBAB607ED;
	selp.f32 	%f736, %f735, 0fB94D4153, %p131;
	selp.f32 	%f737, 0f3D2AAABB, 0f3C0885E4, %p131;
	fma.rn.f32 	%f738, %f736, %f732, %f737;
	selp.f32 	%f739, 0fBEFFFFFF, 0fBE2AAAA8, %p131;
	fma.rn.f32 	%f740, %f738, %f732, %f739;
	fma.rn.f32 	%f741, %f740, %f734, %f733;
	and.b32  	%r498, %r758, 2;
	setp.eq.s32 	%p132, %r498, 0;
	mov.f32 	%f742, 0f00000000;
	sub.f32 	%f743, %f742, %f741;
	selp.f32 	%f744, %f741, %f743, %p132;
	add.f32 	%f745, %f2, %f1;
	mul.f32 	%f746, %f745, 0f3F000000;
	sub.f32 	%f747, %f36, %f746;
	mul.f32 	%f748, %f194, %f747;
	add.f32 	%f749, %f4, %f3;
	mul.f32 	%f197, %f749, 0f3F000000;
	sub.f32 	%f750, %f37, %f197;
	mul.f32 	%f751, %f750, %f744;
	sub.f32 	%f752, %f748, %f751;
	add.f32 	%f753, %f746, %f752;
	mul.f32 	%f755, %f747, %f744;
	fma.rn.f32 	%f756, %f194, %f750, %f755;
	add.f32 	%f757, %f197, %f756;
	add.f32 	%f759, %f2, 0fB727C5AC;
	setp.leu.f32 	%p133, %f753, %f759;
	setp.geu.f32 	%p134, %f753, %f658;
	setp.leu.f32 	%p135, %f757, %f659;
	or.pred  	%p136, %p133, %p135;
	or.pred  	%p137, %p136, %p134;
	setp.geu.f32 	%p138, %f757, %f660;
	or.pred  	%p139, %p137, %p138;
	@%p139 bra 	$L__BB1_105;
	add.f32 	%f1191, %f1191, %f36;
	add.f32 	%f1192, %f1192, %f37;
	mul.wide.s32 	%rd249, %r730, 8;
	add.s64 	%rd250, %rd6, %rd249;
	st.local.v2.f32 	[%rd250], {%f36, %f37};
	add.s32 	%r730, %r730, 1;
$L__BB1_105:
	mov.u32 	%r763, %r803;
	mov.f32 	%f1217, %f1234;
	@%p2 bra 	$L__BB1_111;
	mov.b64 	%rd377, 0;
	mov.b32 	%r760, 0;
	mov.u64 	%rd375, __cudart_i2opi_f;
	mov.u64 	%rd376, %rd2;
$L__BB1_107:
	.pragma "nounroll";
	ld.global.nc.u32 	%r500, [%rd375];
	mad.wide.u32 	%rd253, %r500, %r73, %rd377;
	shr.u64 	%rd377, %rd253, 32;
	st.local.u32 	[%rd376], %rd253;
	add.s32 	%r760, %r760, 1;
	add.s64 	%rd376, %rd376, 4;
	add.s64 	%rd375, %rd375, 4;
	setp.ne.s32 	%p140, %r760, 6;
	@%p140 bra 	$L__BB1_107;
	setp.eq.s32 	%p141, %r74, 0;
	st.local.u32 	[%rd2+24], %rd377;
	ld.local.u32 	%r761, [%rd54+24];
	ld.local.u32 	%r762, [%rd54+20];
	@%p141 bra 	$L__BB1_110;
	shl.b32 	%r501, %r761, %r74;
	shr.u32 	%r502, %r762, %r75;
	add.s32 	%r761, %r502, %r501;
	shl.b32 	%r503, %r762, %r74;
	ld.local.u32 	%r504, [%rd54+16];
	shr.u32 	%r505, %r504, %r75;
	add.s32 	%r762, %r505, %r503;
$L__BB1_110:
	setp.lt.s32 	%p142, %r72, 0;
	shr.u32 	%r506, %r761, 30;
	shf.l.wrap.b32 	%r507, %r762, %r761, 2;
	shl.b32 	%r508, %r762, 2;
	shr.u32 	%r509, %r507, 31;
	add.s32 	%r510, %r509, %r506;
	neg.s32 	%r511, %r510;
	selp.b32 	%r763, %r511, %r510, %p142;
	xor.b32  	%r512, %r507, %r72;
	shr.s32 	%r513, %r507, 31;
	xor.b32  	%r514, %r513, %r507;
	xor.b32  	%r515, %r513, %r508;
	cvt.u64.u32 	%rd254, %r514;
	shl.b64 	%rd255, %rd254, 32;
	cvt.u64.u32 	%rd256, %r515;
	or.b64  	%rd257, %rd255, %rd256;
	cvt.rn.f64.s64 	%fd21, %rd257;
	mul.f64 	%fd22, %fd21, 0d3BF921FB54442D19;
	cvt.rn.f32.f64 	%f760, %fd22;
	neg.f32 	%f761, %f760;
	setp.lt.s32 	%p143, %r512, 0;
	selp.f32 	%f1217, %f761, %f760, %p143;
$L__BB1_111:
	add.s32 	%r516, %r763, 1;
	mul.rn.f32 	%f762, %f1217, %f1217;
	and.b32  	%r517, %r763, 1;
	setp.eq.b32 	%p144, %r517, 1;
	selp.f32 	%f763, %f1217, 0f3F800000, %p144;
	fma.rn.f32 	%f764, %f762, %f763, 0f00000000;
	fma.rn.f32 	%f765, %f762, 0f37CBAC00, 0fBAB607ED;
	selp.f32 	%f766, 0fB94D4153, %f765, %p144;
	selp.f32 	%f767, 0f3C0885E4, 0f3D2AAABB, %p144;
	fma.rn.f32 	%f768, %f766, %f762, %f767;
	selp.f32 	%f769, 0fBE2AAAA8, 0fBEFFFFFF, %p144;
	fma.rn.f32 	%f770, %f768, %f762, %f769;
	fma.rn.f32 	%f771, %f770, %f764, %f763;
	and.b32  	%r518, %r516, 2;
	setp.eq.s32 	%p145, %r518, 0;
	mov.f32 	%f772, 0f00000000;
	sub.f32 	%f773, %f772, %f771;
	selp.f32 	%f204, %f771, %f773, %p145;
	mov.u32 	%r767, %r803;
	mov.f32 	%f1218, %f1234;
	@%p2 bra 	$L__BB1_117;
	mov.b64 	%rd380, 0;
	mov.b32 	%r764, 0;
	mov.u64 	%rd378, __cudart_i2opi_f;
	mov.u64 	%rd379, %rd1;
$L__BB1_113:
	.pragma "nounroll";
	ld.global.nc.u32 	%r520, [%rd378];
	mad.wide.u32 	%rd260, %r520, %r73, %rd380;
	shr.u64 	%rd380, %rd260, 32;
	st.local.u32 	[%rd379], %rd260;
	add.s32 	%r764, %r764, 1;
	add.s64 	%rd379, %rd379, 4;
	add.s64 	%rd378, %rd378, 4;
	setp.ne.s32 	%p146, %r764, 6;
	@%p146 bra 	$L__BB1_113;
	setp.eq.s32 	%p147, %r74, 0;
	st.local.u32 	[%rd1+24], %rd380;
	ld.local.u32 	%r765, [%rd61+24];
	ld.local.u32 	%r766, [%rd61+20];
	@%p147 bra 	$L__BB1_116;
	shl.b32 	%r521, %r765, %r74;
	shr.u32 	%r522, %r766, %r75;
	add.s32 	%r765, %r522, %r521;
	shl.b32 	%r523, %r766, %r74;
	ld.local.u32 	%r524, [%rd61+16];
	shr.u32 	%r525, %r524, %r75;
	add.s32 	%r766, %r525, %r523;
$L__BB1_116:
	setp.lt.s32 	%p148, %r72, 0;
	shr.u32 	%r526, %r765, 30;
	shf.l.wrap.b32 	%r527, %r766, %r765, 2;
	shl.b32 	%r528, %r766, 2;
	shr.u32 	%r529, %r527, 31;
	add.s32 	%r530, %r529, %r526;
	neg.s32 	%r531, %r530;
	selp.b32 	%r767, %r531, %r530, %p148;
	xor.b32  	%r532, %r527, %r72;
	shr.s32 	%r533, %r527, 31;
	xor.b32  	%r534, %r533, %r527;
	xor.b32  	%r535, %r533, %r528;
	cvt.u64.u32 	%rd261, %r534;
	shl.b64 	%rd262, %rd261, 32;
	cvt.u64.u32 	%rd263, %r535;
	or.b64  	%rd264, %rd262, %rd263;
	cvt.rn.f64.s64 	%fd23, %rd264;
	mul.f64 	%fd24, %fd23, 0d3BF921FB54442D19;
	cvt.rn.f32.f64 	%f774, %fd24;
	neg.f32 	%f775, %f774;
	setp.lt.s32 	%p149, %r532, 0;
	selp.f32 	%f1218, %f775, %f774, %p149;
$L__BB1_117:
	mul.rn.f32 	%f776, %f1218, %f1218;
	and.b32  	%r536, %r767, 1;
	setp.eq.b32 	%p150, %r536, 1;
	selp.f32 	%f777, 0f3F800000, %f1218, %p150;
	fma.rn.f32 	%f778, %f776, %f777, 0f00000000;
	fma.rn.f32 	%f779, %f776, 0f37CBAC00, 0fBAB607ED;
	selp.f32 	%f780, %f779, 0fB94D4153, %p150;
	selp.f32 	%f781, 0f3D2AAABB, 0f3C0885E4, %p150;
	fma.rn.f32 	%f782, %f780, %f776, %f781;
	selp.f32 	%f783, 0fBEFFFFFF, 0fBE2AAAA8, %p150;
	fma.rn.f32 	%f784, %f782, %f776, %f783;
	fma.rn.f32 	%f785, %f784, %f778, %f777;
	and.b32  	%r537, %r767, 2;
	setp.eq.s32 	%p151, %r537, 0;
	mov.f32 	%f786, 0f00000000;
	sub.f32 	%f787, %f786, %f785;
	selp.f32 	%f788, %f785, %f787, %p151;
	add.f32 	%f789, %f6, %f5;
	mul.f32 	%f207, %f789, 0f3F000000;
	sub.f32 	%f790, %f34, %f207;
	mul.f32 	%f791, %f204, %f790;
	add.f32 	%f792, %f8, %f7;
	mul.f32 	%f793, %f792, 0f3F000000;
	sub.f32 	%f794, %f35, %f793;
	mul.f32 	%f795, %f794, %f788;
	sub.f32 	%f796, %f791, %f795;
	add.f32 	%f797, %f207, %f796;
	mul.f32 	%f799, %f790, %f788;
	fma.rn.f32 	%f800, %f204, %f794, %f799;
	add.f32 	%f801, %f793, %f800;
	add.f32 	%f803, %f6, 0fB727C5AC;
	setp.leu.f32 	%p152, %f797, %f803;
	setp.geu.f32 	%p153, %f797, %f713;
	setp.leu.f32 	%p154, %f801, %f714;
	or.pred  	%p155, %p152, %p154;
	or.pred  	%p156, %p155, %p153;
	setp.geu.f32 	%p157, %f801, %f715;
	or.pred  	%p158, %p156, %p157;
	@%p158 bra 	$L__BB1_119;
	add.f32 	%f1191, %f1191, %f34;
	add.f32 	%f1192, %f1192, %f35;
	mul.wide.s32 	%rd265, %r730, 8;
	add.s64 	%rd266, %rd6, %rd265;
	st.local.v2.f32 	[%rd266], {%f34, %f35};
	add.s32 	%r730, %r730, 1;
$L__BB1_119:
	mov.u32 	%r772, %r794;
	mov.f32 	%f1221, %f1230;
	@%p1 bra 	$L__BB1_125;
	mov.b64 	%rd383, 0;
	mov.b32 	%r769, 0;
	mov.u64 	%rd381, __cudart_i2opi_f;
	mov.u64 	%rd382, %rd4;
$L__BB1_121:
	.pragma "nounroll";
	ld.global.nc.u32 	%r539, [%rd381];
	mad.wide.u32 	%rd269, %r539, %r69, %rd383;
	shr.u64 	%rd383, %rd269, 32;
	st.local.u32 	[%rd382], %rd269;
	add.s32 	%r769, %r769, 1;
	add.s64 	%rd382, %rd382, 4;
	add.s64 	%rd381, %rd381, 4;
	setp.ne.s32 	%p159, %r769, 6;
	@%p159 bra 	$L__BB1_121;
	setp.eq.s32 	%p160, %r70, 0;
	st.local.u32 	[%rd4+24], %rd383;
	ld.local.u32 	%r770, [%rd39+24];
	ld.local.u32 	%r771, [%rd39+20];
	@%p160 bra 	$L__BB1_124;
	shl.b32 	%r540, %r770, %r70;
	shr.u32 	%r541, %r771, %r71;
	add.s32 	%r770, %r541, %r540;
	shl.b32 	%r542, %r771, %r70;
	ld.local.u32 	%r543, [%rd39+16];
	shr.u32 	%r544, %r543, %r71;
	add.s32 	%r771, %r544, %r542;
$L__BB1_124:
	setp.lt.s32 	%p161, %r68, 0;
	shr.u32 	%r545, %r770, 30;
	shf.l.wrap.b32 	%r546, %r771, %r770, 2;
	shl.b32 	%r547, %r771, 2;
	shr.u32 	%r548, %r546, 31;
	add.s32 	%r549, %r548, %r545;
	neg.s32 	%r550, %r549;
	selp.b32 	%r772, %r550, %r549, %p161;
	xor.b32  	%r551, %r546, %r68;
	shr.s32 	%r552, %r546, 31;
	xor.b32  	%r553, %r552, %r546;
	xor.b32  	%r554, %r552, %r547;
	cvt.u64.u32 	%rd270, %r553;
	shl.b64 	%rd271, %rd270, 32;
	cvt.u64.u32 	%rd272, %r554;
	or.b64  	%rd273, %rd271, %rd272;
	cvt.rn.f64.s64 	%fd25, %rd273;
	mul.f64 	%fd26, %fd25, 0d3BF921FB54442D19;
	cvt.rn.f32.f64 	%f804, %fd26;
	neg.f32 	%f805, %f804;
	setp.lt.s32 	%p162, %r551, 0;
	selp.f32 	%f1221, %f805, %f804, %p162;
$L__BB1_125:
	add.s32 	%r555, %r772, 1;
	mul.rn.f32 	%f806, %f1221, %f1221;
	and.b32  	%r556, %r772, 1;
	setp.eq.b32 	%p163, %r556, 1;
	selp.f32 	%f807, %f1221, 0f3F800000, %p163;
	fma.rn.f32 	%f808, %f806, %f807, 0f00000000;
	fma.rn.f32 	%f809, %f806, 0f37CBAC00, 0fBAB607ED;
	selp.f32 	%f810, 0fB94D4153, %f809, %p163;
	selp.f32 	%f811, 0f3C0885E4, 0f3D2AAABB, %p163;
	fma.rn.f32 	%f812, %f810, %f806, %f811;
	selp.f32 	%f813, 0fBE2AAAA8, 0fBEFFFFFF, %p163;
	fma.rn.f32 	%f814, %f812, %f806, %f813;
	fma.rn.f32 	%f815, %f814, %f808, %f807;
	and.b32  	%r557, %r555, 2;
	setp.eq.s32 	%p164, %r557, 0;
	mov.f32 	%f816, 0f00000000;
	sub.f32 	%f817, %f816, %f815;
	selp.f32 	%f214, %f815, %f817, %p164;
	mov.u32 	%r776, %r794;
	mov.f32 	%f1222, %f1230;
	@%p1 bra 	$L__BB1_131;
	mov.b64 	%rd386, 0;
	mov.b32 	%r773, 0;
	mov.u64 	%rd384, __cudart_i2opi_f;
	mov.u64 	%rd385, %rd3;
$L__BB1_127:
	.pragma "nounroll";
	ld.global.nc.u32 	%r559, [%rd384];
	mad.wide.u32 	%rd276, %r559, %r69, %rd386;
	shr.u64 	%rd386, %rd276, 32;
	st.local.u32 	[%rd385], %rd276;
	add.s32 	%r773, %r773, 1;
	add.s64 	%rd385, %rd385, 4;
	add.s64 	%rd384, %rd384, 4;
	setp.ne.s32 	%p165, %r773, 6;
	@%p165 bra 	$L__BB1_127;
	setp.eq.s32 	%p166, %r70, 0;
	st.local.u32 	[%rd3+24], %rd386;
	ld.local.u32 	%r774, [%rd47+24];
	ld.local.u32 	%r775, [%rd47+20];
	@%p166 bra 	$L__BB1_130;
	shl.b32 	%r560, %r774, %r70;
	shr.u32 	%r561, %r775, %r71;
	add.s32 	%r774, %r561, %r560;
	shl.b32 	%r562, %r775, %r70;
	ld.local.u32 	%r563, [%rd47+16];
	shr.u32 	%r564, %r563, %r71;
	add.s32 	%r775, %r564, %r562;
$L__BB1_130:
	setp.lt.s32 	%p167, %r68, 0;
	shr.u32 	%r565, %r774, 30;
	shf.l.wrap.b32 	%r566, %r775, %r774, 2;
	shl.b32 	%r567, %r775, 2;
	shr.u32 	%r568, %r566, 31;
	add.s32 	%r569, %r568, %r565;
	neg.s32 	%r570, %r569;
	selp.b32 	%r776, %r570, %r569, %p167;
	xor.b32  	%r571, %r566, %r68;
	shr.s32 	%r572, %r566, 31;
	xor.b32  	%r573, %r572, %r566;
	xor.b32  	%r574, %r572, %r567;
	cvt.u64.u32 	%rd277, %r573;
	shl.b64 	%rd278, %rd277, 32;
	cvt.u64.u32 	%rd279, %r574;
	or.b64  	%rd280, %rd278, %rd279;
	cvt.rn.f64.s64 	%fd27, %rd280;
	mul.f64 	%fd28, %fd27, 0d3BF921FB54442D19;
	cvt.rn.f32.f64 	%f818, %fd28;
	neg.f32 	%f819, %f818;
	setp.lt.s32 	%p168, %r571, 0;
	selp.f32 	%f1222, %f819, %f818, %p168;
$L__BB1_131:
	mul.rn.f32 	%f820, %f1222, %f1222;
	and.b32  	%r575, %r776, 1;
	setp.eq.b32 	%p169, %r575, 1;
	selp.f32 	%f821, 0f3F800000, %f1222, %p169;
	fma.rn.f32 	%f822, %f820, %f821, 0f00000000;
	fma.rn.f32 	%f823, %f820, 0f37CBAC00, 0fBAB607ED;
	selp.f32 	%f824, %f823, 0fB94D4153, %p169;
	selp.f32 	%f825, 0f3D2AAABB, 0f3C0885E4, %p169;
	fma.rn.f32 	%f826, %f824, %f820, %f825;
	selp.f32 	%f827, 0fBEFFFFFF, 0fBE2AAAA8, %p169;
	fma.rn.f32 	%f828, %f826, %f820, %f827;
	fma.rn.f32 	%f829, %f828, %f822, %f821;
	and.b32  	%r576, %r776, 2;
	setp.eq.s32 	%p170, %r576, 0;
	mov.f32 	%f830, 0f00000000;
	sub.f32 	%f831, %f830, %f829;
	selp.f32 	%f832, %f829, %f831, %p170;
	add.f32 	%f833, %f2, %f1;
	mul.f32 	%f217, %f833, 0f3F000000;
	sub.f32 	%f834, %f40, %f217;
	mul.f32 	%f835, %f214, %f834;
	sub.f32 	%f836, %f41, %f197;
	mul.f32 	%f837, %f836, %f832;
	sub.f32 	%f838, %f835, %f837;
	add.f32 	%f839, %f217, %f838;
	mul.f32 	%f841, %f834, %f832;
	fma.rn.f32 	%f842, %f214, %f836, %f841;
	add.f32 	%f843, %f197, %f842;
	add.f32 	%f218, %f2, 0fB727C5AC;
	setp.leu.f32 	%p171, %f839, %f218;
	setp.geu.f32 	%p172, %f839, %f658;
	setp.leu.f32 	%p173, %f843, %f659;
	or.pred  	%p174, %p171, %p173;
	or.pred  	%p175, %p174, %p172;
	setp.geu.f32 	%p176, %f843, %f660;
	or.pred  	%p177, %p175, %p176;
	@%p177 bra 	$L__BB1_133;
	add.f32 	%f1191, %f1191, %f40;
	add.f32 	%f1192, %f1192, %f41;
	mul.wide.s32 	%rd281, %r730, 8;
	add.s64 	%rd282, %rd6, %rd281;
	st.local.v2.f32 	[%rd282], {%f40, %f41};
	add.s32 	%r730, %r730, 1;
$L__BB1_133:
	mov.u32 	%r781, %r803;
	mov.f32 	%f1225, %f1234;
	@%p2 bra 	$L__BB1_139;
	mov.b64 	%rd389, 0;
	mov.b32 	%r778, 0;
	mov.u64 	%rd387, __cudart_i2opi_f;
	mov.u64 	%rd388, %rd2;
$L__BB1_135:
	.pragma "nounroll";
	ld.global.nc.u32 	%r578, [%rd387];
	mad.wide.u32 	%rd285, %r578, %r73, %rd389;
	shr.u64 	%rd389, %rd285, 32;
	st.local.u32 	[%rd388], %rd285;
	add.s32 	%r778, %r778, 1;
	add.s64 	%rd388, %rd388, 4;
	add.s64 	%rd387, %rd387, 4;
	setp.ne.s32 	%p178, %r778, 6;
	@%p178 bra 	$L__BB1_135;
	setp.eq.s32 	%p179, %r74, 0;
	st.local.u32 	[%rd2+24], %rd389;
	ld.local.u32 	%r779, [%rd54+24];
	ld.local.u32 	%r780, [%rd54+20];
	@%p179 bra 	$L__BB1_138;
	shl.b32 	%r579, %r779, %r74;
	shr.u32 	%r580, %r780, %r75;
	add.s32 	%r779, %r580, %r579;
	shl.b32 	%r581, %r780, %r74;
	ld.local.u32 	%r582, [%rd54+16];
	shr.u32 	%r583, %r582, %r75;
	add.s32 	%r780, %r583, %r581;
$L__BB1_138:
	setp.lt.s32 	%p180, %r72, 0;
	shr.u32 	%r584, %r779, 30;
	shf.l.wrap.b32 	%r585, %r780, %r779, 2;
	shl.b32 	%r586, %r780, 2;
	shr.u32 	%r587, %r585, 31;
	add.s32 	%r588, %r587, %r584;
	neg.s32 	%r589, %r588;
	selp.b32 	%r781, %r589, %r588, %p180;
	xor.b32  	%r590, %r585, %r72;
	shr.s32 	%r591, %r585, 31;
	xor.b32  	%r592, %r591, %r585;
	xor.b32  	%r593, %r591, %r586;
	cvt.u64.u32 	%rd286, %r592;
	shl.b64 	%rd287, %rd286, 32;
	cvt.u64.u32 	%rd288, %r593;
	or.b64  	%rd289, %rd287, %rd288;
	cvt.rn.f64.s64 	%fd29, %rd289;
	mul.f64 	%fd30, %fd29, 0d3BF921FB54442D19;
	cvt.rn.f32.f64 	%f845, %fd30;
	neg.f32 	%f846, %f845;
	setp.lt.s32 	%p181, %r590, 0;
	selp.f32 	%f1225, %f846, %f845, %p181;
$L__BB1_139:
	add.s32 	%r594, %r781, 1;
	mul.rn.f32 	%f847, %f1225, %f1225;
	and.b32  	%r595, %r781, 1;
	setp.eq.b32 	%p182, %r595, 1;
	selp.f32 	%f848, %f1225, 0f3F800000, %p182;
	fma.rn.f32 	%f849, %f847, %f848, 0f00000000;
	fma.rn.f32 	%f850, %f847, 0f37CBAC00, 0fBAB607ED;
	selp.f32 	%f851, 0fB94D4153, %f850, %p182;
	selp.f32 	%f852, 0f3C0885E4, 0f3D2AAABB, %p182;
	fma.rn.f32 	%f853, %f851, %f847, %f852;
	selp.f32 	%f854, 0fBE2AAAA8, 0fBEFFFFFF, %p182;
	fma.rn.f32 	%f855, %f853, %f847, %f854;
	fma.rn.f32 	%f856, %f855, %f849, %f848;
	and.b32  	%r596, %r594, 2;
	setp.eq.s32 	%p183, %r596, 0;
	mov.f32 	%f857, 0f00000000;
	sub.f32 	%f858, %f857, %f856;
	selp.f32 	%f225, %f856, %f858, %p183;
	mov.u32 	%r785, %r803;
	mov.f32 	%f1226, %f1234;
	@%p2 bra 	$L__BB1_145;
	mov.b64 	%rd392, 0;
	mov.b32 	%r782, 0;
	mov.u64 	%rd390, __cudart_i2opi_f;
	mov.u64 	%rd391, %rd1;
$L__BB1_141:
	.pragma "nounroll";
	ld.global.nc.u32 	%r598, [%rd390];
	mad.wide.u32 	%rd292, %r598, %r73, %rd392;
	shr.u64 	%rd392, %rd292, 32;
	st.local.u32 	[%rd391], %rd292;
	add.s32 	%r782, %r782, 1;
	add.s64 	%rd391, %rd391, 4;
	add.s64 	%rd390, %rd390, 4;
	setp.ne.s32 	%p184, %r782, 6;
	@%p184 bra 	$L__BB1_141;
	setp.eq.s32 	%p185, %r74, 0;
	st.local.u32 	[%rd1+24], %rd392;
	ld.local.u32 	%r783, [%rd61+24];
	ld.local.u32 	%r784, [%rd61+20];
	@%p185 bra 	$L__BB1_144;
	shl.b32 	%r599, %r783, %r74;
	shr.u32 	%r600, %r784, %r75;
	add.s32 	%r783, %r600, %r599;
	shl.b32 	%r601, %r784, %r74;
	ld.local.u32 	%r602, [%rd61+16];
	shr.u32 	%r603, %r602, %r75;
	add.s32 	%r784, %r603, %r601;
$L__BB1_144:
	setp.lt.s32 	%p186, %r72, 0;
	shr.u32 	%r604, %r783, 30;
	shf.l.wrap.b32 	%r605, %r784, %r783, 2;
	shl.b32 	%r606, %r784, 2;
	shr.u32 	%r607, %r605, 31;
	add.s32 	%r608, %r607, %r604;
	neg.s32 	%r609, %r608;
	selp.b32 	%r785, %r609, %r608, %p186;
	xor.b32  	%r610, %r605, %r72;
	shr.s32 	%r611, %r605, 31;
	xor.b32  	%r612, %r611, %r605;
	xor.b32  	%r613, %r611, %r606;
	cvt.u64.u32 	%rd293, %r612;
	shl.b64 	%rd294, %rd293, 32;
	cvt.u64.u32 	%rd295, %r613;
	or.b64  	%rd296, %rd294, %rd295;
	cvt.rn.f64.s64 	%fd31, %rd296;
	mul.f64 	%fd32, %fd31, 0d3BF921FB54442D19;
	cvt.rn.f32.f64 	%f859, %fd32;
	neg.f32 	%f860, %f859;
	setp.lt.s32 	%p187, %r610, 0;
	selp.f32 	%f1226, %f860, %f859, %p187;
$L__BB1_145:
	mul.rn.f32 	%f861, %f1226, %f1226;
	and.b32  	%r614, %r785, 1;
	setp.eq.b32 	%p188, %r614, 1;
	selp.f32 	%f862, 0f3F800000, %f1226, %p188;
	fma.rn.f32 	%f863, %f861, %f862, 0f00000000;
	fma.rn.f32 	%f864, %f861, 0f37CBAC00, 0fBAB607ED;
	selp.f32 	%f865, %f864, 0fB94D4153, %p188;
	selp.f32 	%f866, 0f3D2AAABB, 0f3C0885E4, %p188;
	fma.rn.f32 	%f867, %f865, %f861, %f866;
	selp.f32 	%f868, 0fBEFFFFFF, 0fBE2AAAA8, %p188;
	fma.rn.f32 	%f869, %f867, %f861, %f868;
	fma.rn.f32 	%f870, %f869, %f863, %f862;
	and.b32  	%r615, %r785, 2;
	setp.eq.s32 	%p189, %r615, 0;
	mov.f32 	%f871, 0f00000000;
	sub.f32 	%f872, %f871, %f870;
	selp.f32 	%f873, %f870, %f872, %p189;
	sub.f32 	%f874, %f38, %f207;
	mul.f32 	%f875, %f225, %f874;
	add.f32 	%f876, %f8, %f7;
	mul.f32 	%f228, %f876, 0f3F000000;
	sub.f32 	%f877, %f39, %f228;
	mul.f32 	%f878, %f877, %f873;
	sub.f32 	%f879, %f875, %f878;
	add.f32 	%f880, %f207, %f879;
	mul.f32 	%f882, %f874, %f873;
	fma.rn.f32 	%f883, %f225, %f877, %f882;
	add.f32 	%f884, %f228, %f883;
	add.f32 	%f229, %f6, 0fB727C5AC;
	setp.leu.f32 	%p190, %f880, %f229;
	setp.geu.f32 	%p191, %f880, %f713;
	setp.leu.f32 	%p192, %f884, %f714;
	or.pred  	%p193, %p190, %p192;
	or.pred  	%p194, %p193, %p191;
	setp.geu.f32 	%p195, %f884, %f715;
	or.pred  	%p196, %p194, %p195;
	@%p196 bra 	$L__BB1_147;
	add.f32 	%f1191, %f1191, %f38;
	add.f32 	%f1192, %f1192, %f39;
	mul.wide.s32 	%rd297, %r730, 8;
	add.s64 	%rd298, %rd6, %rd297;
	st.local.v2.f32 	[%rd298], {%f38, %f39};
	add.s32 	%r730, %r730, 1;
$L__BB1_147:
	mov.u32 	%r790, %r794;
	mov.f32 	%f1229, %f1230;
	@%p1 bra 	$L__BB1_153;
	mov.b64 	%rd395, 0;
	mov.b32 	%r787, 0;
	mov.u64 	%rd393, __cudart_i2opi_f;
	mov.u64 	%rd394, %rd4;
$L__BB1_149:
	.pragma "nounroll";
	ld.global.nc.u32 	%r617, [%rd393];
	mad.wide.u32 	%rd301, %r617, %r69, %rd395;
	shr.u64 	%rd395, %rd301, 32;
	st.local.u32 	[%rd394], %rd301;
	add.s32 	%r787, %r787, 1;
	add.s64 	%rd394, %rd394, 4;
	add.s64 	%rd393, %rd393, 4;
	setp.ne.s32 	%p197, %r787, 6;
	@%p197 bra 	$L__BB1_149;
	setp.eq.s32 	%p198, %r70, 0;
	st.local.u32 	[%rd4+24], %rd395;
	ld.local.u32 	%r788, [%rd39+24];
	ld.local.u32 	%r789, [%rd39+20];
	@%p198 bra 	$L__BB1_152;
	shl.b32 	%r618, %r788, %r70;
	shr.u32 	%r619, %r789, %r71;
	add.s32 	%r788, %r619, %r618;
	shl.b32 	%r620, %r789, %r70;
	ld.local.u32 	%r621, [%rd39+16];
	shr.u32 	%r622, %r621, %r71;
	add.s32 	%r789, %r622, %r620;
$L__BB1_152:
	setp.lt.s32 	%p199, %r68, 0;
	shr.u32 	%r623, %r788, 30;
	shf.l.wrap.b32 	%r624, %r789, %r788, 2;
	shl.b32 	%r625, %r789, 2;
	shr.u32 	%r626, %r624, 31;
	add.s32 	%r627, %r626, %r623;
	neg.s32 	%r628, %r627;
	selp.b32 	%r790, %r628, %r627, %p199;
	xor.b32  	%r629, %r624, %r68;
	shr.s32 	%r630, %r624, 31;
	xor.b32  	%r631, %r630, %r624;
	xor.b32  	%r632, %r630, %r625;
	cvt.u64.u32 	%rd302, %r631;
	shl.b64 	%rd303, %rd302, 32;
	cvt.u64.u32 	%rd304, %r632;
	or.b64  	%rd305, %rd303, %rd304;
	cvt.rn.f64.s64 	%fd33, %rd305;
	mul.f64 	%fd34, %fd33, 0d3BF921FB54442D19;
	cvt.rn.f32.f64 	%f886, %fd34;
	neg.f32 	%f887, %f886;
	setp.lt.s32 	%p200, %r629, 0;
	selp.f32 	%f1229, %f887, %f886, %p200;
$L__BB1_153:
	add.s32 	%r633, %r790, 1;
	mul.rn.f32 	%f888, %f1229, %f1229;
	and.b32  	%r634, %r790, 1;
	setp.eq.b32 	%p201, %r634, 1;
	selp.f32 	%f889, %f1229, 0f3F800000, %p201;
	fma.rn.f32 	%f890, %f888, %f889, 0f00000000;
	fma.rn.f32 	%f891, %f888, 0f37CBAC00, 0fBAB607ED;
	selp.f32 	%f892, 0fB94D4153, %f891, %p201;
	selp.f32 	%f893, 0f3C0885E4, 0f3D2AAABB, %p201;
	fma.rn.f32 	%f894, %f892, %f888, %f893;
	selp.f32 	%f895, 0fBE2AAAA8, 0fBEFFFFFF, %p201;
	fma.rn.f32 	%f896, %f894, %f888, %f895;
	fma.rn.f32 	%f897, %f896, %f890, %f889;
	and.b32  	%r635, %r633, 2;
	setp.eq.s32 	%p202, %r635, 0;
	mov.f32 	%f898, 0f00000000;
	sub.f32 	%f899, %f898, %f897;
	selp.f32 	%f236, %f897, %f899, %p202;
	@%p1 bra 	$L__BB1_159;
	mov.b64 	%rd398, 0;
	mov.b32 	%r791, 0;
	mov.u64 	%rd396, __cudart_i2opi_f;
	mov.u64 	%rd397, %rd3;
$L__BB1_155:
	.pragma "nounroll";
	ld.global.nc.u32 	%r637, [%rd396];
	mad.wide.u32 	%rd308, %r637, %r69, %rd398;
	shr.u64 	%rd398, %rd308, 32;
	st.local.u32 	[%rd397], %rd308;
	add.s32 	%r791, %r791, 1;
	add.s64 	%rd397, %rd397, 4;
	add.s64 	%rd396, %rd396, 4;
	setp.ne.s32 	%p203, %r791, 6;
	@%p203 bra 	$L__BB1_155;
	setp.eq.s32 	%p204, %r70, 0;
	st.local.u32 	[%rd3+24], %rd398;
	ld.local.u32 	%r792, [%rd47+24];
	ld.local.u32 	%r793, [%rd47+20];
	@%p204 bra 	$L__BB1_158;
	shl.b32 	%r638, %r792, %r70;
	shr.u32 	%r639, %r793, %r71;
	add.s32 	%r792, %r639, %r638;
	shl.b32 	%r640, %r793, %r70;
	ld.local.u32 	%r641, [%rd47+16];
	shr.u32 	%r642, %r641, %r71;
	add.s32 	%r793, %r642, %r640;
$L__BB1_158:
	setp.lt.s32 	%p205, %r68, 0;
	shr.u32 	%r643, %r792, 30;
	shf.l.wrap.b32 	%r644, %r793, %r792, 2;
	shl.b32 	%r645, %r793, 2;
	shr.u32 	%r646, %r644, 31;
	add.s32 	%r647, %r646, %r643;
	neg.s32 	%r648, %r647;
	selp.b32 	%r794, %r648, %r647, %p205;
	xor.b32  	%r649, %r644, %r68;
	shr.s32 	%r650, %r644, 31;
	xor.b32  	%r651, %r650, %r644;
	xor.b32  	%r652, %r650, %r645;
	cvt.u64.u32 	%rd309, %r651;
	shl.b64 	%rd310, %rd309, 32;
	cvt.u64.u32 	%rd311, %r652;
	or.b64  	%rd312, %rd310, %rd311;
	cvt.rn.f64.s64 	%fd35, %rd312;
	mul.f64 	%fd36, %fd35, 0d3BF921FB54442D19;
	cvt.rn.f32.f64 	%f900, %fd36;
	neg.f32 	%f901, %f900;
	setp.lt.s32 	%p206, %r649, 0;
	selp.f32 	%f1230, %f901, %f900, %p206;
$L__BB1_159:
	mul.rn.f32 	%f902, %f1230, %f1230;
	and.b32  	%r653, %r794, 1;
	setp.eq.b32 	%p207, %r653, 1;
	selp.f32 	%f903, 0f3F800000, %f1230, %p207;
	fma.rn.f32 	%f904, %f902, %f903, 0f00000000;
	fma.rn.f32 	%f905, %f902, 0f37CBAC00, 0fBAB607ED;
	selp.f32 	%f906, %f905, 0fB94D4153, %p207;
	selp.f32 	%f907, 0f3D2AAABB, 0f3C0885E4, %p207;
	fma.rn.f32 	%f908, %f906, %f902, %f907;
	selp.f32 	%f909, 0fBEFFFFFF, 0fBE2AAAA8, %p207;
	fma.rn.f32 	%f910, %f908, %f902, %f909;
	fma.rn.f32 	%f911, %f910, %f904, %f903;
	and.b32  	%r654, %r794, 2;
	setp.eq.s32 	%p208, %r654, 0;
	mov.f32 	%f912, 0f00000000;
	sub.f32 	%f913, %f912, %f911;
	selp.f32 	%f914, %f911, %f913, %p208;
	sub.f32 	%f915, %f44, %f217;
	mul.f32 	%f916, %f236, %f915;
	sub.f32 	%f917, %f45, %f197;
	mul.f32 	%f918, %f917, %f914;
	sub.f32 	%f919, %f916, %f918;
	add.f32 	%f920, %f217, %f919;
	mul.f32 	%f922, %f915, %f914;
	fma.rn.f32 	%f923, %f236, %f917, %f922;
	add.f32 	%f924, %f197, %f923;
	setp.leu.f32 	%p209, %f920, %f218;
	setp.geu.f32 	%p210, %f920, %f658;
	setp.leu.f32 	%p211, %f924, %f659;
	or.pred  	%p212, %p209, %p211;
	or.pred  	%p213, %p212, %p210;
	setp.geu.f32 	%p214, %f924, %f660;
	or.pred  	%p215, %p213, %p214;
	@%p215 bra 	$L__BB1_161;
	add.f32 	%f1191, %f1191, %f44;
	add.f32 	%f1192, %f1192, %f45;
	mul.wide.s32 	%rd313, %r730, 8;
	add.s64 	%rd314, %rd6, %rd313;
	st.local.v2.f32 	[%rd314], {%f44, %f45};
	add.s32 	%r730, %r730, 1;
$L__BB1_161:
	mov.u32 	%r799, %r803;
	mov.f32 	%f1233, %f1234;
	@%p2 bra 	$L__BB1_167;
	mov.b64 	%rd401, 0;
	mov.b32 	%r796, 0;
	mov.u64 	%rd399, __cudart_i2opi_f;
	mov.u64 	%rd400, %rd2;
$L__BB1_163:
	.pragma "nounroll";
	ld.global.nc.u32 	%r656, [%rd399];
	mad.wide.u32 	%rd317, %r656, %r73, %rd401;
	shr.u64 	%rd401, %rd317, 32;
	st.local.u32 	[%rd400], %rd317;
	add.s32 	%r796, %r796, 1;
	add.s64 	%rd400, %rd400, 4;
	add.s64 	%rd399, %rd399, 4;
	setp.ne.s32 	%p216, %r796, 6;
	@%p216 bra 	$L__BB1_163;
	setp.eq.s32 	%p217, %r74, 0;
	st.local.u32 	[%rd2+24], %rd401;
	ld.local.u32 	%r797, [%rd54+24];
	ld.local.u32 	%r798, [%rd54+20];
	@%p217 bra 	$L__BB1_166;
	shl.b32 	%r657, %r797, %r74;
	shr.u32 	%r658, %r798, %r75;
	add.s32 	%r797, %r658, %r657;
	shl.b32 	%r659, %r798, %r74;
	ld.local.u32 	%r660, [%rd54+16];
	shr.u32 	%r661, %r660, %r75;
	add.s32 	%r798, %r661, %r659;
$L__BB1_166:
	setp.lt.s32 	%p218, %r72, 0;
	shr.u32 	%r662, %r797, 30;
	shf.l.wrap.b32 	%r663, %r798, %r797, 2;
	shl.b32 	%r664, %r798, 2;
	shr.u32 	%r665, %r663, 31;
	add.s32 	%r666, %r665, %r662;
	neg.s32 	%r667, %r666;
	selp.b32 	%r799, %r667, %r666, %p218;
	xor.b32  	%r668, %r663, %r72;
	shr.s32 	%r669, %r663, 31;
	xor.b32  	%r670, %r669, %r663;
	xor.b32  	%r671, %r669, %r664;
	cvt.u64.u32 	%rd318, %r670;
	shl.b64 	%rd319, %rd318, 32;
	cvt.u64.u32 	%rd320, %r671;
	or.b64  	%rd321, %rd319, %rd320;
	cvt.rn.f64.s64 	%fd37, %rd321;
	mul.f64 	%fd38, %fd37, 0d3BF921FB54442D19;
	cvt.rn.f32.f64 	%f926, %fd38;
	neg.f32 	%f927, %f926;
	setp.lt.s32 	%p219, %r668, 0;
	selp.f32 	%f1233, %f927, %f926, %p219;
$L__BB1_167:
	add.s32 	%r672, %r799, 1;
	mul.rn.f32 	%f928, %f1233, %f1233;
	and.b32  	%r673, %r799, 1;
	setp.eq.b32 	%p220, %r673, 1;
	selp.f32 	%f929, %f1233, 0f3F800000, %p220;
	fma.rn.f32 	%f930, %f928, %f929, 0f00000000;
	fma.rn.f32 	%f931, %f928, 0f37CBAC00, 0fBAB607ED;
	selp.f32 	%f932, 0fB94D4153, %f931, %p220;
	selp.f32 	%f933, 0f3C0885E4, 0f3D2AAABB, %p220;
	fma.rn.f32 	%f934, %f932, %f928, %f933;
	selp.f32 	%f935, 0fBE2AAAA8, 0fBEFFFFFF, %p220;
	fma.rn.f32 	%f936, %f934, %f928, %f935;
	fma.rn.f32 	%f937, %f936, %f930, %f929;
	and.b32  	%r674, %r672, 2;
	setp.eq.s32 	%p221, %r674, 0;
	mov.f32 	%f938, 0f00000000;
	sub.f32 	%f939, %f938, %f937;
	selp.f32 	%f245, %f937, %f939, %p221;
	@%p2 bra 	$L__BB1_173;
	mov.b64 	%rd402, 0;
	mov.b32 	%r800, 0;
	mov.u64 	%rd324, __cudart_i2opi_f;
$L__BB1_169:
	.pragma "nounroll";
	mul.wide.u32 	%rd323, %r800, 4;
	add.s64 	%rd325, %rd324, %rd323;
	ld.global.nc.u32 	%r676, [%rd325];
	mad.wide.u32 	%rd326, %r676, %r73, %rd402;
	shr.u64 	%rd402, %rd326, 32;
	add.s64 	%rd327, %rd1, %rd323;
	st.local.u32 	[%rd327], %rd326;
	add.s32 	%r800, %r800, 1;
	setp.ne.s32 	%p222, %r800, 6;
	@%p222 bra 	$L__BB1_169;
	setp.eq.s32 	%p223, %r74, 0;
	st.local.u32 	[%rd1+24], %rd402;
	ld.local.u32 	%r801, [%rd61+24];
	ld.local.u32 	%r802, [%rd61+20];
	@%p223 bra 	$L__BB1_172;
	shl.b32 	%r677, %r801, %r74;
	shr.u32 	%r678, %r802, %r75;
	add.s32 	%r801, %r678, %r677;
	shl.b32 	%r679, %r802, %r74;
	ld.local.u32 	%r680, [%rd61+16];
	shr.u32 	%r681, %r680, %r75;
	add.s32 	%r802, %r681, %r679;
$L__BB1_172:
	setp.lt.s32 	%p224, %r72, 0;
	shr.u32 	%r682, %r801, 30;
	shf.l.wrap.b32 	%r683, %r802, %r801, 2;
	shl.b32 	%r684, %r802, 2;
	shr.u32 	%r685, %r683, 31;
	add.s32 	%r686, %r685, %r682;
	neg.s32 	%r687, %r686;
	selp.b32 	%r803, %r687, %r686, %p224;
	xor.b32  	%r688, %r683, %r72;
	shr.s32 	%r689, %r683, 31;
	xor.b32  	%r690, %r689, %r683;
	xor.b32  	%r691, %r689, %r684;
	cvt.u64.u32 	%rd328, %r690;
	shl.b64 	%rd329, %rd328, 32;
	cvt.u64.u32 	%rd330, %r691;
	or.b64  	%rd331, %rd329, %rd330;
	cvt.rn.f64.s64 	%fd39, %rd331;
	mul.f64 	%fd40, %fd39, 0d3BF921FB54442D19;
	cvt.rn.f32.f64 	%f940, %fd40;
	neg.f32 	%f941, %f940;
	setp.lt.s32 	%p225, %r688, 0;
	selp.f32 	%f1234, %f941, %f940, %p225;
$L__BB1_173:
	mul.rn.f32 	%f942, %f1234, %f1234;
	and.b32  	%r692, %r803, 1;
	setp.eq.b32 	%p226, %r692, 1;
	selp.f32 	%f943, 0f3F800000, %f1234, %p226;
	fma.rn.f32 	%f944, %f942, %f943, 0f00000000;
	fma.rn.f32 	%f945, %f942, 0f37CBAC00, 0fBAB607ED;
	selp.f32 	%f946, %f945, 0fB94D4153, %p226;
	selp.f32 	%f947, 0f3D2AAABB, 0f3C0885E4, %p226;
	fma.rn.f32 	%f948, %f946, %f942, %f947;
	selp.f32 	%f949, 0fBEFFFFFF, 0fBE2AAAA8, %p226;
	fma.rn.f32 	%f950, %f948, %f942, %f949;
	fma.rn.f32 	%f951, %f950, %f944, %f943;
	and.b32  	%r693, %r803, 2;
	setp.eq.s32 	%p227, %r693, 0;
	mov.f32 	%f952, 0f00000000;
	sub.f32 	%f953, %f952, %f951;
	selp.f32 	%f954, %f951, %f953, %p227;
	sub.f32 	%f955, %f42, %f207;
	mul.f32 	%f956, %f245, %f955;
	sub.f32 	%f957, %f43, %f228;
	mul.f32 	%f958, %f957, %f954;
	sub.f32 	%f959, %f956, %f958;
	add.f32 	%f960, %f207, %f959;
	mul.f32 	%f962, %f955, %f954;
	fma.rn.f32 	%f963, %f245, %f957, %f962;
	add.f32 	%f964, %f228, %f963;
	setp.leu.f32 	%p228, %f960, %f229;
	setp.geu.f32 	%p229, %f960, %f713;
	setp.leu.f32 	%p230, %f964, %f714;
	or.pred  	%p231, %p228, %p230;
	or.pred  	%p232, %p231, %p229;
	setp.geu.f32 	%p233, %f964, %f715;
	or.pred  	%p234, %p232, %p233;
	@%p234 bra 	$L__BB1_175;
	add.f32 	%f1191, %f1191, %f42;
	add.f32 	%f1192, %f1192, %f43;
	mul.wide.s32 	%rd332, %r730, 8;
	add.s64 	%rd333, %rd6, %rd332;
	st.local.v2.f32 	[%rd333], {%f42, %f43};
	add.s32 	%r730, %r730, 1;
$L__BB1_175:
	add.s32 	%r254, %r730, -1;
	setp.lt.s32 	%p235, %r730, 2;
	mov.f32 	%f1252, 0f00000000;
	@%p235 bra 	$L__BB1_194;
	cvt.rn.f32.s32 	%f967, %r730;
	div.rn.f32 	%f252, %f1191, %f967;
	div.rn.f32 	%f253, %f1192, %f967;
	add.s64 	%rd136, %rd6, 8;
	mov.b32 	%r806, 0;
	mov.u32 	%r805, %r254;
$L__BB1_177:
	sub.s32 	%r695, %r806, %r730;
	setp.gt.s32 	%p236, %r695, -2;
	@%p236 bra 	$L__BB1_182;
	ld.local.v2.f32 	{%f1237, %f1238}, [%rd6];
	neg.s32 	%r807, %r805;
	mov.u64 	%rd403, %rd136;
$L__BB1_179:
	sub.f32 	%f968, %f1238, %f253;
	sub.f32 	%f969, %f1237, %f252;
	abs.f32 	%f970, %f969;
	abs.f32 	%f971, %f968;
	setp.gt.f32 	%p237, %f971, %f970;
	selp.f32 	%f972, %f971, %f970, %p237;
	selp.f32 	%f973, %f970, %f971, %p237;
	div.rn.f32 	%f974, %f973, %f972;
	mul.f32 	%f975, %f974, %f974;
	fma.rn.f32 	%f976, %f975, 0f3B33710B, 0fBC807748;
	fma.rn.f32 	%f977, %f976, %f975, 0f3D2CDAB2;
	fma.rn.f32 	%f978, %f977, %f975, 0fBD992D10;
	fma.rn.f32 	%f979, %f978, %f975, 0f3DD9EA6C;
	fma.rn.f32 	%f980, %f979, %f975, 0fBE117CB1;
	fma.rn.f32 	%f981, %f980, %f975, 0f3E4CBCE0;
	fma.rn.f32 	%f982, %f981, %f975, 0fBEAAAA7D;
	mul.f32 	%f983, %f975, %f982;
	fma.rn.f32 	%f984, %f983, %f974, %f974;
	neg.f32 	%f985, %f984;
	fma.rn.f32 	%f986, 0f3F6EE581, 0f3FD774EB, %f985;
	selp.f32 	%f987, %f986, %f984, %p237;
	selp.f32 	%f988, 0f3F6EE581, 0f3FEEE581, %p237;
	selp.f32 	%f989, %f984, %f985, %p237;
	mov.b32 	%r696, %f969;
	fma.rn.f32 	%f990, %f988, 0f3FD774EB, %f989;
	setp.lt.s32 	%p238, %r696, 0;
	selp.f32 	%f991, %f990, %f987, %p238;
	add.f32 	%f992, %f971, %f970;
	setp.eq.f32 	%p239, %f972, 0f00000000;
	selp.f32 	%f993, 0f40490FDB, 0f00000000, %p238;
	setp.eq.f32 	%p240, %f970, %f971;
	selp.f32 	%f994, 0f4016CBE4, 0f3F490FDB, %p238;
	selp.f32 	%f995, %f994, %f991, %p240;
	selp.f32 	%f996, %f993, %f995, %p239;
	abs.f32 	%f997, %f992;
	setp.nan.f32 	%p241, %f997, %f997;
	copysign.f32 	%f998, %f968, %f996;
	selp.f32 	%f999, %f992, %f998, %p241;
	ld.local.v2.f32 	{%f1237, %f1238}, [%rd403];
	sub.f32 	%f1000, %f1238, %f253;
	sub.f32 	%f1001, %f1237, %f252;
	abs.f32 	%f1002, %f1001;
	abs.f32 	%f1003, %f1000;
	setp.gt.f32 	%p242, %f1003, %f1002;
	selp.f32 	%f1004, %f1003, %f1002, %p242;
	selp.f32 	%f1005, %f1002, %f1003, %p242;
	div.rn.f32 	%f1006, %f1005, %f1004;
	mul.f32 	%f1007, %f1006, %f1006;
	fma.rn.f32 	%f1008, %f1007, 0f3B33710B, 0fBC807748;
	fma.rn.f32 	%f1009, %f1008, %f1007, 0f3D2CDAB2;
	fma.rn.f32 	%f1010, %f1009, %f1007, 0fBD992D10;
	fma.rn.f32 	%f1011, %f1010, %f1007, 0f3DD9EA6C;
	fma.rn.f32 	%f1012, %f1011, %f1007, 0fBE117CB1;
	fma.rn.f32 	%f1013, %f1012, %f1007, 0f3E4CBCE0;
	fma.rn.f32 	%f1014, %f1013, %f1007, 0fBEAAAA7D;
	mul.f32 	%f1015, %f1007, %f1014;
	fma.rn.f32 	%f1016, %f1015, %f1006, %f1006;
	neg.f32 	%f1017, %f1016;
	fma.rn.f32 	%f1018, 0f3F6EE581, 0f3FD774EB, %f1017;
	selp.f32 	%f1019, %f1018, %f1016, %p242;
	selp.f32 	%f1020, 0f3F6EE581, 0f3FEEE581, %p242;
	selp.f32 	%f1021, %f1016, %f1017, %p242;
	mov.b32 	%r697, %f1001;
	fma.rn.f32 	%f1022, %f1020, 0f3FD774EB, %f1021;
	setp.lt.s32 	%p243, %r697, 0;
	selp.f32 	%f1023, %f1022, %f1019, %p243;
	add.f32 	%f1024, %f1003, %f1002;
	setp.eq.f32 	%p244, %f1004, 0f00000000;
	selp.f32 	%f1025, 0f40490FDB, 0f00000000, %p243;
	setp.eq.f32 	%p245, %f1002, %f1003;
	selp.f32 	%f1026, 0f4016CBE4, 0f3F490FDB, %p243;
	selp.f32 	%f1027, %f1026, %f1023, %p245;
	selp.f32 	%f1028, %f1025, %f1027, %p244;
	abs.f32 	%f1029, %f1024;
	setp.nan.f32 	%p246, %f1029, %f1029;
	copysign.f32 	%f1030, %f1000, %f1028;
	selp.f32 	%f1031, %f1024, %f1030, %p246;
	setp.leu.f32 	%p247, %f999, %f1031;
	@%p247 bra 	$L__BB1_181;
	ld.local.v2.f32 	{%f264, %f265}, [%rd403+-8];
	st.local.v2.f32 	[%rd403+-8], {%f1237, %f1238};
	st.local.v2.f32 	[%rd403], {%f264, %f265};
	mov.f32 	%f1237, %f264;
	mov.f32 	%f1238, %f265;
$L__BB1_181:
	add.s32 	%r807, %r807, 1;
	setp.ne.s32 	%p248, %r807, 0;
	add.s64 	%rd403, %rd403, 8;
	@%p248 bra 	$L__BB1_179;
$L__BB1_182:
	add.s32 	%r806, %r806, 1;
	add.s32 	%r805, %r805, -1;
	setp.eq.s32 	%p249, %r806, %r254;
	@%p249 bra 	$L__BB1_183;
	bra.uni 	$L__BB1_177;
$L__BB1_183:
	ld.local.v2.f32 	{%f256, %f257}, [%rd6];
	add.s32 	%r699, %r730, -2;
	and.b32  	%r258, %r254, 7;
	setp.lt.u32 	%p250, %r699, 7;
	mov.f32 	%f1252, 0f00000000;
	mov.b32 	%r809, 0;
	mov.f32 	%f1244, %f257;
	mov.f32 	%f1245, %f256;
	@%p250 bra 	$L__BB1_186;
	and.b32  	%r809, %r254, -8;
	add.s64 	%rd404, %rd6, 32;
	neg.s32 	%r808, %r809;
	mov.f32 	%f1252, 0f00000000;
	mov.f32 	%f1244, %f257;
	mov.f32 	%f1245, %f256;
$L__BB1_185:
	.pragma "nounroll";
	sub.f32 	%f1035, %f1245, %f256;
	sub.f32 	%f1036, %f1244, %f257;
	ld.local.v2.f32 	{%f1037, %f1038}, [%rd404+-24];
	sub.f32 	%f1039, %f1037, %f256;
	sub.f32 	%f1040, %f1038, %f257;
	mul.f32 	%f1041, %f1035, %f1040;
	mul.f32 	%f1042, %f1036, %f1039;
	sub.f32 	%f1043, %f1041, %f1042;
	add.f32 	%f1044, %f1252, %f1043;
	ld.local.v4.f32 	{%f1045, %f1046, %f1047, %f1048}, [%rd404+-16];
	sub.f32 	%f1049, %f1045, %f256;
	sub.f32 	%f1050, %f1046, %f257;
	mul.f32 	%f1051, %f1039, %f1050;
	mul.f32 	%f1052, %f1040, %f1049;
	sub.f32 	%f1053, %f1051, %f1052;
	add.f32 	%f1054, %f1044, %f1053;
	sub.f32 	%f1055, %f1047, %f256;
	sub.f32 	%f1056, %f1048, %f257;
	mul.f32 	%f1057, %f1049, %f1056;
	mul.f32 	%f1058, %f1050, %f1055;
	sub.f32 	%f1059, %f1057, %f1058;
	add.f32 	%f1060, %f1054, %f1059;
	ld.local.v4.f32 	{%f1061, %f1062, %f1063, %f1064}, [%rd404];
	sub.f32 	%f1065, %f1061, %f256;
	sub.f32 	%f1066, %f1062, %f257;
	mul.f32 	%f1067, %f1055, %f1066;
	mul.f32 	%f1068, %f1056, %f1065;
	sub.f32 	%f1069, %f1067, %f1068;
	add.f32 	%f1070, %f1060, %f1069;
	sub.f32 	%f1071, %f1063, %f256;
	sub.f32 	%f1072, %f1064, %f257;
	mul.f32 	%f1073, %f1065, %f1072;
	mul.f32 	%f1074, %f1066, %f1071;
	sub.f32 	%f1075, %f1073, %f1074;
	add.f32 	%f1076, %f1070, %f1075;
	ld.local.v4.f32 	{%f1077, %f1078, %f1079, %f1080}, [%rd404+16];
	sub.f32 	%f1081, %f1077, %f256;
	sub.f32 	%f1082, %f1078, %f257;
	mul.f32 	%f1083, %f1071, %f1082;
	mul.f32 	%f1084, %f1072, %f1081;
	sub.f32 	%f1085, %f1083, %f1084;
	add.f32 	%f1086, %f1076, %f1085;
	sub.f32 	%f1087, %f1079, %f256;
	sub.f32 	%f1088, %f1080, %f257;
	mul.f32 	%f1089, %f1081, %f1088;
	mul.f32 	%f1090, %f1082, %f1087;
	sub.f32 	%f1091, %f1089, %f1090;
	add.f32 	%f1092, %f1086, %f1091;
	ld.local.v2.f32 	{%f1245, %f1244}, [%rd404+32];
	sub.f32 	%f1093, %f1245, %f256;
	sub.f32 	%f1094, %f1244, %f257;
	mul.f32 	%f1095, %f1087, %f1094;
	mul.f32 	%f1096, %f1088, %f1093;
	sub.f32 	%f1097, %f1095, %f1096;
	add.f32 	%f1252, %f1092, %f1097;
	add.s64 	%rd404, %rd404, 64;
	add.s32 	%r808, %r808, 8;
	setp.ne.s32 	%p251, %r808, 0;
	@%p251 bra 	$L__BB1_185;
$L__BB1_186:
	setp.eq.s32 	%p252, %r258, 0;
	@%p252 bra 	$L__BB1_194;
	and.b32  	%r268, %r254, 3;
	setp.lt.u32 	%p253, %r258, 4;
	@%p253 bra 	$L__BB1_189;
	sub.f32 	%f1099, %f1245, %f256;
	sub.f32 	%f1100, %f1244, %f257;
	mul.wide.u32 	%rd334, %r809, 8;
	add.s64 	%rd335, %rd6, %rd334;
	ld.local.v2.f32 	{%f1101, %f1102}, [%rd335+8];
	sub.f32 	%f1103, %f1101, %f256;
	sub.f32 	%f1104, %f1102, %f257;
	mul.f32 	%f1105, %f1099, %f1104;
	mul.f32 	%f1106, %f1100, %f1103;
	sub.f32 	%f1107, %f1105, %f1106;
	add.f32 	%f1108, %f1252, %f1107;
	ld.local.v2.f32 	{%f1109, %f1110}, [%rd335+16];
	sub.f32 	%f1111, %f1109, %f256;
	sub.f32 	%f1112, %f1110, %f257;
	mul.f32 	%f1113, %f1103, %f1112;
	mul.f32 	%f1114, %f1104, %f1111;
	sub.f32 	%f1115, %f1113, %f1114;
	add.f32 	%f1116, %f1108, %f1115;
	ld.local.v2.f32 	{%f1117, %f1118}, [%rd335+24];
	sub.f32 	%f1119, %f1117, %f256;
	sub.f32 	%f1120, %f1118, %f257;
	mul.f32 	%f1121, %f1111, %f1120;
	mul.f32 	%f1122, %f1112, %f1119;
	sub.f32 	%f1123, %f1121, %f1122;
	add.f32 	%f1124, %f1116, %f1123;
	add.s32 	%r809, %r809, 4;
	ld.local.v2.f32 	{%f1125, %f1126}, [%rd335+32];
	sub.f32 	%f1127, %f1125, %f256;
	sub.f32 	%f1128, %f1126, %f257;
	mul.f32 	%f1129, %f1119, %f1128;
	mul.f32 	%f1130, %f1120, %f1127;
	sub.f32 	%f1131, %f1129, %f1130;
	add.f32 	%f1252, %f1124, %f1131;
$L__BB1_189:
	setp.eq.s32 	%p254, %r268, 0;
	@%p254 bra 	$L__BB1_194;
	setp.eq.s32 	%p255, %r268, 1;
	@%p255 bra 	$L__BB1_192;
	mul.wide.u32 	%rd336, %r809, 8;
	add.s64 	%rd337, %rd6, %rd336;
	ld.local.v2.f32 	{%f1133, %f1134}, [%rd337];
	sub.f32 	%f1135, %f1133, %f256;
	sub.f32 	%f1136, %f1134, %f257;
	ld.local.v2.f32 	{%f1137, %f1138}, [%rd337+8];
	sub.f32 	%f1139, %f1137, %f256;
	sub.f32 	%f1140, %f1138, %f257;
	mul.f32 	%f1141, %f1135, %f1140;
	mul.f32 	%f1142, %f1136, %f1139;
	sub.f32 	%f1143, %f1141, %f1142;
	add.f32 	%f1144, %f1252, %f1143;
	add.s32 	%r809, %r809, 2;
	ld.local.v2.f32 	{%f1145, %f1146}, [%rd337+16];
	sub.f32 	%f1147, %f1145, %f256;
	sub.f32 	%f1148, %f1146, %f257;
	mul.f32 	%f1149, %f1139, %f1148;
	mul.f32 	%f1150, %f1140, %f1147;
	sub.f32 	%f1151, %f1149, %f1150;
	add.f32 	%f1252, %f1144, %f1151;
$L__BB1_192:
	and.b32  	%r700, %r254, 1;
	setp.eq.b32 	%p256, %r700, 1;
	not.pred 	%p257, %p256;
	@%p257 bra 	$L__BB1_194;
	mul.wide.u32 	%rd338, %r809, 8;
	add.s64 	%rd339, %rd6, %rd338;
	ld.local.v2.f32 	{%f1152, %f1153}, [%rd339];
	sub.f32 	%f1154, %f1152, %f256;
	sub.f32 	%f1155, %f1153, %f257;
	ld.local.v2.f32 	{%f1156, %f1157}, [%rd339+8];
	sub.f32 	%f1158, %f1156, %f256;
	sub.f32 	%f1159, %f1157, %f257;
	mul.f32 	%f1160, %f1154, %f1159;
	mul.f32 	%f1161, %f1155, %f1158;
	sub.f32 	%f1162, %f1160, %f1161;
	add.f32 	%f1252, %f1252, %f1162;
$L__BB1_194:
	ld.param.u64 	%rd343, [_Z20boxes_iou_bev_kerneliPKfiS0_Pf_param_4];
	ld.param.u32 	%r710, [_Z20boxes_iou_bev_kerneliPKfiS0_Pf_param_2];
	abs.f32 	%f1163, %f1252;
	mul.f32 	%f1164, %f1163, 0f3F000000;
	sub.f32 	%f1165, %f7, %f8;
	sub.f32 	%f1166, %f5, %f6;
	mul.f32 	%f1167, %f1166, %f1165;
	sub.f32 	%f1168, %f3, %f4;
	sub.f32 	%f1169, %f1, %f2;
	fma.rn.f32 	%f1170, %f1169, %f1168, %f1167;
	sub.f32 	%f1171, %f1170, %f1164;
	max.f32 	%f1172, %f1171, 0f322BCC77;
	div.rn.f32 	%f1173, %f1164, %f1172;
	mov.u32 	%r701, %ctaid.y;
	shl.b32 	%r702, %r701, 4;
	mov.u32 	%r703, %tid.y;
	add.s32 	%r704, %r702, %r703;
	mov.u32 	%r705, %ctaid.x;
	shl.b32 	%r706, %r705, 4;
	mov.u32 	%r707, %tid.x;
	add.s32 	%r708, %r706, %r707;
	mad.lo.s32 	%r709, %r710, %r704, %r708;
	cvta.to.global.u64 	%rd340, %rd343;
	mul.wide.s32 	%rd341, %r709, 4;
	add.s64 	%rd342, %rd340, %rd341;
	st.global.f32 	[%rd342], %f1173;
$L__BB1_195:
	ret;

}
	// .globl	_Z10nms_kernelifPKfPy
.visible .entry _Z10nms_kernelifPKfPy(
	.param .u32 _Z10nms_kernelifPKfPy_param_0,
	.param .f32 _Z10nms_kernelifPKfPy_param_1,
	.param .u64 .ptr .align 1 _Z10nms_kernelifPKfPy_param_2,
	.param .u64 .ptr .align 1 _Z10nms_kernelifPKfPy_param_3
)
{
	.local .align 16 .b8 	__local_depot2[208];
	.reg .b64 	%SP;
	.reg .b64 	%SPL;
	.reg .pred 	%p<261>;
	.reg .b32 	%r<825>;
	.reg .b32 	%f<1247>;
	.reg .b64 	%rd<365>;
	.reg .b64 	%fd<41>;
	// demoted variable
	.shared .align 4 .b8 _ZZ10nms_kernelifPKfPyE11block_boxes[1280];
	mov.u64 	%SPL, __local_depot2;
	ld.param.u32 	%r277, [_Z10nms_kernelifPKfPy_param_0];
	ld.param.u64 	%rd71, [_Z10nms_kernelifPKfPy_param_2];
	cvta.to.global.u64 	%rd1, %rd71;
	add.u64 	%rd2, %SPL, 0;
	add.u64 	%rd3, %SPL, 0;
	add.u64 	%rd4, %SPL, 0;
	add.u64 	%rd5, %SPL, 0;
	add.u64 	%rd6, %SPL, 0;
	add.u64 	%rd7, %SPL, 0;
	add.u64 	%rd8, %SPL, 0;
	add.u64 	%rd9, %SPL, 0;
	add.u64 	%rd10, %SPL, 32;
	add.u64 	%rd11, %SPL, 80;
	mov.u32 	%r1, %ctaid.y;
	mov.u32 	%r2, %ctaid.x;
	shl.b32 	%r3, %r1, 6;
	shl.b32 	%r4, %r2, 6;
	sub.s32 	%r278, %r277, %r4;
	cvt.rn.f32.s32 	%f295, %r278;
	min.f32 	%f296, %f295, 0f42800000;
	cvt.rzi.s32.f32 	%r5, %f296;
	mov.u32 	%r6, %tid.x;
	setp.ge.u32 	%p4, %r6, %r5;
	@%p4 bra 	$L__BB2_2;
	add.s32 	%r279, %r4, %r6;
	mul.lo.s32 	%r280, %r279, 5;
	mul.wide.u32 	%rd82, %r280, 4;
	add.s64 	%rd83, %rd1, %rd82;
	ld.global.f32 	%f297, [%rd83];
	mov.u32 	%r281, _ZZ10nms_kernelifPKfPyE11block_boxes;
	mad.lo.s32 	%r282, %r6, 20, %r281;
	st.shared.f32 	[%r282], %f297;
	add.s32 	%r283, %r280, 1;
	mul.wide.u32 	%rd84, %r283, 4;
	add.s64 	%rd85, %rd1, %rd84;
	ld.global.f32 	%f298, [%rd85];
	st.shared.f32 	[%r282+4], %f298;
	add.s32 	%r284, %r280, 2;
	mul.wide.u32 	%rd86, %r284, 4;
	add.s64 	%rd87, %rd1, %rd86;
	ld.global.f32 	%f299, [%rd87];
	st.shared.f32 	[%r282+8], %f299;
	add.s32 	%r285, %r280, 3;
	mul.wide.u32 	%rd88, %r285, 4;
	add.s64 	%rd89, %rd1, %rd88;
	ld.global.f32 	%f300, [%rd89];
	st.shared.f32 	[%r282+12], %f300;
	add.s32 	%r286, %r280, 4;
	mul.wide.u32 	%rd90, %r286, 4;
	add.s64 	%rd91, %rd1, %rd90;
	ld.global.f32 	%f301, [%rd91];
	st.shared.f32 	[%r282+16], %f301;
$L__BB2_2:
	bar.sync 	0;
	sub.s32 	%r287, %r277, %r3;
	cvt.rn.f32.s32 	%f302, %r287;
	min.f32 	%f303, %f302, 0f42800000;
	cvt.rzi.s32.f32 	%r288, %f303;
	setp.ge.u32 	%p5, %r6, %r288;
	@%p5 bra 	$L__BB2_196;
	add.s32 	%r7, %r3, %r6;
	setp.eq.s32 	%p6, %r1, %r2;
	add.s32 	%r289, %r6, 1;
	selp.b32 	%r723, %r289, 0, %p6;
	setp.ge.s32 	%p7, %r723, %r5;
	mov.b64 	%rd364, 0;
	@%p7 bra 	$L__BB2_195;
	mul.lo.s32 	%r290, %r7, 5;
	mul.wide.u32 	%rd94, %r290, 4;
	add.s64 	%rd95, %rd1, %rd94;
	ld.global.f32 	%f1, [%rd95+8];
	ld.global.f32 	%f2, [%rd95];
	ld.global.f32 	%f3, [%rd95+12];
	ld.global.f32 	%f4, [%rd95+4];
	ld.global.f32 	%f304, [%rd95+16];
	add.f32 	%f305, %f2, %f1;
	mul.f32 	%f5, %f305, 0f3F000000;
	add.f32 	%f306, %f4, %f3;
	mul.f32 	%f6, %f306, 0f3F000000;
	mul.f32 	%f307, %f304, 0f3F22F983;
	cvt.rni.s32.f32 	%r291, %f307;
	cvt.rn.f32.s32 	%f308, %r291;
	fma.rn.f32 	%f309, %f308, 0fBFC90FDA, %f304;
	fma.rn.f32 	%f310, %f308, 0fB3A22168, %f309;
	fma.rn.f32 	%f311, %f308, 0fA7C234C5, %f310;
	abs.f32 	%f312, %f304;
	setp.ltu.f32 	%p8, %f312, 0f47CE4780;
	setp.eq.f32 	%p9, %f312, 0f7F800000;
	mov.b32 	%r9, %f304;
	shr.u32 	%r292, %r9, 23;
	and.b32  	%r293, %r292, 224;
	add.s32 	%r294, %r293, -128;
	shr.u32 	%r295, %r294, 5;
	and.b32  	%r10, %r292, 31;
	mul.wide.u32 	%rd96, %r295, 4;
	sub.s64 	%rd12, %rd9, %rd96;
	mov.f32 	%f313, 0f00000000;
	mul.rn.f32 	%f314, %f304, %f313;
	sub.s64 	%rd13, %rd8, %rd96;
	neg.f32 	%f315, %f304;
	mul.f32 	%f316, %f304, 0fBF22F983;
	cvt.rni.s32.f32 	%r296, %f316;
	cvt.rn.f32.s32 	%f317, %r296;
	fma.rn.f32 	%f318, %f317, 0fBFC90FDA, %f315;
	fma.rn.f32 	%f319, %f317, 0fB3A22168, %f318;
	fma.rn.f32 	%f320, %f317, 0fA7C234C5, %f319;
	abs.f32 	%f321, %f315;
	setp.ltu.f32 	%p10, %f321, 0f47CE4780;
	setp.eq.f32 	%p11, %f321, 0f7F800000;
	mov.b32 	%r11, %f315;
	shr.u32 	%r297, %r11, 23;
	and.b32  	%r298, %r297, 224;
	add.s32 	%r299, %r298, -128;
	shl.b32 	%r300, %r11, 8;
	or.b32  	%r12, %r300, -2147483648;
	shr.u32 	%r301, %r299, 5;
	and.b32  	%r13, %r297, 31;
	mul.wide.u32 	%rd97, %r301, 4;
	sub.s64 	%rd14, %rd5, %rd97;
	sub.s32 	%r14, 32, %r13;
	mul.rn.f32 	%f322, %f315, %f313;
	sub.s64 	%rd15, %rd4, %rd97;
	add.f32 	%f7, %f2, 0fB727C5AC;
	or.pred  	%p1, %p8, %p9;
	selp.b32 	%r15, %r291, 0, %p8;
	selp.f32 	%f8, %f311, %f314, %p8;
	or.pred  	%p2, %p10, %p11;
	selp.b32 	%r16, %r296, 0, %p10;
	selp.f32 	%f9, %f320, %f322, %p10;
	add.f32 	%f10, %f1, 0f3727C5AC;
	add.f32 	%f11, %f4, 0fB727C5AC;
	add.f32 	%f12, %f3, 0f3727C5AC;
	mov.b64 	%rd364, 0;
$L__BB2_5:
	shl.b32 	%r302, %r9, 8;
	or.b32  	%r18, %r302, -2147483648;
	sub.s32 	%r19, 32, %r10;
	mov.u32 	%r303, _ZZ10nms_kernelifPKfPyE11block_boxes;
	mad.lo.s32 	%r304, %r723, 20, %r303;
	ld.shared.f32 	%f13, [%r304+8];
	ld.shared.f32 	%f14, [%r304];
	ld.shared.f32 	%f15, [%r304+12];
	ld.shared.f32 	%f16, [%r304+4];
	ld.shared.f32 	%f17, [%r304+16];
	add.f32 	%f323, %f14, %f13;
	mul.f32 	%f18, %f323, 0f3F000000;
	add.f32 	%f324, %f16, %f15;
	mul.f32 	%f19, %f324, 0f3F000000;
	st.local.v2.f32 	[%rd10], {%f2, %f4};
	st.local.v2.f32 	[%rd10+8], {%f1, %f4};
	st.local.v2.f32 	[%rd10+16], {%f1, %f3};
	st.local.v2.f32 	[%rd10+24], {%f2, %f3};
	mov.u32 	%r727, %r15;
	mov.f32 	%f1168, %f8;
	@%p1 bra 	$L__BB2_11;
	mov.b64 	%rd344, 0;
	mov.b32 	%r724, 0;
	mov.u64 	%rd342, __cudart_i2opi_f;
	mov.u64 	%rd343, %rd9;
$L__BB2_7:
	.pragma "nounroll";
	ld.global.nc.u32 	%r306, [%rd342];
	mad.wide.u32 	%rd100, %r306, %r18, %rd344;
	shr.u64 	%rd344, %rd100, 32;
	st.local.u32 	[%rd343], %rd100;
	add.s32 	%r724, %r724, 1;
	add.s64 	%rd343, %rd343, 4;
	add.s64 	%rd342, %rd342, 4;
	setp.ne.s32 	%p12, %r724, 6;
	@%p12 bra 	$L__BB2_7;
	setp.eq.s32 	%p13, %r10, 0;
	st.local.u32 	[%rd9+24], %rd344;
	ld.local.u32 	%r725, [%rd12+24];
	ld.local.u32 	%r726, [%rd12+20];
	@%p13 bra 	$L__BB2_10;
	shl.b32 	%r307, %r725, %r10;
	shr.u32 	%r308, %r726, %r19;
	add.s32 	%r725, %r308, %r307;
	shl.b32 	%r309, %r726, %r10;
	ld.local.u32 	%r310, [%rd12+16];
	shr.u32 	%r311, %r310, %r19;
	add.s32 	%r726, %r311, %r309;
$L__BB2_10:
	setp.lt.s32 	%p14, %r9, 0;
	shr.u32 	%r312, %r725, 30;
	shf.l.wrap.b32 	%r313, %r726, %r725, 2;
	shl.b32 	%r314, %r726, 2;
	shr.u32 	%r315, %r313, 31;
	add.s32 	%r316, %r315, %r312;
	neg.s32 	%r317, %r316;
	selp.b32 	%r727, %r317, %r316, %p14;
	xor.b32  	%r318, %r313, %r9;
	shr.s32 	%r319, %r313, 31;
	xor.b32  	%r320, %r319, %r313;
	xor.b32  	%r321, %r319, %r314;
	cvt.u64.u32 	%rd101, %r320;
	shl.b64 	%rd102, %rd101, 32;
	cvt.u64.u32 	%rd103, %r321;
	or.b64  	%rd104, %rd102, %rd103;
	cvt.rn.f64.s64 	%fd1, %rd104;
	mul.f64 	%fd2, %fd1, 0d3BF921FB54442D19;
	cvt.rn.f32.f64 	%f325, %fd2;
	neg.f32 	%f326, %f325;
	setp.lt.s32 	%p15, %r318, 0;
	selp.f32 	%f1168, %f326, %f325, %p15;
$L__BB2_11:
	add.s32 	%r322, %r727, 1;
	mul.rn.f32 	%f327, %f1168, %f1168;
	and.b32  	%r323, %r727, 1;
	setp.eq.b32 	%p16, %r323, 1;
	selp.f32 	%f328, %f1168, 0f3F800000, %p16;
	fma.rn.f32 	%f329, %f327, %f328, 0f00000000;
	fma.rn.f32 	%f330, %f327, 0f37CBAC00, 0fBAB607ED;
	selp.f32 	%f331, 0fB94D4153, %f330, %p16;
	selp.f32 	%f332, 0f3C0885E4, 0f3D2AAABB, %p16;
	fma.rn.f32 	%f333, %f331, %f327, %f332;
	selp.f32 	%f334, 0fBE2AAAA8, 0fBEFFFFFF, %p16;
	fma.rn.f32 	%f335, %f333, %f327, %f334;
	fma.rn.f32 	%f336, %f335, %f329, %f328;
	and.b32  	%r324, %r322, 2;
	setp.eq.s32 	%p17, %r324, 0;
	mov.f32 	%f337, 0f00000000;
	sub.f32 	%f338, %f337, %f336;
	selp.f32 	%f22, %f336, %f338, %p17;
	mov.u32 	%r731, %r15;
	mov.f32 	%f1169, %f8;
	@%p1 bra 	$L__BB2_17;
	mov.b64 	%rd345, 0;
	mov.b32 	%r728, 0;
$L__BB2_13:
	.pragma "nounroll";
	mul.wide.u32 	%rd106, %r728, 4;
	mov.u64 	%rd107, __cudart_i2opi_f;
	add.s64 	%rd108, %rd107, %rd106;
	ld.global.nc.u32 	%r326, [%rd108];
	mad.wide.u32 	%rd109, %r326, %r18, %rd345;
	shr.u64 	%rd345, %rd109, 32;
	add.s64 	%rd110, %rd8, %rd106;
	st.local.u32 	[%rd110], %rd109;
	add.s32 	%r728, %r728, 1;
	setp.ne.s32 	%p18, %r728, 6;
	@%p18 bra 	$L__BB2_13;
	setp.eq.s32 	%p19, %r10, 0;
	st.local.u32 	[%rd8+24], %rd345;
	ld.local.u32 	%r729, [%rd13+24];
	ld.local.u32 	%r730, [%rd13+20];
	@%p19 bra 	$L__BB2_16;
	shl.b32 	%r327, %r729, %r10;
	shr.u32 	%r328, %r730, %r19;
	add.s32 	%r729, %r328, %r327;
	shl.b32 	%r329, %r730, %r10;
	ld.local.u32 	%r330, [%rd13+16];
	shr.u32 	%r331, %r330, %r19;
	add.s32 	%r730, %r331, %r329;
$L__BB2_16:
	setp.lt.s32 	%p20, %r9, 0;
	shr.u32 	%r332, %r729, 30;
	shf.l.wrap.b32 	%r333, %r730, %r729, 2;
	shl.b32 	%r334, %r730, 2;
	shr.u32 	%r335, %r333, 31;
	add.s32 	%r336, %r335, %r332;
	neg.s32 	%r337, %r336;
	selp.b32 	%r731, %r337, %r336, %p20;
	xor.b32  	%r338, %r333, %r9;
	shr.s32 	%r339, %r333, 31;
	xor.b32  	%r340, %r339, %r333;
	xor.b32  	%r341, %r339, %r334;
	cvt.u64.u32 	%rd111, %r340;
	shl.b64 	%rd112, %rd111, 32;
	cvt.u64.u32 	%rd113, %r341;
	or.b64  	%rd114, %rd112, %rd113;
	cvt.rn.f64.s64 	%fd3, %rd114;
	mul.f64 	%fd4, %fd3, 0d3BF921FB54442D19;
	cvt.rn.f32.f64 	%f339, %fd4;
	neg.f32 	%f340, %f339;
	setp.lt.s32 	%p21, %r338, 0;
	selp.f32 	%f1169, %f340, %f339, %p21;
$L__BB2_17:
	mul.rn.f32 	%f341, %f1169, %f1169;
	and.b32  	%r342, %r731, 1;
	setp.eq.b32 	%p22, %r342, 1;
	selp.f32 	%f342, 0f3F800000, %f1169, %p22;
	fma.rn.f32 	%f343, %f341, %f342, 0f00000000;
	fma.rn.f32 	%f344, %f341, 0f37CBAC00, 0fBAB607ED;
	selp.f32 	%f345, %f344, 0fB94D4153, %p22;
	selp.f32 	%f346, 0f3D2AAABB, 0f3C0885E4, %p22;
	fma.rn.f32 	%f347, %f345, %f341, %f346;
	selp.f32 	%f348, 0fBEFFFFFF, 0fBE2AAAA8, %p22;
	fma.rn.f32 	%f349, %f347, %f341, %f348;
	fma.rn.f32 	%f350, %f349, %f343, %f342;
	and.b32  	%r343, %r731, 2;
	setp.eq.s32 	%p23, %r343, 0;
	mov.f32 	%f351, 0f00000000;
	sub.f32 	%f352, %f351, %f350;
	selp.f32 	%f25, %f350, %f352, %p23;
	mul.f32 	%f353, %f17, 0f3F22F983;
	cvt.rni.s32.f32 	%r739, %f353;
	cvt.rn.f32.s32 	%f354, %r739;
	fma.rn.f32 	%f355, %f354, 0fBFC90FDA, %f17;
	fma.rn.f32 	%f356, %f354, 0fB3A22168, %f355;
	fma.rn.f32 	%f1171, %f354, 0fA7C234C5, %f356;
	abs.f32 	%f27, %f17;
	setp.ltu.f32 	%p24, %f27, 0f47CE4780;
	mov.u32 	%r735, %r739;
	mov.f32 	%f1170, %f1171;
	@%p24 bra 	$L__BB2_25;
	setp.neu.f32 	%p25, %f27, 0f7F800000;
	@%p25 bra 	$L__BB2_20;
	mov.f32 	%f359, 0f00000000;
	mul.rn.f32 	%f1170, %f17, %f359;
	mov.b32 	%r735, 0;
	bra.uni 	$L__BB2_25;
$L__BB2_20:
	mov.b32 	%r41, %f17;
	shl.b32 	%r345, %r41, 8;
	or.b32  	%r42, %r345, -2147483648;
	mov.b64 	%rd346, 0;
	mov.b32 	%r732, 0;
$L__BB2_21:
	.pragma "nounroll";
	mul.wide.u32 	%rd116, %r732, 4;
	mov.u64 	%rd117, __cudart_i2opi_f;
	add.s64 	%rd118, %rd117, %rd116;
	ld.global.nc.u32 	%r346, [%rd118];
	mad.wide.u32 	%rd119, %r346, %r42, %rd346;
	shr.u64 	%rd346, %rd119, 32;
	add.s64 	%rd120, %rd7, %rd116;
	st.local.u32 	[%rd120], %rd119;
	add.s32 	%r732, %r732, 1;
	setp.ne.s32 	%p26, %r732, 6;
	@%p26 bra 	$L__BB2_21;
	shr.u32 	%r347, %r41, 23;
	st.local.u32 	[%rd7+24], %rd346;
	and.b32  	%r45, %r347, 31;
	and.b32  	%r348, %r347, 224;
	add.s32 	%r349, %r348, -128;
	shr.u32 	%r350, %r349, 5;
	mul.wide.u32 	%rd121, %r350, 4;
	sub.s64 	%rd27, %rd7, %rd121;
	ld.local.u32 	%r733, [%rd27+24];
	ld.local.u32 	%r734, [%rd27+20];
	setp.eq.s32 	%p27, %r45, 0;
	@%p27 bra 	$L__BB2_24;
	shf.l.wrap.b32 	%r733, %r734, %r733, %r45;
	ld.local.u32 	%r351, [%rd27+16];
	shf.l.wrap.b32 	%r734, %r351, %r734, %r45;
$L__BB2_24:
	shr.u32 	%r352, %r733, 30;
	shf.l.wrap.b32 	%r353, %r734, %r733, 2;
	shl.b32 	%r354, %r734, 2;
	shr.u32 	%r355, %r353, 31;
	add.s32 	%r356, %r355, %r352;
	neg.s32 	%r357, %r356;
	setp.lt.s32 	%p28, %r41, 0;
	selp.b32 	%r735, %r357, %r356, %p28;
	xor.b32  	%r358, %r353, %r41;
	shr.s32 	%r359, %r353, 31;
	xor.b32  	%r360, %r359, %r353;
	xor.b32  	%r361, %r359, %r354;
	cvt.u64.u32 	%rd122, %r360;
	shl.b64 	%rd123, %rd122, 32;
	cvt.u64.u32 	%rd124, %r361;
	or.b64  	%rd125, %rd123, %rd124;
	cvt.rn.f64.s64 	%fd5, %rd125;
	mul.f64 	%fd6, %fd5, 0d3BF921FB54442D19;
	cvt.rn.f32.f64 	%f357, %fd6;
	neg.f32 	%f358, %f357;
	setp.lt.s32 	%p29, %r358, 0;
	selp.f32 	%f1170, %f358, %f357, %p29;
$L__BB2_25:
	add.s32 	%r363, %r735, 1;
	mul.rn.f32 	%f360, %f1170, %f1170;
	and.b32  	%r364, %r735, 1;
	setp.eq.b32 	%p31, %r364, 1;
	selp.f32 	%f361, %f1170, 0f3F800000, %p31;
	fma.rn.f32 	%f362, %f360, %f361, 0f00000000;
	fma.rn.f32 	%f363, %f360, 0f37CBAC00, 0fBAB607ED;
	selp.f32 	%f364, 0fB94D4153, %f363, %p31;
	selp.f32 	%f365, 0f3C0885E4, 0f3D2AAABB, %p31;
	fma.rn.f32 	%f366, %f364, %f360, %f365;
	selp.f32 	%f367, 0fBE2AAAA8, 0fBEFFFFFF, %p31;
	fma.rn.f32 	%f368, %f366, %f360, %f367;
	fma.rn.f32 	%f369, %f368, %f362, %f361;
	and.b32  	%r365, %r363, 2;
	setp.eq.s32 	%p32, %r365, 0;
	mov.f32 	%f370, 0f00000000;
	sub.f32 	%f371, %f370, %f369;
	selp.f32 	%f31, %f369, %f371, %p32;
	@%p24 bra 	$L__BB2_33;
	setp.neu.f32 	%p33, %f27, 0f7F800000;
	@%p33 bra 	$L__BB2_28;
	mov.f32 	%f374, 0f00000000;
	mul.rn.f32 	%f1171, %f17, %f374;
	mov.b32 	%r739, 0;
	bra.uni 	$L__BB2_33;
$L__BB2_28:
	mov.b32 	%r54, %f17;
	shl.b32 	%r367, %r54, 8;
	or.b32  	%r55, %r367, -2147483648;
	mov.b64 	%rd347, 0;
	mov.b32 	%r736, 0;
$L__BB2_29:
	.pragma "nounroll";
	mul.wide.u32 	%rd127, %r736, 4;
	mov.u64 	%rd128, __cudart_i2opi_f;
	add.s64 	%rd129, %rd128, %rd127;
	ld.global.nc.u32 	%r368, [%rd129];
	mad.wide.u32 	%rd130, %r368, %r55, %rd347;
	shr.u64 	%rd347, %rd130, 32;
	add.s64 	%rd131, %rd6, %rd127;
	st.local.u32 	[%rd131], %rd130;
	add.s32 	%r736, %r736, 1;
	setp.ne.s32 	%p34, %r736, 6;
	@%p34 bra 	$L__BB2_29;
	shr.u32 	%r369, %r54, 23;
	st.local.u32 	[%rd6+24], %rd347;
	and.b32  	%r58, %r369, 31;
	and.b32  	%r370, %r369, 224;
	add.s32 	%r371, %r370, -128;
	shr.u32 	%r372, %r371, 5;
	mul.wide.u32 	%rd132, %r372, 4;
	sub.s64 	%rd30, %rd6, %rd132;
	ld.local.u32 	%r737, [%rd30+24];
	ld.local.u32 	%r738, [%rd30+20];
	setp.eq.s32 	%p35, %r58, 0;
	@%p35 bra 	$L__BB2_32;
	shf.l.wrap.b32 	%r737, %r738, %r737, %r58;
	ld.local.u32 	%r373, [%rd30+16];
	shf.l.wrap.b32 	%r738, %r373, %r738, %r58;
$L__BB2_32:
	shr.u32 	%r374, %r737, 30;
	shf.l.wrap.b32 	%r375, %r738, %r737, 2;
	shl.b32 	%r376, %r738, 2;
	shr.u32 	%r377, %r375, 31;
	add.s32 	%r378, %r377, %r374;
	neg.s32 	%r379, %r378;
	setp.lt.s32 	%p36, %r54, 0;
	selp.b32 	%r739, %r379, %r378, %p36;
	xor.b32  	%r380, %r375, %r54;
	shr.s32 	%r381, %r375, 31;
	xor.b32  	%r382, %r381, %r375;
	xor.b32  	%r383, %r381, %r376;
	cvt.u64.u32 	%rd133, %r382;
	shl.b64 	%rd134, %rd133, 32;
	cvt.u64.u32 	%rd135, %r383;
	or.b64  	%rd136, %rd134, %rd135;
	cvt.rn.f64.s64 	%fd7, %rd136;
	mul.f64 	%fd8, %fd7, 0d3BF921FB54442D19;
	cvt.rn.f32.f64 	%f372, %fd8;
	neg.f32 	%f373, %f372;
	setp.lt.s32 	%p37, %r380, 0;
	selp.f32 	%f1171, %f373, %f372, %p37;
$L__BB2_33:
	mul.rn.f32 	%f376, %f1171, %f1171;
	and.b32  	%r386, %r739, 1;
	setp.eq.b32 	%p38, %r386, 1;
	selp.f32 	%f377, 0f3F800000, %f1171, %p38;
	fma.rn.f32 	%f378, %f376, %f377, 0f00000000;
	fma.rn.f32 	%f379, %f376, 0f37CBAC00, 0fBAB607ED;
	selp.f32 	%f380, %f379, 0fB94D4153, %p38;
	selp.f32 	%f381, 0f3D2AAABB, 0f3C0885E4, %p38;
	fma.rn.f32 	%f382, %f380, %f376, %f381;
	selp.f32 	%f383, 0fBEFFFFFF, 0fBE2AAAA8, %p38;
	fma.rn.f32 	%f384, %f382, %f376, %f383;
	fma.rn.f32 	%f385, %f384, %f378, %f377;
	and.b32  	%r387, %r739, 2;
	setp.eq.s32 	%p39, %r387, 0;
	mov.f32 	%f1186, 0f00000000;
	sub.f32 	%f386, %f1186, %f385;
	selp.f32 	%f387, %f385, %f386, %p39;
	sub.f32 	%f388, %f2, %f5;
	mul.f32 	%f389, %f22, %f388;
	sub.f32 	%f390, %f4, %f6;
	mul.f32 	%f391, %f25, %f390;
	sub.f32 	%f392, %f389, %f391;
	add.f32 	%f39, %f5, %f392;
	mul.f32 	%f393, %f22, %f390;
	fma.rn.f32 	%f394, %f25, %f388, %f393;
	add.f32 	%f40, %f6, %f394;
	st.local.v2.f32 	[%rd10], {%f39, %f40};
	sub.f32 	%f395, %f14, %f18;
	mul.f32 	%f396, %f31, %f395;
	sub.f32 	%f397, %f16, %f19;
	mul.f32 	%f398, %f387, %f397;
	sub.f32 	%f399, %f396, %f398;
	add.f32 	%f41, %f18, %f399;
	mul.f32 	%f400, %f31, %f397;
	fma.rn.f32 	%f401, %f387, %f395, %f400;
	add.f32 	%f42, %f19, %f401;
	sub.f32 	%f402, %f1, %f5;
	mul.f32 	%f403, %f22, %f402;
	sub.f32 	%f404, %f403, %f391;
	add.f32 	%f47, %f5, %f404;
	fma.rn.f32 	%f405, %f25, %f402, %f393;
	add.f32 	%f48, %f6, %f405;
	st.local.v2.f32 	[%rd10+8], {%f47, %f48};
	sub.f32 	%f406, %f13, %f18;
	mul.f32 	%f407, %f31, %f406;
	sub.f32 	%f408, %f407, %f398;
	add.f32 	%f49, %f18, %f408;
	fma.rn.f32 	%f409, %f387, %f406, %f400;
	add.f32 	%f50, %f19, %f409;
	sub.f32 	%f410, %f3, %f6;
	mul.f32 	%f411, %f25, %f410;
	sub.f32 	%f412, %f403, %f411;
	add.f32 	%f53, %f5, %f412;
	mul.f32 	%f413, %f22, %f410;
	fma.rn.f32 	%f414, %f25, %f402, %f413;
	add.f32 	%f54, %f6, %f414;
	st.local.v2.f32 	[%rd10+16], {%f53, %f54};
	sub.f32 	%f415, %f15, %f19;
	mul.f32 	%f416, %f387, %f415;
	sub.f32 	%f417, %f407, %f416;
	add.f32 	%f55, %f18, %f417;
	mul.f32 	%f418, %f31, %f415;
	fma.rn.f32 	%f419, %f387, %f406, %f418;
	add.f32 	%f56, %f19, %f419;
	sub.f32 	%f420, %f389, %f411;
	add.f32 	%f59, %f5, %f420;
	fma.rn.f32 	%f421, %f25, %f388, %f413;
	add.f32 	%f60, %f6, %f421;
	st.local.v2.f32 	[%rd10+24], {%f59, %f60};
	sub.f32 	%f422, %f396, %f416;
	add.f32 	%f61, %f18, %f422;
	fma.rn.f32 	%f423, %f387, %f395, %f418;
	add.f32 	%f62, %f19, %f423;
	st.local.v2.f32 	[%rd10+32], {%f39, %f40};
	max.f32 	%f63, %f41, %f49;
	min.f32 	%f64, %f41, %f49;
	max.f32 	%f65, %f42, %f50;
	min.f32 	%f66, %f42, %f50;
	max.f32 	%f67, %f49, %f55;
	min.f32 	%f68, %f49, %f55;
	max.f32 	%f69, %f50, %f56;
	min.f32 	%f70, %f50, %f56;
	max.f32 	%f71, %f55, %f61;
	min.f32 	%f72, %f55, %f61;
	max.f32 	%f73, %f56, %f62;
	min.f32 	%f74, %f56, %f62;
	max.f32 	%f75, %f61, %f41;
	min.f32 	%f76, %f61, %f41;
	max.f32 	%f77, %f62, %f42;
	min.f32 	%f78, %f62, %f42;
	mov.b32 	%r740, 0;
	mov.f32 	%f1172, %f39;
	mov.u32 	%r743, %r740;
	mov.f32 	%f1185, %f1186;
$L__BB2_34:
	mov.u32 	%r67, %r740;
	mov.f32 	%f79, %f1172;
	add.s32 	%r740, %r67, 1;
	mul.wide.u32 	%rd137, %r67, 8;
	add.s64 	%rd31, %rd10, %rd137;
	ld.local.f32 	%f1172, [%rd31+8];
	min.f32 	%f83, %f79, %f1172;
	setp.gtu.f32 	%p40, %f83, %f63;
	max.f32 	%f424, %f79, %f1172;
	setp.gtu.f32 	%p41, %f64, %f424;
	or.pred  	%p42, %p40, %p41;
	@%p42 bra 	$L__BB2_41;
	ld.local.f32 	%f85, [%rd31+4];
	ld.local.f32 	%f86, [%rd31+12];
	min.f32 	%f425, %f85, %f86;
	setp.gtu.f32 	%p43, %f425, %f65;
	max.f32 	%f426, %f85, %f86;
	setp.gtu.f32 	%p44, %f66, %f426;
	or.pred  	%p45, %p43, %p44;
	@%p45 bra 	$L__BB2_41;
	sub.f32 	%f428, %f41, %f79;
	sub.f32 	%f429, %f86, %f85;
	mul.f32 	%f430, %f428, %f429;
	sub.f32 	%f87, %f1172, %f79;
	sub.f32 	%f431, %f42, %f85;
	mul.f32 	%f432, %f87, %f431;
	sub.f32 	%f88, %f430, %f432;
	sub.f32 	%f433, %f50, %f85;
	mul.f32 	%f89, %f87, %f433;
	sub.f32 	%f434, %f49, %f79;
	mul.f32 	%f90, %f434, %f429;
	sub.f32 	%f435, %f89, %f90;
	sub.f32 	%f436, %f79, %f41;
	sub.f32 	%f437, %f50, %f42;
	mul.f32 	%f438, %f436, %f437;
	sub.f32 	%f439, %f85, %f42;
	sub.f32 	%f440, %f49, %f41;
	mul.f32 	%f441, %f440, %f439;
	sub.f32 	%f442, %f438, %f441;
	sub.f32 	%f443, %f86, %f42;
	mul.f32 	%f444, %f440, %f443;
	sub.f32 	%f445, %f1172, %f41;
	mul.f32 	%f446, %f445, %f437;
	sub.f32 	%f447, %f444, %f446;
	mul.f32 	%f448, %f88, %f435;
	setp.leu.f32 	%p46, %f448, 0f00000000;
	mul.f32 	%f449, %f442, %f447;
	setp.leu.f32 	%p47, %f449, 0f00000000;
	or.pred  	%p48, %p46, %p47;
	@%p48 bra 	$L__BB2_41;
	sub.f32 	%f91, %f90, %f89;
	sub.f32 	%f92, %f91, %f88;
	abs.f32 	%f451, %f92;
	setp.leu.f32 	%p49, %f451, 0f322BCC77;
	@%p49 bra 	$L__BB2_39;
	mul.f32 	%f470, %f91, %f41;
	mul.f32 	%f471, %f88, %f49;
	sub.f32 	%f472, %f470, %f471;
	div.rn.f32 	%f1178, %f472, %f92;
	mul.f32 	%f473, %f91, %f42;
	mul.f32 	%f474, %f88, %f50;
	sub.f32 	%f475, %f473, %f474;
	div.rn.f32 	%f1177, %f475, %f92;
	bra.uni 	$L__BB2_40;
$L__BB2_39:
	sub.f32 	%f452, %f85, %f86;
	mul.f32 	%f453, %f86, %f79;
	mul.f32 	%f454, %f1172, %f85;
	sub.f32 	%f455, %f453, %f454;
	sub.f32 	%f456, %f49, %f41;
	mul.f32 	%f457, %f452, %f456;
	sub.f32 	%f458, %f42, %f50;
	mul.f32 	%f459, %f87, %f458;
	sub.f32 	%f460, %f457, %f459;
	mul.f32 	%f461, %f50, %f41;
	mul.f32 	%f462, %f49, %f42;
	sub.f32 	%f463, %f461, %f462;
	mul.f32 	%f464, %f87, %f463;
	mul.f32 	%f465, %f455, %f456;
	sub.f32 	%f466, %f464, %f465;
	div.rn.f32 	%f1178, %f466, %f460;
	mul.f32 	%f467, %f455, %f458;
	mul.f32 	%f468, %f452, %f463;
	sub.f32 	%f469, %f467, %f468;
	div.rn.f32 	%f1177, %f469, %f460;
$L__BB2_40:
	mul.wide.s32 	%rd138, %r743, 8;
	add.s64 	%rd139, %rd11, %rd138;
	st.local.v2.f32 	[%rd139], {%f1178, %f1177};
	add.f32 	%f1185, %f1185, %f1178;
	add.f32 	%f1186, %f1186, %f1177;
	add.s32 	%r743, %r743, 1;
$L__BB2_41:
	setp.gtu.f32 	%p50, %f83, %f67;
	setp.gtu.f32 	%p51, %f68, %f424;
	or.pred  	%p52, %p50, %p51;
	@%p52 bra 	$L__BB2_48;
	ld.local.f32 	%f109, [%rd31+4];
	ld.local.f32 	%f110, [%rd31+12];
	min.f32 	%f476, %f109, %f110;
	setp.gtu.f32 	%p53, %f476, %f69;
	max.f32 	%f477, %f109, %f110;
	setp.gtu.f32 	%p54, %f70, %f477;
	or.pred  	%p55, %p53, %p54;
	@%p55 bra 	$L__BB2_48;
	sub.f32 	%f479, %f49, %f79;
	sub.f32 	%f480, %f110, %f109;
	mul.f32 	%f481, %f479, %f480;
	sub.f32 	%f111, %f1172, %f79;
	sub.f32 	%f482, %f50, %f109;
	mul.f32 	%f483, %f111, %f482;
	sub.f32 	%f112, %f481, %f483;
	sub.f32 	%f484, %f56, %f109;
	mul.f32 	%f113, %f111, %f484;
	sub.f32 	%f485, %f55, %f79;
	mul.f32 	%f114, %f485, %f480;
	sub.f32 	%f486, %f113, %f114;
	sub.f32 	%f487, %f79, %f49;
	sub.f32 	%f488, %f56, %f50;
	mul.f32 	%f489, %f487, %f488;
	sub.f32 	%f490, %f109, %f50;
	sub.f32 	%f491, %f55, %f49;
	mul.f32 	%f492, %f491, %f490;
	sub.f32 	%f493, %f489, %f492;
	sub.f32 	%f494, %f110, %f50;
	mul.f32 	%f495, %f491, %f494;
	sub.f32 	%f496, %f1172, %f49;
	mul.f32 	%f497, %f496, %f488;
	sub.f32 	%f498, %f495, %f497;
	mul.f32 	%f499, %f112, %f486;
	setp.leu.f32 	%p56, %f499, 0f00000000;
	mul.f32 	%f500, %f493, %f498;
	setp.leu.f32 	%p57, %f500, 0f00000000;
	or.pred  	%p58, %p56, %p57;
	@%p58 bra 	$L__BB2_48;
	sub.f32 	%f115, %f114, %f113;
	sub.f32 	%f116, %f115, %f112;
	abs.f32 	%f502, %f116;
	setp.gt.f32 	%p59, %f502, 0f322BCC77;
	@%p59 bra 	$L__BB2_46;
	sub.f32 	%f503, %f109, %f110;
	mul.f32 	%f504, %f110, %f79;
	mul.f32 	%f505, %f1172, %f109;
	sub.f32 	%f506, %f504, %f505;
	sub.f32 	%f507, %f55, %f49;
	mul.f32 	%f508, %f503, %f507;
	sub.f32 	%f509, %f50, %f56;
	mul.f32 	%f510, %f111, %f509;
	sub.f32 	%f511, %f508, %f510;
	mul.f32 	%f512, %f56, %f49;
	mul.f32 	%f513, %f55, %f50;
	sub.f32 	%f514, %f512, %f513;
	mul.f32 	%f515, %f111, %f514;
	mul.f32 	%f516, %f506, %f507;
	sub.f32 	%f517, %f515, %f516;
	div.rn.f32 	%f1184, %f517, %f511;
	mul.f32 	%f518, %f506, %f509;
	mul.f32 	%f519, %f503, %f514;
	sub.f32 	%f520, %f518, %f519;
	div.rn.f32 	%f1183, %f520, %f511;
	bra.uni 	$L__BB2_47;
$L__BB2_46:
	mul.f32 	%f521, %f115, %f49;
	mul.f32 	%f522, %f112, %f55;
	sub.f32 	%f523, %f521, %f522;
	div.rn.f32 	%f1184, %f523, %f116;
	mul.f32 	%f524, %f115, %f50;
	mul.f32 	%f525, %f112, %f56;
	sub.f32 	%f526, %f524, %f525;
	div.rn.f32 	%f1183, %f526, %f116;
$L__BB2_47:
	mul.wide.s32 	%rd140, %r743, 8;
	add.s64 	%rd141, %rd11, %rd140;
	st.local.v2.f32 	[%rd141], {%f1184, %f1183};
	add.f32 	%f1185, %f1185, %f1184;
	add.f32 	%f1186, %f1186, %f1183;
	add.s32 	%r743, %r743, 1;
$L__BB2_48:
	setp.gtu.f32 	%p60, %f83, %f71;
	setp.gtu.f32 	%p61, %f72, %f424;
	or.pred  	%p62, %p60, %p61;
	@%p62 bra 	$L__BB2_55;
	ld.local.f32 	%f133, [%rd31+4];
	ld.local.f32 	%f134, [%rd31+12];
	min.f32 	%f527, %f133, %f134;
	setp.gtu.f32 	%p63, %f527, %f73;
	max.f32 	%f528, %f133, %f134;
	setp.gtu.f32 	%p64, %f74, %f528;
	or.pred  	%p65, %p63, %p64;
	@%p65 bra 	$L__BB2_55;
	sub.f32 	%f530, %f55, %f79;
	sub.f32 	%f531, %f134, %f133;
	mul.f32 	%f532, %f530, %f531;
	sub.f32 	%f135, %f1172, %f79;
	sub.f32 	%f533, %f56, %f133;
	mul.f32 	%f534, %f135, %f533;
	sub.f32 	%f136, %f532, %f534;
	sub.f32 	%f535, %f62, %f133;
	mul.f32 	%f137, %f135, %f535;
	sub.f32 	%f536, %f61, %f79;
	mul.f32 	%f138, %f536, %f531;
	sub.f32 	%f537, %f137, %f138;
	sub.f32 	%f538, %f79, %f55;
	sub.f32 	%f539, %f62, %f56;
	mul.f32 	%f540, %f538, %f539;
	sub.f32 	%f541, %f133, %f56;
	sub.f32 	%f542, %f61, %f55;
	mul.f32 	%f543, %f542, %f541;
	sub.f32 	%f544, %f540, %f543;
	sub.f32 	%f545, %f134, %f56;
	mul.f32 	%f546, %f542, %f545;
	sub.f32 	%f547, %f1172, %f55;
	mul.f32 	%f548, %f547, %f539;
	sub.f32 	%f549, %f546, %f548;
	mul.f32 	%f550, %f136, %f537;
	setp.leu.f32 	%p66, %f550, 0f00000000;
	mul.f32 	%f551, %f544, %f549;
	setp.leu.f32 	%p67, %f551, 0f00000000;
	or.pred  	%p68, %p66, %p67;
	@%p68 bra 	$L__BB2_55;
	sub.f32 	%f139, %f138, %f137;
	sub.f32 	%f140, %f139, %f136;
	abs.f32 	%f553, %f140;
	setp.gt.f32 	%p69, %f553, 0f322BCC77;
	@%p69 bra 	$L__BB2_53;
	sub.f32 	%f554, %f133, %f134;
	mul.f32 	%f555, %f134, %f79;
	mul.f32 	%f556, %f1172, %f133;
	sub.f32 	%f557, %f555, %f556;
	sub.f32 	%f558, %f61, %f55;
	mul.f32 	%f559, %f554, %f558;
	sub.f32 	%f560, %f56, %f62;
	mul.f32 	%f561, %f135, %f560;
	sub.f32 	%f562, %f559, %f561;
	mul.f32 	%f563, %f62, %f55;
	mul.f32 	%f564, %f61, %f56;
	sub.f32 	%f565, %f563, %f564;
	mul.f32 	%f566, %f135, %f565;
	mul.f32 	%f567, %f557, %f558;
	sub.f32 	%f568, %f566, %f567;
	div.rn.f32 	%f1190, %f568, %f562;
	mul.f32 	%f569, %f557, %f560;
	mul.f32 	%f570, %f554, %f565;
	sub.f32 	%f571, %f569, %f570;
	div.rn.f32 	%f1189, %f571, %f562;
	bra.uni 	$L__BB2_54;
$L__BB2_53:
	mul.f32 	%f572, %f139, %f55;
	mul.f32 	%f573, %f136, %f61;
	sub.f32 	%f574, %f572, %f573;
	div.rn.f32 	%f1190, %f574, %f140;
	mul.f32 	%f575, %f139, %f56;
	mul.f32 	%f576, %f136, %f62;
	sub.f32 	%f577, %f575, %f576;
	div.rn.f32 	%f1189, %f577, %f140;
$L__BB2_54:
	mul.wide.s32 	%rd142, %r743, 8;
	add.s64 	%rd143, %rd11, %rd142;
	st.local.v2.f32 	[%rd143], {%f1190, %f1189};
	add.f32 	%f1185, %f1185, %f1190;
	add.f32 	%f1186, %f1186, %f1189;
	add.s32 	%r743, %r743, 1;
$L__BB2_55:
	setp.gtu.f32 	%p70, %f83, %f75;
	setp.gtu.f32 	%p71, %f76, %f424;
	or.pred  	%p72, %p70, %p71;
	@%p72 bra 	$L__BB2_62;
	ld.local.f32 	%f157, [%rd31+4];
	ld.local.f32 	%f158, [%rd31+12];
	min.f32 	%f578, %f157, %f158;
	setp.gtu.f32 	%p73, %f578, %f77;
	max.f32 	%f579, %f157, %f158;
	setp.gtu.f32 	%p74, %f78, %f579;
	or.pred  	%p75, %p73, %p74;
	@%p75 bra 	$L__BB2_62;
	sub.f32 	%f581, %f61, %f79;
	sub.f32 	%f582, %f158, %f157;
	mul.f32 	%f583, %f581, %f582;
	sub.f32 	%f159, %f1172, %f79;
	sub.f32 	%f584, %f62, %f157;
	mul.f32 	%f585, %f159, %f584;
	sub.f32 	%f160, %f583, %f585;
	sub.f32 	%f586, %f42, %f157;
	mul.f32 	%f161, %f159, %f586;
	sub.f32 	%f587, %f41, %f79;
	mul.f32 	%f162, %f587, %f582;
	sub.f32 	%f588, %f161, %f162;
	sub.f32 	%f589, %f79, %f61;
	sub.f32 	%f590, %f42, %f62;
	mul.f32 	%f591, %f589, %f590;
	sub.f32 	%f592, %f157, %f62;
	sub.f32 	%f593, %f41, %f61;
	mul.f32 	%f594, %f593, %f592;
	sub.f32 	%f595, %f591, %f594;
	sub.f32 	%f596, %f158, %f62;
	mul.f32 	%f597, %f593, %f596;
	sub.f32 	%f598, %f1172, %f61;
	mul.f32 	%f599, %f598, %f590;
	sub.f32 	%f600, %f597, %f599;
	mul.f32 	%f601, %f160, %f588;
	setp.leu.f32 	%p76, %f601, 0f00000000;
	mul.f32 	%f602, %f595, %f600;
	setp.leu.f32 	%p77, %f602, 0f00000000;
	or.pred  	%p78, %p76, %p77;
	@%p78 bra 	$L__BB2_62;
	sub.f32 	%f163, %f162, %f161;
	sub.f32 	%f164, %f163, %f160;
	abs.f32 	%f604, %f164;
	setp.gt.f32 	%p79, %f604, 0f322BCC77;
	@%p79 bra 	$L__BB2_60;
	sub.f32 	%f605, %f157, %f158;
	mul.f32 	%f606, %f158, %f79;
	mul.f32 	%f607, %f1172, %f157;
	sub.f32 	%f608, %f606, %f607;
	sub.f32 	%f609, %f41, %f61;
	mul.f32 	%f610, %f605, %f609;
	sub.f32 	%f611, %f62, %f42;
	mul.f32 	%f612, %f159, %f611;
	sub.f32 	%f613, %f610, %f612;
	mul.f32 	%f614, %f42, %f61;
	mul.f32 	%f615, %f41, %f62;
	sub.f32 	%f616, %f614, %f615;
	mul.f32 	%f617, %f159, %f616;
	mul.f32 	%f618, %f608, %f609;
	sub.f32 	%f619, %f617, %f618;
	div.rn.f32 	%f1196, %f619, %f613;
	mul.f32 	%f620, %f608, %f611;
	mul.f32 	%f621, %f605, %f616;
	sub.f32 	%f622, %f620, %f621;
	div.rn.f32 	%f1195, %f622, %f613;
	bra.uni 	$L__BB2_61;
$L__BB2_60:
	mul.f32 	%f623, %f163, %f61;
	mul.f32 	%f624, %f160, %f41;
	sub.f32 	%f625, %f623, %f624;
	div.rn.f32 	%f1196, %f625, %f164;
	mul.f32 	%f626, %f163, %f62;
	mul.f32 	%f627, %f160, %f42;
	sub.f32 	%f628, %f626, %f627;
	div.rn.f32 	%f1195, %f628, %f164;
$L__BB2_61:
	mul.wide.s32 	%rd144, %r743, 8;
	add.s64 	%rd145, %rd11, %rd144;
	st.local.v2.f32 	[%rd145], {%f1196, %f1195};
	add.f32 	%f1185, %f1185, %f1196;
	add.f32 	%f1186, %f1186, %f1195;
	add.s32 	%r743, %r743, 1;
$L__BB2_62:
	setp.ne.s32 	%p80, %r740, 4;
	@%p80 bra 	$L__BB2_34;
	neg.f32 	%f181, %f17;
	mul.f32 	%f182, %f17, 0fBF22F983;
	mov.b32 	%r78, %f181;
	shr.u32 	%r388, %r78, 23;
	and.b32  	%r389, %r388, 224;
	add.s32 	%r390, %r389, -128;
	shl.b32 	%r391, %r78, 8;
	or.b32  	%r79, %r391, -2147483648;
	shr.u32 	%r392, %r390, 5;
	and.b32  	%r80, %r388, 31;
	cvt.u64.u32 	%rd146, %r392;
	neg.s64 	%rd32, %rd146;
	sub.s32 	%r81, 32, %r80;
	add.f32 	%f183, %f14, 0fB727C5AC;
	mov.u32 	%r749, %r16;
	mov.f32 	%f1199, %f9;
	@%p2 bra 	$L__BB2_69;
	mov.b64 	%rd348, 0;
	mov.b32 	%r746, 0;
$L__BB2_65:
	.pragma "nounroll";
	mul.wide.u32 	%rd148, %r746, 4;
	mov.u64 	%rd149, __cudart_i2opi_f;
	add.s64 	%rd150, %rd149, %rd148;
	ld.global.nc.u32 	%r394, [%rd150];
	mad.wide.u32 	%rd151, %r394, %r12, %rd348;
	shr.u64 	%rd348, %rd151, 32;
	add.s64 	%rd152, %rd5, %rd148;
	st.local.u32 	[%rd152], %rd151;
	add.s32 	%r746, %r746, 1;
	setp.ne.s32 	%p81, %r746, 6;
	@%p81 bra 	$L__BB2_65;
	setp.eq.s32 	%p82, %r13, 0;
	st.local.u32 	[%rd5+24], %rd348;
	ld.local.u32 	%r747, [%rd14+24];
	ld.local.u32 	%r748, [%rd14+20];
	@%p82 bra 	$L__BB2_68;
	shl.b32 	%r395, %r747, %r13;
	shr.u32 	%r396, %r748, %r14;
	add.s32 	%r747, %r396, %r395;
	shl.b32 	%r397, %r748, %r13;
	ld.local.u32 	%r398, [%rd14+16];
	shr.u32 	%r399, %r398, %r14;
	add.s32 	%r748, %r399, %r397;
$L__BB2_68:
	setp.lt.s32 	%p83, %r11, 0;
	shr.u32 	%r400, %r747, 30;
	shf.l.wrap.b32 	%r401, %r748, %r747, 2;
	shl.b32 	%r402, %r748, 2;
	shr.u32 	%r403, %r401, 31;
	add.s32 	%r404, %r403, %r400;
	neg.s32 	%r405, %r404;
	selp.b32 	%r749, %r405, %r404, %p83;
	xor.b32  	%r406, %r401, %r11;
	shr.s32 	%r407, %r401, 31;
	xor.b32  	%r408, %r407, %r401;
	xor.b32  	%r409, %r407, %r402;
	cvt.u64.u32 	%rd153, %r408;
	shl.b64 	%rd154, %rd153, 32;
	cvt.u64.u32 	%rd155, %r409;
	or.b64  	%rd156, %rd154, %rd155;
	cvt.rn.f64.s64 	%fd9, %rd156;
	mul.f64 	%fd10, %fd9, 0d3BF921FB54442D19;
	cvt.rn.f32.f64 	%f629, %fd10;
	neg.f32 	%f630, %f629;
	setp.lt.s32 	%p84, %r406, 0;
	selp.f32 	%f1199, %f630, %f629, %p84;
$L__BB2_69:
	add.s32 	%r410, %r749, 1;
	mul.rn.f32 	%f631, %f1199, %f1199;
	and.b32  	%r411, %r749, 1;
	setp.eq.b32 	%p85, %r411, 1;
	selp.f32 	%f632, %f1199, 0f3F800000, %p85;
	fma.rn.f32 	%f633, %f631, %f632, 0f00000000;
	fma.rn.f32 	%f634, %f631, 0f37CBAC00, 0fBAB607ED;
	selp.f32 	%f635, 0fB94D4153, %f634, %p85;
	selp.f32 	%f636, 0f3C0885E4, 0f3D2AAABB, %p85;
	fma.rn.f32 	%f637, %f635, %f631, %f636;
	selp.f32 	%f638, 0fBE2AAAA8, 0fBEFFFFFF, %p85;
	fma.rn.f32 	%f639, %f637, %f631, %f638;
	fma.rn.f32 	%f640, %f639, %f633, %f632;
	and.b32  	%r412, %r410, 2;
	setp.eq.s32 	%p86, %r412, 0;
	mov.f32 	%f641, 0f00000000;
	sub.f32 	%f642, %f641, %f640;
	selp.f32 	%f186, %f640, %f642, %p86;
	mov.u32 	%r753, %r16;
	mov.f32 	%f1200, %f9;
	@%p2 bra 	$L__BB2_75;
	mov.b64 	%rd349, 0;
	mov.b32 	%r750, 0;
$L__BB2_71:
	.pragma "nounroll";
	mul.wide.u32 	%rd158, %r750, 4;
	mov.u64 	%rd159, __cudart_i2opi_f;
	add.s64 	%rd160, %rd159, %rd158;
	ld.global.nc.u32 	%r414, [%rd160];
	mad.wide.u32 	%rd161, %r414, %r12, %rd349;
	shr.u64 	%rd349, %rd161, 32;
	add.s64 	%rd162, %rd4, %rd158;
	st.local.u32 	[%rd162], %rd161;
	add.s32 	%r750, %r750, 1;
	setp.ne.s32 	%p87, %r750, 6;
	@%p87 bra 	$L__BB2_71;
	setp.eq.s32 	%p88, %r13, 0;
	st.local.u32 	[%rd4+24], %rd349;
	ld.local.u32 	%r751, [%rd15+24];
	ld.local.u32 	%r752, [%rd15+20];
	@%p88 bra 	$L__BB2_74;
	shl.b32 	%r415, %r751, %r13;
	shr.u32 	%r416, %r752, %r14;
	add.s32 	%r751, %r416, %r415;
	shl.b32 	%r417, %r752, %r13;
	ld.local.u32 	%r418, [%rd15+16];
	shr.u32 	%r419, %r418, %r14;
	add.s32 	%r752, %r419, %r417;
$L__BB2_74:
	setp.lt.s32 	%p89, %r11, 0;
	shr.u32 	%r420, %r751, 30;
	shf.l.wrap.b32 	%r421, %r752, %r751, 2;
	shl.b32 	%r422, %r752, 2;
	shr.u32 	%r423, %r421, 31;
	add.s32 	%r424, %r423, %r420;
	neg.s32 	%r425, %r424;
	selp.b32 	%r753, %r425, %r424, %p89;
	xor.b32  	%r426, %r421, %r11;
	shr.s32 	%r427, %r421, 31;
	xor.b32  	%r428, %r427, %r421;
	xor.b32  	%r429, %r427, %r422;
	cvt.u64.u32 	%rd163, %r428;
	shl.b64 	%rd164, %rd163, 32;
	cvt.u64.u32 	%rd165, %r429;
	or.b64  	%rd166, %rd164, %rd165;
	cvt.rn.f64.s64 	%fd11, %rd166;
	mul.f64 	%fd12, %fd11, 0d3BF921FB54442D19;
	cvt.rn.f32.f64 	%f643, %fd12;
	neg.f32 	%f644, %f643;
	setp.lt.s32 	%p90, %r426, 0;
	selp.f32 	%f1200, %f644, %f643, %p90;
$L__BB2_75:
	mul.rn.f32 	%f645, %f1200, %f1200;
	and.b32  	%r430, %r753, 1;
	setp.eq.b32 	%p91, %r430, 1;
	selp.f32 	%f646, 0f3F800000, %f1200, %p91;
	fma.rn.f32 	%f647, %f645, %f646, 0f00000000;
	fma.rn.f32 	%f648, %f645, 0f37CBAC00, 0fBAB607ED;
	selp.f32 	%f649, %f648, 0fB94D4153, %p91;
	selp.f32 	%f650, 0f3D2AAABB, 0f3C0885E4, %p91;
	fma.rn.f32 	%f651, %f649, %f645, %f650;
	selp.f32 	%f652, 0fBEFFFFFF, 0fBE2AAAA8, %p91;
	fma.rn.f32 	%f653, %f651, %f645, %f652;
	fma.rn.f32 	%f654, %f653, %f647, %f646;
	and.b32  	%r431, %r753, 2;
	setp.eq.s32 	%p92, %r431, 0;
	mov.f32 	%f655, 0f00000000;
	sub.f32 	%f656, %f655, %f654;
	selp.f32 	%f657, %f654, %f656, %p92;
	sub.f32 	%f658, %f41, %f5;
	mul.f32 	%f659, %f186, %f658;
	sub.f32 	%f660, %f42, %f6;
	mul.f32 	%f661, %f660, %f657;
	sub.f32 	%f662, %f659, %f661;
	add.f32 	%f663, %f5, %f662;
	mul.f32 	%f665, %f658, %f657;
	fma.rn.f32 	%f666, %f186, %f660, %f665;
	add.f32 	%f667, %f6, %f666;
	setp.leu.f32 	%p93, %f663, %f7;
	setp.geu.f32 	%p94, %f663, %f10;
	setp.leu.f32 	%p95, %f667, %f11;
	or.pred  	%p96, %p93, %p95;
	or.pred  	%p97, %p96, %p94;
	setp.geu.f32 	%p98, %f667, %f12;
	or.pred  	%p99, %p97, %p98;
	@%p99 bra 	$L__BB2_77;
	add.f32 	%f1185, %f1185, %f41;
	add.f32 	%f1186, %f1186, %f42;
	mul.wide.s32 	%rd167, %r743, 8;
	add.s64 	%rd168, %rd11, %rd167;
	st.local.v2.f32 	[%rd168], {%f41, %f42};
	add.s32 	%r743, %r743, 1;
$L__BB2_77:
	cvt.rni.s32.f32 	%r432, %f182;
	cvt.rn.f32.s32 	%f669, %r432;
	abs.f32 	%f670, %f181;
	shl.b64 	%rd169, %rd32, 2;
	add.s64 	%rd37, %rd3, %rd169;
	setp.eq.f32 	%p100, %f670, 0f7F800000;
	setp.ltu.f32 	%p101, %f670, 0f47CE4780;
	or.pred  	%p3, %p101, %p100;
	selp.b32 	%r816, %r432, 0, %p101;
	mov.f32 	%f671, 0f00000000;
	mul.rn.f32 	%f672, %f181, %f671;
	fma.rn.f32 	%f673, %f669, 0fBFC90FDA, %f181;
	fma.rn.f32 	%f674, %f669, 0fB3A22168, %f673;
	fma.rn.f32 	%f675, %f669, 0fA7C234C5, %f674;
	selp.f32 	%f1228, %f675, %f672, %p101;
	mov.u32 	%r758, %r816;
	mov.f32 	%f1203, %f1228;
	@%p3 bra 	$L__BB2_83;
	mov.b64 	%rd350, 0;
	mov.b32 	%r755, 0;
$L__BB2_79:
	.pragma "nounroll";
	mul.wide.u32 	%rd171, %r755, 4;
	mov.u64 	%rd172, __cudart_i2opi_f;
	add.s64 	%rd173, %rd172, %rd171;
	ld.global.nc.u32 	%r434, [%rd173];
	mad.wide.u32 	%rd174, %r434, %r79, %rd350;
	shr.u64 	%rd350, %rd174, 32;
	add.s64 	%rd175, %rd3, %rd171;
	st.local.u32 	[%rd175], %rd174;
	add.s32 	%r755, %r755, 1;
	setp.ne.s32 	%p102, %r755, 6;
	@%p102 bra 	$L__BB2_79;
	setp.eq.s32 	%p103, %r80, 0;
	st.local.u32 	[%rd3+24], %rd350;
	ld.local.u32 	%r756, [%rd37+24];
	ld.local.u32 	%r757, [%rd37+20];
	@%p103 bra 	$L__BB2_82;
	shl.b32 	%r435, %r756, %r80;
	shr.u32 	%r436, %r757, %r81;
	add.s32 	%r756, %r436, %r435;
	shl.b32 	%r437, %r757, %r80;
	ld.local.u32 	%r438, [%rd37+16];
	shr.u32 	%r439, %r438, %r81;
	add.s32 	%r757, %r439, %r437;
$L__BB2_82:
	setp.lt.s32 	%p104, %r78, 0;
	shr.u32 	%r440, %r756, 30;
	shf.l.wrap.b32 	%r441, %r757, %r756, 2;
	shl.b32 	%r442, %r757, 2;
	shr.u32 	%r443, %r441, 31;
	add.s32 	%r444, %r443, %r440;
	neg.s32 	%r445, %r444;
	selp.b32 	%r758, %r445, %r444, %p104;
	xor.b32  	%r446, %r441, %r78;
	shr.s32 	%r447, %r441, 31;
	xor.b32  	%r448, %r447, %r441;
	xor.b32  	%r449, %r447, %r442;
	cvt.u64.u32 	%rd176, %r448;
	shl.b64 	%rd177, %rd176, 32;
	cvt.u64.u32 	%rd178, %r449;
	or.b64  	%rd179, %rd177, %rd178;
	cvt.rn.f64.s64 	%fd13, %rd179;
	mul.f64 	%fd14, %fd13, 0d3BF921FB54442D19;
	cvt.rn.f32.f64 	%f676, %fd14;
	neg.f32 	%f677, %f676;
	setp.lt.s32 	%p105, %r446, 0;
	selp.f32 	%f1203, %f677, %f676, %p105;
$L__BB2_83:
	add.s64 	%rd40, %rd2, %rd169;
	add.s32 	%r450, %r758, 1;
	mul.rn.f32 	%f678, %f1203, %f1203;
	and.b32  	%r451, %r758, 1;
	setp.eq.b32 	%p106, %r451, 1;
	selp.f32 	%f679, %f1203, 0f3F800000, %p106;
	fma.rn.f32 	%f680, %f678, %f679, 0f00000000;
	fma.rn.f32 	%f681, %f678, 0f37CBAC00, 0fBAB607ED;
	selp.f32 	%f682, 0fB94D4153, %f681, %p106;
	selp.f32 	%f683, 0f3C0885E4, 0f3D2AAABB, %p106;
	fma.rn.f32 	%f684, %f682, %f678, %f683;
	selp.f32 	%f685, 0fBE2AAAA8, 0fBEFFFFFF, %p106;
	fma.rn.f32 	%f686, %f684, %f678, %f685;
	fma.rn.f32 	%f687, %f686, %f680, %f679;
	and.b32  	%r452, %r450, 2;
	setp.eq.s32 	%p107, %r452, 0;
	mov.f32 	%f688, 0f00000000;
	sub.f32 	%f689, %f688, %f687;
	selp.f32 	%f196, %f687, %f689, %p107;
	mov.u32 	%r762, %r816;
	mov.f32 	%f1204, %f1228;
	@%p3 bra 	$L__BB2_89;
	mov.b64 	%rd351, 0;
	mov.b32 	%r759, 0;
$L__BB2_85:
	.pragma "nounroll";
	mul.wide.u32 	%rd182, %r759, 4;
	mov.u64 	%rd183, __cudart_i2opi_f;
	add.s64 	%rd184, %rd183, %rd182;
	ld.global.nc.u32 	%r454, [%rd184];
	mad.wide.u32 	%rd185, %r454, %r79, %rd351;
	shr.u64 	%rd351, %rd185, 32;
	add.s64 	%rd186, %rd2, %rd182;
	st.local.u32 	[%rd186], %rd185;
	add.s32 	%r759, %r759, 1;
	setp.ne.s32 	%p108, %r759, 6;
	@%p108 bra 	$L__BB2_85;
	setp.eq.s32 	%p109, %r80, 0;
	st.local.u32 	[%rd2+24], %rd351;
	ld.local.u32 	%r760, [%rd40+24];
	ld.local.u32 	%r761, [%rd40+20];
	@%p109 bra 	$L__BB2_88;
	shl.b32 	%r455, %r760, %r80;
	shr.u32 	%r456, %r761, %r81;
	add.s32 	%r760, %r456, %r455;
	shl.b32 	%r457, %r761, %r80;
	ld.local.u32 	%r458, [%rd40+16];
	shr.u32 	%r459, %r458, %r81;
	add.s32 	%r761, %r459, %r457;
$L__BB2_88:
	setp.lt.s32 	%p110, %r78, 0;
	shr.u32 	%r460, %r760, 30;
	shf.l.wrap.b32 	%r461, %r761, %r760, 2;
	shl.b32 	%r462, %r761, 2;
	shr.u32 	%r463, %r461, 31;
	add.s32 	%r464, %r463, %r460;
	neg.s32 	%r465, %r464;
	selp.b32 	%r762, %r465, %r464, %p110;
	xor.b32  	%r466, %r461, %r78;
	shr.s32 	%r467, %r461, 31;
	xor.b32  	%r468, %r467, %r461;
	xor.b32  	%r469, %r467, %r462;
	cvt.u64.u32 	%rd187, %r468;
	shl.b64 	%rd188, %rd187, 32;
	cvt.u64.u32 	%rd189, %r469;
	or.b64  	%rd190, %rd188, %rd189;
	cvt.rn.f64.s64 	%fd15, %rd190;
	mul.f64 	%fd16, %fd15, 0d3BF921FB54442D19;
	cvt.rn.f32.f64 	%f690, %fd16;
	neg.f32 	%f691, %f690;
	setp.lt.s32 	%p111, %r466, 0;
	selp.f32 	%f1204, %f691, %f690, %p111;
$L__BB2_89:
	mul.rn.f32 	%f692, %f1204, %f1204;
	and.b32  	%r470, %r762, 1;
	setp.eq.b32 	%p112, %r470, 1;
	selp.f32 	%f693, 0f3F800000, %f1204, %p112;
	fma.rn.f32 	%f694, %f692, %f693, 0f00000000;
	fma.rn.f32 	%f695, %f692, 0f37CBAC00, 0fBAB607ED;
	selp.f32 	%f696, %f695, 0fB94D4153, %p112;
	selp.f32 	%f697, 0f3D2AAABB, 0f3C0885E4, %p112;
	fma.rn.f32 	%f698, %f696, %f692, %f697;
	selp.f32 	%f699, 0fBEFFFFFF, 0fBE2AAAA8, %p112;
	fma.rn.f32 	%f700, %f698, %f692, %f699;
	fma.rn.f32 	%f701, %f700, %f694, %f693;
	and.b32  	%r471, %r762, 2;
	setp.eq.s32 	%p113, %r471, 0;
	mov.f32 	%f702, 0f00000000;
	sub.f32 	%f703, %f702, %f701;
	selp.f32 	%f704, %f701, %f703, %p113;
	sub.f32 	%f705, %f39, %f18;
	mul.f32 	%f706, %f196, %f705;
	sub.f32 	%f707, %f40, %f19;
	mul.f32 	%f708, %f707, %f704;
	sub.f32 	%f709, %f706, %f708;
	add.f32 	%f710, %f18, %f709;
	mul.f32 	%f712, %f705, %f704;
	fma.rn.f32 	%f713, %f196, %f707, %f712;
	add.f32 	%f714, %f19, %f713;
	setp.leu.f32 	%p114, %f710, %f183;
	add.f32 	%f716, %f13, 0f3727C5AC;
	setp.geu.f32 	%p115, %f710, %f716;
	add.f32 	%f717, %f16, 0fB727C5AC;
	setp.leu.f32 	%p116, %f714, %f717;
	or.pred  	%p117, %p114, %p116;
	or.pred  	%p118, %p117, %p115;
	add.f32 	%f718, %f15, 0f3727C5AC;
	setp.geu.f32 	%p119, %f714, %f718;
	or.pred  	%p120, %p118, %p119;
	@%p120 bra 	$L__BB2_91;
	add.f32 	%f1185, %f1185, %f39;
	add.f32 	%f1186, %f1186, %f40;
	mul.wide.s32 	%rd191, %r743, 8;
	add.s64 	%rd192, %rd11, %rd191;
	st.local.v2.f32 	[%rd192], {%f39, %f40};
	add.s32 	%r743, %r743, 1;
$L__BB2_91:
	mov.u32 	%r767, %r16;
	mov.f32 	%f1207, %f9;
	@%p2 bra 	$L__BB2_97;
	mov.b64 	%rd352, 0;
	mov.b32 	%r764, 0;
$L__BB2_93:
	.pragma "nounroll";
	mul.wide.u32 	%rd194, %r764, 4;
	mov.u64 	%rd195, __cudart_i2opi_f;
	add.s64 	%rd196, %rd195, %rd194;
	ld.global.nc.u32 	%r473, [%rd196];
	mad.wide.u32 	%rd197, %r473, %r12, %rd352;
	shr.u64 	%rd352, %rd197, 32;
	add.s64 	%rd198, %rd5, %rd194;
	st.local.u32 	[%rd198], %rd197;
	add.s32 	%r764, %r764, 1;
	setp.ne.s32 	%p121, %r764, 6;
	@%p121 bra 	$L__BB2_93;
	setp.eq.s32 	%p122, %r13, 0;
	st.local.u32 	[%rd5+24], %rd352;
	ld.local.u32 	%r765, [%rd14+24];
	ld.local.u32 	%r766, [%rd14+20];
	@%p122 bra 	$L__BB2_96;
	shl.b32 	%r474, %r765, %r13;
	shr.u32 	%r475, %r766, %r14;
	add.s32 	%r765, %r475, %r474;
	shl.b32 	%r476, %r766, %r13;
	ld.local.u32 	%r477, [%rd14+16];
	shr.u32 	%r478, %r477, %r14;
	add.s32 	%r766, %r478, %r476;
$L__BB2_96:
	setp.lt.s32 	%p123, %r11, 0;
	shr.u32 	%r479, %r765, 30;
	shf.l.wrap.b32 	%r480, %r766, %r765, 2;
	shl.b32 	%r481, %r766, 2;
	shr.u32 	%r482, %r480, 31;
	add.s32 	%r483, %r482, %r479;
	neg.s32 	%r484, %r483;
	selp.b32 	%r767, %r484, %r483, %p123;
	xor.b32  	%r485, %r480, %r11;
	shr.s32 	%r486, %r480, 31;
	xor.b32  	%r487, %r486, %r480;
	xor.b32  	%r488, %r486, %r481;
	cvt.u64.u32 	%rd199, %r487;
	shl.b64 	%rd200, %rd199, 32;
	cvt.u64.u32 	%rd201, %r488;
	or.b64  	%rd202, %rd200, %rd201;
	cvt.rn.f64.s64 	%fd17, %rd202;
	mul.f64 	%fd18, %fd17, 0d3BF921FB54442D19;
	cvt.rn.f32.f64 	%f719, %fd18;
	neg.f32 	%f720, %f719;
	setp.lt.s32 	%p124, %r485, 0;
	selp.f32 	%f1207, %f720, %f719, %p124;
$L__BB2_97:
	add.s32 	%r489, %r767, 1;
	mul.rn.f32 	%f721, %f1207, %f1207;
	and.b32  	%r490, %r767, 1;
	setp.eq.b32 	%p125, %r490, 1;
	selp.f32 	%f722, %f1207, 0f3F800000, %p125;
	fma.rn.f32 	%f723, %f721, %f722, 0f00000000;
	fma.rn.f32 	%f724, %f721, 0f37CBAC00, 0fBAB607ED;
	selp.f32 	%f725, 0fB94D4153, %f724, %p125;
	selp.f32 	%f726, 0f3C0885E4, 0f3D2AAABB, %p125;
	fma.rn.f32 	%f727, %f725, %f721, %f726;
	selp.f32 	%f728, 0fBE2AAAA8, 0fBEFFFFFF, %p125;
	fma.rn.f32 	%f729, %f727, %f721, %f728;
	fma.rn.f32 	%f730, %f729, %f723, %f722;
	and.b32  	%r491, %r489, 2;
	setp.eq.s32 	%p126, %r491, 0;
	mov.f32 	%f731, 0f00000000;
	sub.f32 	%f732, %f731, %f730;
	selp.f32 	%f208, %f730, %f732, %p126;
	mov.u32 	%r771, %r16;
	mov.f32 	%f1208, %f9;
	@%p2 bra 	$L__BB2_103;
	mov.b64 	%rd353, 0;
	mov.b32 	%r768, 0;
$L__BB2_99:
	.pragma "nounroll";
	mul.wide.u32 	%rd204, %r768, 4;
	mov.u64 	%rd205, __cudart_i2opi_f;
	add.s64 	%rd206, %rd205, %rd204;
	ld.global.nc.u32 	%r493, [%rd206];
	mad.wide.u32 	%rd207, %r493, %r12, %rd353;
	shr.u64 	%rd353, %rd207, 32;
	add.s64 	%rd208, %rd4, %rd204;
	st.local.u32 	[%rd208], %rd207;
	add.s32 	%r768, %r768, 1;
	setp.ne.s32 	%p127, %r768, 6;
	@%p127 bra 	$L__BB2_99;
	setp.eq.s32 	%p128, %r13, 0;
	st.local.u32 	[%rd4+24], %rd353;
	ld.local.u32 	%r769, [%rd15+24];
	ld.local.u32 	%r770, [%rd15+20];
	@%p128 bra 	$L__BB2_102;
	shl.b32 	%r494, %r769, %r13;
	shr.u32 	%r495, %r770, %r14;
	add.s32 	%r769, %r495, %r494;
	shl.b32 	%r496, %r770, %r13;
	ld.local.u32 	%r497, [%rd15+16];
	shr.u32 	%r498, %r497, %r14;
	add.s32 	%r770, %r498, %r496;
$L__BB2_102:
	setp.lt.s32 	%p129, %r11, 0;
	shr.u32 	%r499, %r769, 30;
	shf.l.wrap.b32 	%r500, %r770, %r769, 2;
	shl.b32 	%r501, %r770, 2;
	shr.u32 	%r502, %r500, 31;
	add.s32 	%r503, %r502, %r499;
	neg.s32 	%r504, %r503;
	selp.b32 	%r771, %r504, %r503, %p129;
	xor.b32  	%r505, %r500, %r11;
	shr.s32 	%r506, %r500, 31;
	xor.b32  	%r507, %r506, %r500;
	xor.b32  	%r508, %r506, %r501;
	cvt.u64.u32 	%rd209, %r507;
	shl.b64 	%rd210, %rd209, 32;
	cvt.u64.u32 	%rd211, %r508;
	or.b64  	%rd212, %rd210, %rd211;
	cvt.rn.f64.s64 	%fd19, %rd212;
	mul.f64 	%fd20, %fd19, 0d3BF921FB54442D19;
	cvt.rn.f32.f64 	%f733, %fd20;
	neg.f32 	%f734, %f733;
	setp.lt.s32 	%p130, %r505, 0;
	selp.f32 	%f1208, %f734, %f733, %p130;
$L__BB2_103:
	mul.rn.f32 	%f735, %f1208, %f1208;
	and.b32  	%r509, %r771, 1;
	setp.eq.b32 	%p131, %r509, 1;
	selp.f32 	%f736, 0f3F800000, %f1208, %p131;
	fma.rn.f32 	%f737, %f735, %f736, 0f00000000;
	fma.rn.f32 	%f738, %f735, 0f37CBAC00, 0fBAB607ED;
	selp.f32 	%f739, %f738, 0fB94D4153, %p131;
	selp.f32 	%f740, 0f3D2AAABB, 0f3C0885E4, %p131;
	fma.rn.f32 	%f741, %f739, %f735, %f740;
	selp.f32 	%f742, 0fBEFFFFFF, 0fBE2AAAA8, %p131;
	fma.rn.f32 	%f743, %f741, %f735, %f742;
	fma.rn.f32 	%f744, %f743, %f737, %f736;
	and.b32  	%r510, %r771, 2;
	setp.eq.s32 	%p132, %r510, 0;
	mov.f32 	%f745, 0f00000000;
	sub.f32 	%f746, %f745, %f744;
	selp.f32 	%f747, %f744, %f746, %p132;
	sub.f32 	%f748, %f49, %f5;
	mul.f32 	%f749, %f208, %f748;
	sub.f32 	%f750, %f50, %f6;
	mul.f32 	%f751, %f750, %f747;
	sub.f32 	%f752, %f749, %f751;
	add.f32 	%f753, %f5, %f752;
	mul.f32 	%f755, %f748, %f747;
	fma.rn.f32 	%f756, %f208, %f750, %f755;
	add.f32 	%f757, %f6, %f756;
	setp.leu.f32 	%p133, %f753, %f7;
	setp.geu.f32 	%p134, %f753, %f10;
	setp.leu.f32 	%p135, %f757, %f11;
	or.pred  	%p136, %p133, %p135;
	or.pred  	%p137, %p136, %p134;
	setp.geu.f32 	%p138, %f757, %f12;
	or.pred  	%p139, %p137, %p138;
	@%p139 bra 	$L__BB2_105;
	add.f32 	%f1185, %f1185, %f49;
	add.f32 	%f1186, %f1186, %f50;
	mul.wide.s32 	%rd213, %r743, 8;
	add.s64 	%rd214, %rd11, %rd213;
	st.local.v2.f32 	[%rd214], {%f49, %f50};
	add.s32 	%r743, %r743, 1;
$L__BB2_105:
	mov.u32 	%r776, %r816;
	mov.f32 	%f1211, %f1228;
	@%p3 bra 	$L__BB2_111;
	mov.b64 	%rd354, 0;
	mov.b32 	%r773, 0;
$L__BB2_107:
	.pragma "nounroll";
	mul.wide.u32 	%rd216, %r773, 4;
	mov.u64 	%rd217, __cudart_i2opi_f;
	add.s64 	%rd218, %rd217, %rd216;
	ld.global.nc.u32 	%r512, [%rd218];
	mad.wide.u32 	%rd219, %r512, %r79, %rd354;
	shr.u64 	%rd354, %rd219, 32;
	add.s64 	%rd220, %rd3, %rd216;
	st.local.u32 	[%rd220], %rd219;
	add.s32 	%r773, %r773, 1;
	setp.ne.s32 	%p140, %r773, 6;
	@%p140 bra 	$L__BB2_107;
	setp.eq.s32 	%p141, %r80, 0;
	st.local.u32 	[%rd3+24], %rd354;
	ld.local.u32 	%r774, [%rd37+24];
	ld.local.u32 	%r775, [%rd37+20];
	@%p141 bra 	$L__BB2_110;
	shl.b32 	%r513, %r774, %r80;
	shr.u32 	%r514, %r775, %r81;
	add.s32 	%r774, %r514, %r513;
	shl.b32 	%r515, %r775, %r80;
	ld.local.u32 	%r516, [%rd37+16];
	shr.u32 	%r517, %r516, %r81;
	add.s32 	%r775, %r517, %r515;
$L__BB2_110:
	setp.lt.s32 	%p142, %r78, 0;
	shr.u32 	%r518, %r774, 30;
	shf.l.wrap.b32 	%r519, %r775, %r774, 2;
	shl.b32 	%r520, %r775, 2;
	shr.u32 	%r521, %r519, 31;
	add.s32 	%r522, %r521, %r518;
	neg.s32 	%r523, %r522;
	selp.b32 	%r776, %r523, %r522, %p142;
	xor.b32  	%r524, %r519, %r78;
	shr.s32 	%r525, %r519, 31;
	xor.b32  	%r526, %r525, %r519;
	xor.b32  	%r527, %r525, %r520;
	cvt.u64.u32 	%rd221, %r526;
	shl.b64 	%rd222, %rd221, 32;
	cvt.u64.u32 	%rd223, %r527;
	or.b64  	%rd224, %rd222, %rd223;
	cvt.rn.f64.s64 	%fd21, %rd224;
	mul.f64 	%fd22, %fd21, 0d3BF921FB54442D19;
	cvt.rn.f32.f64 	%f759, %fd22;
	neg.f32 	%f760, %f759;
	setp.lt.s32 	%p143, %r524, 0;
	selp.f32 	%f1211, %f760, %f759, %p143;
$L__BB2_111:
	add.s32 	%r528, %r776, 1;
	mul.rn.f32 	%f761, %f1211, %f1211;
	and.b32  	%r529, %r776, 1;
	setp.eq.b32 	%p144, %r529, 1;
	selp.f32 	%f762, %f1211, 0f3F800000, %p144;
	fma.rn.f32 	%f763, %f761, %f762, 0f00000000;
	fma.rn.f32 	%f764, %f761, 0f37CBAC00, 0fBAB607ED;
	selp.f32 	%f765, 0fB94D4153, %f764, %p144;
	selp.f32 	%f766, 0f3C0885E4, 0f3D2AAABB, %p144;
	fma.rn.f32 	%f767, %f765, %f761, %f766;
	selp.f32 	%f768, 0fBE2AAAA8, 0fBEFFFFFF, %p144;
	fma.rn.f32 	%f769, %f767, %f761, %f768;
	fma.rn.f32 	%f770, %f769, %f763, %f762;
	and.b32  	%r530, %r528, 2;
	setp.eq.s32 	%p145, %r530, 0;
	mov.f32 	%f771, 0f00000000;
	sub.f32 	%f772, %f771, %f770;
	selp.f32 	%f217, %f770, %f772, %p145;
	mov.u32 	%r780, %r816;
	mov.f32 	%f1212, %f1228;
	@%p3 bra 	$L__BB2_117;
	mov.b64 	%rd355, 0;
	mov.b32 	%r777, 0;
$L__BB2_113:
	.pragma "nounroll";
	mul.wide.u32 	%rd226, %r777, 4;
	mov.u64 	%rd227, __cudart_i2opi_f;
	add.s64 	%rd228, %rd227, %rd226;
	ld.global.nc.u32 	%r532, [%rd228];
	mad.wide.u32 	%rd229, %r532, %r79, %rd355;
	shr.u64 	%rd355, %rd229, 32;
	add.s64 	%rd230, %rd2, %rd226;
	st.local.u32 	[%rd230], %rd229;
	add.s32 	%r777, %r777, 1;
	setp.ne.s32 	%p146, %r777, 6;
	@%p146 bra 	$L__BB2_113;
	setp.eq.s32 	%p147, %r80, 0;
	st.local.u32 	[%rd2+24], %rd355;
	ld.local.u32 	%r778, [%rd40+24];
	ld.local.u32 	%r779, [%rd40+20];
	@%p147 bra 	$L__BB2_116;
	shl.b32 	%r533, %r778, %r80;
	shr.u32 	%r534, %r779, %r81;
	add.s32 	%r778, %r534, %r533;
	shl.b32 	%r535, %r779, %r80;
	ld.local.u32 	%r536, [%rd40+16];
	shr.u32 	%r537, %r536, %r81;
	add.s32 	%r779, %r537, %r535;
$L__BB2_116:
	setp.lt.s32 	%p148, %r78, 0;
	shr.u32 	%r538, %r778, 30;
	shf.l.wrap.b32 	%r539, %r779, %r778, 2;
	shl.b32 	%r540, %r779, 2;
	shr.u32 	%r541, %r539, 31;
	add.s32 	%r542, %r541, %r538;
	neg.s32 	%r543, %r542;
	selp.b32 	%r780, %r543, %r542, %p148;
	xor.b32  	%r544, %r539, %r78;
	shr.s32 	%r545, %r539, 31;
	xor.b32  	%r546, %r545, %r539;
	xor.b32  	%r547, %r545, %r540;
	cvt.u64.u32 	%rd231, %r546;
	shl.b64 	%rd232, %rd231, 32;
	cvt.u64.u32 	%rd233, %r547;
	or.b64  	%rd234, %rd232, %rd233;
	cvt.rn.f64.s64 	%fd23, %rd234;
	mul.f64 	%fd24, %fd23, 0d3BF921FB54442D19;
	cvt.rn.f32.f64 	%f773, %fd24;
	neg.f32 	%f774, %f773;
	setp.lt.s32 	%p149, %r544, 0;
	selp.f32 	%f1212, %f774, %f773, %p149;
$L__BB2_117:
	mul.rn.f32 	%f775, %f1212, %f1212;
	and.b32  	%r548, %r780, 1;
	setp.eq.b32 	%p150, %r548, 1;
	selp.f32 	%f776, 0f3F800000, %f1212, %p150;
	fma.rn.f32 	%f777, %f775, %f776, 0f00000000;
	fma.rn.f32 	%f778, %f775, 0f37CBAC00, 0fBAB607ED;
	selp.f32 	%f779, %f778, 0fB94D4153, %p150;
	selp.f32 	%f780, 0f3D2AAABB, 0f3C0885E4, %p150;
	fma.rn.f32 	%f781, %f779, %f775, %f780;
	selp.f32 	%f782, 0fBEFFFFFF, 0fBE2AAAA8, %p150;
	fma.rn.f32 	%f783, %f781, %f775, %f782;
	fma.rn.f32 	%f784, %f783, %f777, %f776;
	and.b32  	%r549, %r780, 2;
	setp.eq.s32 	%p151, %r549, 0;
	mov.f32 	%f785, 0f00000000;
	sub.f32 	%f786, %f785, %f784;
	selp.f32 	%f787, %f784, %f786, %p151;
	sub.f32 	%f788, %f47, %f18;
	mul.f32 	%f789, %f217, %f788;
	sub.f32 	%f790, %f48, %f19;
	mul.f32 	%f791, %f790, %f787;
	sub.f32 	%f792, %f789, %f791;
	add.f32 	%f793, %f18, %f792;
	mul.f32 	%f795, %f788, %f787;
	fma.rn.f32 	%f796, %f217, %f790, %f795;
	add.f32 	%f797, %f19, %f796;
	setp.leu.f32 	%p152, %f793, %f183;
	setp.geu.f32 	%p153, %f793, %f716;
	setp.leu.f32 	%p154, %f797, %f717;
	or.pred  	%p155, %p152, %p154;
	or.pred  	%p156, %p155, %p153;
	setp.geu.f32 	%p157, %f797, %f718;
	or.pred  	%p158, %p156, %p157;
	@%p158 bra 	$L__BB2_119;
	add.f32 	%f1185, %f1185, %f47;
	add.f32 	%f1186, %f1186, %f48;
	mul.wide.s32 	%rd235, %r743, 8;
	add.s64 	%rd236, %rd11, %rd235;
	st.local.v2.f32 	[%rd236], {%f47, %f48};
	add.s32 	%r743, %r743, 1;
$L__BB2_119:
	mov.u32 	%r785, %r16;
	mov.f32 	%f1215, %f9;
	@%p2 bra 	$L__BB2_125;
	mov.b64 	%rd356, 0;
	mov.b32 	%r782, 0;
$L__BB2_121:
	.pragma "nounroll";
	mul.wide.u32 	%rd238, %r782, 4;
	mov.u64 	%rd239, __cudart_i2opi_f;
	add.s64 	%rd240, %rd239, %rd238;
	ld.global.nc.u32 	%r551, [%rd240];
	mad.wide.u32 	%rd241, %r551, %r12, %rd356;
	shr.u64 	%rd356, %rd241, 32;
	add.s64 	%rd242, %rd5, %rd238;
	st.local.u32 	[%rd242], %rd241;
	add.s32 	%r782, %r782, 1;
	setp.ne.s32 	%p159, %r782, 6;
	@%p159 bra 	$L__BB2_121;
	setp.eq.s32 	%p160, %r13, 0;
	st.local.u32 	[%rd5+24], %rd356;
	ld.local.u32 	%r783, [%rd14+24];
	ld.local.u32 	%r784, [%rd14+20];
	@%p160 bra 	$L__BB2_124;
	shl.b32 	%r552, %r783, %r13;
	shr.u32 	%r553, %r784, %r14;
	add.s32 	%r783, %r553, %r552;
	shl.b32 	%r554, %r784, %r13;
	ld.local.u32 	%r555, [%rd14+16];
	shr.u32 	%r556, %r555, %r14;
	add.s32 	%r784, %r556, %r554;
$L__BB2_124:
	setp.lt.s32 	%p161, %r11, 0;
	shr.u32 	%r557, %r783, 30;
	shf.l.wrap.b32 	%r558, %r784, %r783, 2;
	shl.b32 	%r559, %r784, 2;
	shr.u32 	%r560, %r558, 31;
	add.s32 	%r561, %r560, %r557;
	neg.s32 	%r562, %r561;
	selp.b32 	%r785, %r562, %r561, %p161;
	xor.b32  	%r563, %r558, %r11;
	shr.s32 	%r564, %r558, 31;
	xor.b32  	%r565, %r564, %r558;
	xor.b32  	%r566, %r564, %r559;
	cvt.u64.u32 	%rd243, %r565;
	shl.b64 	%rd244, %rd243, 32;
	cvt.u64.u32 	%rd245, %r566;
	or.b64  	%rd246, %rd244, %rd245;
	cvt.rn.f64.s64 	%fd25, %rd246;
	mul.f64 	%fd26, %fd25, 0d3BF921FB54442D19;
	cvt.rn.f32.f64 	%f799, %fd26;
	neg.f32 	%f800, %f799;
	setp.lt.s32 	%p162, %r563, 0;
	selp.f32 	%f1215, %f800, %f799, %p162;
$L__BB2_125:
	add.s32 	%r567, %r785, 1;
	mul.rn.f32 	%f801, %f1215, %f1215;
	and.b32  	%r568, %r785, 1;
	setp.eq.b32 	%p163, %r568, 1;
	selp.f32 	%f802, %f1215, 0f3F800000, %p163;
	fma.rn.f32 	%f803, %f801, %f802, 0f00000000;
	fma.rn.f32 	%f804, %f801, 0f37CBAC00, 0fBAB607ED;
	selp.f32 	%f805, 0fB94D4153, %f804, %p163;
	selp.f32 	%f806, 0f3C0885E4, 0f3D2AAABB, %p163;
	fma.rn.f32 	%f807, %f805, %f801, %f806;
	selp.f32 	%f808, 0fBE2AAAA8, 0fBEFFFFFF, %p163;
	fma.rn.f32 	%f809, %f807, %f801, %f808;
	fma.rn.f32 	%f810, %f809, %f803, %f802;
	and.b32  	%r569, %r567, 2;
	setp.eq.s32 	%p164, %r569, 0;
	mov.f32 	%f811, 0f00000000;
	sub.f32 	%f812, %f811, %f810;
	selp.f32 	%f226, %f810, %f812, %p164;
	mov.u32 	%r789, %r16;
	mov.f32 	%f1216, %f9;
	@%p2 bra 	$L__BB2_131;
	mov.b64 	%rd357, 0;
	mov.b32 	%r786, 0;
$L__BB2_127:
	.pragma "nounroll";
	mul.wide.u32 	%rd248, %r786, 4;
	mov.u64 	%rd249, __cudart_i2opi_f;
	add.s64 	%rd250, %rd249, %rd248;
	ld.global.nc.u32 	%r571, [%rd250];
	mad.wide.u32 	%rd251, %r571, %r12, %rd357;
	shr.u64 	%rd357, %rd251, 32;
	add.s64 	%rd252, %rd4, %rd248;
	st.local.u32 	[%rd252], %rd251;
	add.s32 	%r786, %r786, 1;
	setp.ne.s32 	%p165, %r786, 6;
	@%p165 bra 	$L__BB2_127;
	setp.eq.s32 	%p166, %r13, 0;
	st.local.u32 	[%rd4+24], %rd357;
	ld.local.u32 	%r787, [%rd15+24];
	ld.local.u32 	%r788, [%rd15+20];
	@%p166 bra 	$L__BB2_130;
	shl.b32 	%r572, %r787, %r13;
	shr.u32 	%r573, %r788, %r14;
	add.s32 	%r787, %r573, %r572;
	shl.b32 	%r574, %r788, %r13;
	ld.local.u32 	%r575, [%rd15+16];
	shr.u32 	%r576, %r575, %r14;
	add.s32 	%r788, %r576, %r574;
$L__BB2_130:
	setp.lt.s32 	%p167, %r11, 0;
	shr.u32 	%r577, %r787, 30;
	shf.l.wrap.b32 	%r578, %r788, %r787, 2;
	shl.b32 	%r579, %r788, 2;
	shr.u32 	%r580, %r578, 31;
	add.s32 	%r581, %r580, %r577;
	neg.s32 	%r582, %r581;
	selp.b32 	%r789, %r582, %r581, %p167;
	xor.b32  	%r583, %r578, %r11;
	shr.s32 	%r584, %r578, 31;
	xor.b32  	%r585, %r584, %r578;
	xor.b32  	%r586, %r584, %r579;
	cvt.u64.u32 	%rd253, %r585;
	shl.b64 	%rd254, %rd253, 32;
	cvt.u64.u32 	%rd255, %r586;
	or.b64  	%rd256, %rd254, %rd255;
	cvt.rn.f64.s64 	%fd27, %rd256;
	mul.f64 	%fd28, %fd27, 0d3BF921FB54442D19;
	cvt.rn.f32.f64 	%f813, %fd28;
	neg.f32 	%f814, %f813;
	setp.lt.s32 	%p168, %r583, 0;
	selp.f32 	%f1216, %f814, %f813, %p168;
$L__BB2_131:
	mul.rn.f32 	%f815, %f1216, %f1216;
	and.b32  	%r587, %r789, 1;
	setp.eq.b32 	%p169, %r587, 1;
	selp.f32 	%f816, 0f3F800000, %f1216, %p169;
	fma.rn.f32 	%f817, %f815, %f816, 0f00000000;
	fma.rn.f32 	%f818, %f815, 0f37CBAC00, 0fBAB607ED;
	selp.f32 	%f819, %f818, 0fB94D4153, %p169;
	selp.f32 	%f820, 0f3D2AAABB, 0f3C0885E4, %p169;
	fma.rn.f32 	%f821, %f819, %f815, %f820;
	selp.f32 	%f822, 0fBEFFFFFF, 0fBE2AAAA8, %p169;
	fma.rn.f32 	%f823, %f821, %f815, %f822;
	fma.rn.f32 	%f824, %f823, %f817, %f816;
	and.b32  	%r588, %r789, 2;
	setp.eq.s32 	%p170, %r588, 0;
	mov.f32 	%f825, 0f00000000;
	sub.f32 	%f826, %f825, %f824;
	selp.f32 	%f827, %f824, %f826, %p170;
	sub.f32 	%f828, %f55, %f5;
	mul.f32 	%f829, %f226, %f828;
	sub.f32 	%f830, %f56, %f6;
	mul.f32 	%f831, %f830, %f827;
	sub.f32 	%f832, %f829, %f831;
	add.f32 	%f833, %f5, %f832;
	mul.f32 	%f835, %f828, %f827;
	fma.rn.f32 	%f836, %f226, %f830, %f835;
	add.f32 	%f837, %f6, %f836;
	setp.leu.f32 	%p171, %f833, %f7;
	setp.geu.f32 	%p172, %f833, %f10;
	setp.leu.f32 	%p173, %f837, %f11;
	or.pred  	%p174, %p171, %p173;
	or.pred  	%p175, %p174, %p172;
	setp.geu.f32 	%p176, %f837, %f12;
	or.pred  	%p177, %p175, %p176;
	@%p177 bra 	$L__BB2_133;
	add.f32 	%f1185, %f1185, %f55;
	add.f32 	%f1186, %f1186, %f56;
	mul.wide.s32 	%rd257, %r743, 8;
	add.s64 	%rd258, %rd11, %rd257;
	st.local.v2.f32 	[%rd258], {%f55, %f56};
	add.s32 	%r743, %r743, 1;
$L__BB2_133:
	mov.u32 	%r794, %r816;
	mov.f32 	%f1219, %f1228;
	@%p3 bra 	$L__BB2_139;
	mov.b64 	%rd358, 0;
	mov.b32 	%r791, 0;
$L__BB2_135:
	.pragma "nounroll";
	mul.wide.u32 	%rd260, %r791, 4;
	mov.u64 	%rd261, __cudart_i2opi_f;
	add.s64 	%rd262, %rd261, %rd260;
	ld.global.nc.u32 	%r590, [%rd262];
	mad.wide.u32 	%rd263, %r590, %r79, %rd358;
	shr.u64 	%rd358, %rd263, 32;
	add.s64 	%rd264, %rd3, %rd260;
	st.local.u32 	[%rd264], %rd263;
	add.s32 	%r791, %r791, 1;
	setp.ne.s32 	%p178, %r791, 6;
	@%p178 bra 	$L__BB2_135;
	setp.eq.s32 	%p179, %r80, 0;
	st.local.u32 	[%rd3+24], %rd358;
	ld.local.u32 	%r792, [%rd37+24];
	ld.local.u32 	%r793, [%rd37+20];
	@%p179 bra 	$L__BB2_138;
	shl.b32 	%r591, %r792, %r80;
	shr.u32 	%r592, %r793, %r81;
	add.s32 	%r792, %r592, %r591;
	shl.b32 	%r593, %r793, %r80;
	ld.local.u32 	%r594, [%rd37+16];
	shr.u32 	%r595, %r594, %r81;
	add.s32 	%r793, %r595, %r593;
$L__BB2_138:
	setp.lt.s32 	%p180, %r78, 0;
	shr.u32 	%r596, %r792, 30;
	shf.l.wrap.b32 	%r597, %r793, %r792, 2;
	shl.b32 	%r598, %r793, 2;
	shr.u32 	%r599, %r597, 31;
	add.s32 	%r600, %r599, %r596;
	neg.s32 	%r601, %r600;
	selp.b32 	%r794, %r601, %r600, %p180;
	xor.b32  	%r602, %r597, %r78;
	shr.s32 	%r603, %r597, 31;
	xor.b32  	%r604, %r603, %r597;
	xor.b32  	%r605, %r603, %r598;
	cvt.u64.u32 	%rd265, %r604;
	shl.b64 	%rd266, %rd265, 32;
	cvt.u64.u32 	%rd267, %r605;
	or.b64  	%rd268, %rd266, %rd267;
	cvt.rn.f64.s64 	%fd29, %rd268;
	mul.f64 	%fd30, %fd29, 0d3BF921FB54442D19;
	cvt.rn.f32.f64 	%f839, %fd30;
	neg.f32 	%f840, %f839;
	setp.lt.s32 	%p181, %r602, 0;
	selp.f32 	%f1219, %f840, %f839, %p181;
$L__BB2_139:
	add.s32 	%r606, %r794, 1;
	mul.rn.f32 	%f841, %f1219, %f1219;
	and.b32  	%r607, %r794, 1;
	setp.eq.b32 	%p182, %r607, 1;
	selp.f32 	%f842, %f1219, 0f3F800000, %p182;
	fma.rn.f32 	%f843, %f841, %f842, 0f00000000;
	fma.rn.f32 	%f844, %f841, 0f37CBAC00, 0fBAB607ED;
	selp.f32 	%f845, 0fB94D4153, %f844, %p182;
	selp.f32 	%f846, 0f3C0885E4, 0f3D2AAABB, %p182;
	fma.rn.f32 	%f847, %f845, %f841, %f846;
	selp.f32 	%f848, 0fBE2AAAA8, 0fBEFFFFFF, %p182;
	fma.rn.f32 	%f849, %f847, %f841, %f848;
	fma.rn.f32 	%f850, %f849, %f843, %f842;
	and.b32  	%r608, %r606, 2;
	setp.eq.s32 	%p183, %r608, 0;
	mov.f32 	%f851, 0f00000000;
	sub.f32 	%f852, %f851, %f850;
	selp.f32 	%f235, %f850, %f852, %p183;
	mov.u32 	%r798, %r816;
	mov.f32 	%f1220, %f1228;
	@%p3 bra 	$L__BB2_145;
	mov.b64 	%rd359, 0;
	mov.b32 	%r795, 0;
$L__BB2_141:
	.pragma "nounroll";
	mul.wide.u32 	%rd270, %r795, 4;
	mov.u64 	%rd271, __cudart_i2opi_f;
	add.s64 	%rd272, %rd271, %rd270;
	ld.global.nc.u32 	%r610, [%rd272];
	mad.wide.u32 	%rd273, %r610, %r79, %rd359;
	shr.u64 	%rd359, %rd273, 32;
	add.s64 	%rd274, %rd2, %rd270;
	st.local.u32 	[%rd274], %rd273;
	add.s32 	%r795, %r795, 1;
	setp.ne.s32 	%p184, %r795, 6;
	@%p184 bra 	$L__BB2_141;
	setp.eq.s32 	%p185, %r80, 0;
	st.local.u32 	[%rd2+24], %rd359;
	ld.local.u32 	%r796, [%rd40+24];
	ld.local.u32 	%r797, [%rd40+20];
	@%p185 bra 	$L__BB2_144;
	shl.b32 	%r611, %r796, %r80;
	shr.u32 	%r612, %r797, %r81;
	add.s32 	%r796, %r612, %r611;
	shl.b32 	%r613, %r797, %r80;
	ld.local.u32 	%r614, [%rd40+16];
	shr.u32 	%r615, %r614, %r81;
	add.s32 	%r797, %r615, %r613;
$L__BB2_144:
	setp.lt.s32 	%p186, %r78, 0;
	shr.u32 	%r616, %r796, 30;
	shf.l.wrap.b32 	%r617, %r797, %r796, 2;
	shl.b32 	%r618, %r797, 2;
	shr.u32 	%r619, %r617, 31;
	add.s32 	%r620, %r619, %r616;
	neg.s32 	%r621, %r620;
	selp.b32 	%r798, %r621, %r620, %p186;
	xor.b32  	%r622, %r617, %r78;
	shr.s32 	%r623, %r617, 31;
	xor.b32  	%r624, %r623, %r617;
	xor.b32  	%r625, %r623, %r618;
	cvt.u64.u32 	%rd275, %r624;
	shl.b64 	%rd276, %rd275, 32;
	cvt.u64.u32 	%rd277, %r625;
	or.b64  	%rd278, %rd276, %rd277;
	cvt.rn.f64.s64 	%fd31, %rd278;
	mul.f64 	%fd32, %fd31, 0d3BF921FB54442D19;
	cvt.rn.f32.f64 	%f853, %fd32;
	neg.f32 	%f854, %f853;
	setp.lt.s32 	%p187, %r622, 0;
	selp.f32 	%f1220, %f854, %f853, %p187;
$L__BB2_145:
	mul.rn.f32 	%f855, %f1220, %f1220;
	and.b32  	%r626, %r798, 1;
	setp.eq.b32 	%p188, %r626, 1;
	selp.f32 	%f856, 0f3F800000, %f1220, %p188;
	fma.rn.f32 	%f857, %f855, %f856, 0f00000000;
	fma.rn.f32 	%f858, %f855, 0f37CBAC00, 0fBAB607ED;
	selp.f32 	%f859, %f858, 0fB94D4153, %p188;
	selp.f32 	%f860, 0f3D2AAABB, 0f3C0885E4, %p188;
	fma.rn.f32 	%f861, %f859, %f855, %f860;
	selp.f32 	%f862, 0fBEFFFFFF, 0fBE2AAAA8, %p188;
	fma.rn.f32 	%f863, %f861, %f855, %f862;
	fma.rn.f32 	%f864, %f863, %f857, %f856;
	and.b32  	%r627, %r798, 2;
	setp.eq.s32 	%p189, %r627, 0;
	mov.f32 	%f865, 0f00000000;
	sub.f32 	%f866, %f865, %f864;
	selp.f32 	%f867, %f864, %f866, %p189;
	sub.f32 	%f868, %f53, %f18;
	mul.f32 	%f869, %f235, %f868;
	sub.f32 	%f870, %f54, %f19;
	mul.f32 	%f871, %f870, %f867;
	sub.f32 	%f872, %f869, %f871;
	add.f32 	%f873, %f18, %f872;
	mul.f32 	%f875, %f868, %f867;
	fma.rn.f32 	%f876, %f235, %f870, %f875;
	add.f32 	%f877, %f19, %f876;
	setp.leu.f32 	%p190, %f873, %f183;
	setp.geu.f32 	%p191, %f873, %f716;
	setp.leu.f32 	%p192, %f877, %f717;
	or.pred  	%p193, %p190, %p192;
	or.pred  	%p194, %p193, %p191;
	setp.geu.f32 	%p195, %f877, %f718;
	or.pred  	%p196, %p194, %p195;
	@%p196 bra 	$L__BB2_147;
	add.f32 	%f1185, %f1185, %f53;
	add.f32 	%f1186, %f1186, %f54;
	mul.wide.s32 	%rd279, %r743, 8;
	add.s64 	%rd280, %rd11, %rd279;
	st.local.v2.f32 	[%rd280], {%f53, %f54};
	add.s32 	%r743, %r743, 1;
$L__BB2_147:
	mov.u32 	%r803, %r16;
	mov.f32 	%f1223, %f9;
	@%p2 bra 	$L__BB2_153;
	mov.b64 	%rd360, 0;
	mov.b32 	%r800, 0;
$L__BB2_149:
	.pragma "nounroll";
	mul.wide.u32 	%rd282, %r800, 4;
	mov.u64 	%rd283, __cudart_i2opi_f;
	add.s64 	%rd284, %rd283, %rd282;
	ld.global.nc.u32 	%r629, [%rd284];
	mad.wide.u32 	%rd285, %r629, %r12, %rd360;
	shr.u64 	%rd360, %rd285, 32;
	add.s64 	%rd286, %rd5, %rd282;
	st.local.u32 	[%rd286], %rd285;
	add.s32 	%r800, %r800, 1;
	setp.ne.s32 	%p197, %r800, 6;
	@%p197 bra 	$L__BB2_149;
	setp.eq.s32 	%p198, %r13, 0;
	st.local.u32 	[%rd5+24], %rd360;
	ld.local.u32 	%r801, [%rd14+24];
	ld.local.u32 	%r802, [%rd14+20];
	@%p198 bra 	$L__BB2_152;
	shl.b32 	%r630, %r801, %r13;
	shr.u32 	%r631, %r802, %r14;
	add.s32 	%r801, %r631, %r630;
	shl.b32 	%r632, %r802, %r13;
	ld.local.u32 	%r633, [%rd14+16];
	shr.u32 	%r634, %r633, %r14;
	add.s32 	%r802, %r634, %r632;
$L__BB2_152:
	setp.lt.s32 	%p199, %r11, 0;
	shr.u32 	%r635, %r801, 30;
	shf.l.wrap.b32 	%r636, %r802, %r801, 2;
	shl.b32 	%r637, %r802, 2;
	shr.u32 	%r638, %r636, 31;
	add.s32 	%r639, %r638, %r635;
	neg.s32 	%r640, %r639;
	selp.b32 	%r803, %r640, %r639, %p199;
	xor.b32  	%r641, %r636, %r11;
	shr.s32 	%r642, %r636, 31;
	xor.b32  	%r643, %r642, %r636;
	xor.b32  	%r644, %r642, %r637;
	cvt.u64.u32 	%rd287, %r643;
	shl.b64 	%rd288, %rd287, 32;
	cvt.u64.u32 	%rd289, %r644;
	or.b64  	%rd290, %rd288, %rd289;
	cvt.rn.f64.s64 	%fd33, %rd290;
	mul.f64 	%fd34, %fd33, 0d3BF921FB54442D19;
	cvt.rn.f32.f64 	%f879, %fd34;
	neg.f32 	%f880, %f879;
	setp.lt.s32 	%p200, %r641, 0;
	selp.f32 	%f1223, %f880, %f879, %p200;
$L__BB2_153:
	add.s32 	%r645, %r803, 1;
	mul.rn.f32 	%f881, %f1223, %f1223;
	and.b32  	%r646, %r803, 1;
	setp.eq.b32 	%p201, %r646, 1;
	selp.f32 	%f882, %f1223, 0f3F800000, %p201;
	fma.rn.f32 	%f883, %f881, %f882, 0f00000000;
	fma.rn.f32 	%f884, %f881, 0f37CBAC00, 0fBAB607ED;
	selp.f32 	%f885, 0fB94D4153, %f884, %p201;
	selp.f32 	%f886, 0f3C0885E4, 0f3D2AAABB, %p201;
	fma.rn.f32 	%f887, %f885, %f881, %f886;
	selp.f32 	%f888, 0fBE2AAAA8, 0fBEFFFFFF, %p201;
	fma.rn.f32 	%f889, %f887, %f881, %f888;
	fma.rn.f32 	%f890, %f889, %f883, %f882;
	and.b32  	%r647, %r645, 2;
	setp.eq.s32 	%p202, %r647, 0;
	mov.f32 	%f891, 0f00000000;
	sub.f32 	%f892, %f891, %f890;
	selp.f32 	%f244, %f890, %f892, %p202;
	mov.u32 	%r807, %r16;
	mov.f32 	%f1224, %f9;
	@%p2 bra 	$L__BB2_159;
	mov.b64 	%rd361, 0;
	mov.b32 	%r804, 0;
$L__BB2_155:
	.pragma "nounroll";
	mul.wide.u32 	%rd292, %r804, 4;
	mov.u64 	%rd293, __cudart_i2opi_f;
	add.s64 	%rd294, %rd293, %rd292;
	ld.global.nc.u32 	%r649, [%rd294];
	mad.wide.u32 	%rd295, %r649, %r12, %rd361;
	shr.u64 	%rd361, %rd295, 32;
	add.s64 	%rd296, %rd4, %rd292;
	st.local.u32 	[%rd296], %rd295;
	add.s32 	%r804, %r804, 1;
	setp.ne.s32 	%p203, %r804, 6;
	@%p203 bra 	$L__BB2_155;
	setp.eq.s32 	%p204, %r13, 0;
	st.local.u32 	[%rd4+24], %rd361;
	ld.local.u32 	%r805, [%rd15+24];
	ld.local.u32 	%r806, [%rd15+20];
	@%p204 bra 	$L__BB2_158;
	shl.b32 	%r650, %r805, %r13;
	shr.u32 	%r651, %r806, %r14;
	add.s32 	%r805, %r651, %r650;
	shl.b32 	%r652, %r806, %r13;
	ld.local.u32 	%r653, [%rd15+16];
	shr.u32 	%r654, %r653, %r14;
	add.s32 	%r806, %r654, %r652;
$L__BB2_158:
	setp.lt.s32 	%p205, %r11, 0;
	shr.u32 	%r655, %r805, 30;
	shf.l.wrap.b32 	%r656, %r806, %r805, 2;
	shl.b32 	%r657, %r806, 2;
	shr.u32 	%r658, %r656, 31;
	add.s32 	%r659, %r658, %r655;
	neg.s32 	%r660, %r659;
	selp.b32 	%r807, %r660, %r659, %p205;
	xor.b32  	%r661, %r656, %r11;
	shr.s32 	%r662, %r656, 31;
	xor.b32  	%r663, %r662, %r656;
	xor.b32  	%r664, %r662, %r657;
	cvt.u64.u32 	%rd297, %r663;
	shl.b64 	%rd298, %rd297, 32;
	cvt.u64.u32 	%rd299, %r664;
	or.b64  	%rd300, %rd298, %rd299;
	cvt.rn.f64.s64 	%fd35, %rd300;
	mul.f64 	%fd36, %fd35, 0d3BF921FB54442D19;
	cvt.rn.f32.f64 	%f893, %fd36;
	neg.f32 	%f894, %f893;
	setp.lt.s32 	%p206, %r661, 0;
	selp.f32 	%f1224, %f894, %f893, %p206;
$L__BB2_159:
	mul.rn.f32 	%f895, %f1224, %f1224;
	and.b32  	%r665, %r807, 1;
	setp.eq.b32 	%p207, %r665, 1;
	selp.f32 	%f896, 0f3F800000, %f1224, %p207;
	fma.rn.f32 	%f897, %f895, %f896, 0f00000000;
	fma.rn.f32 	%f898, %f895, 0f37CBAC00, 0fBAB607ED;
	selp.f32 	%f899, %f898, 0fB94D4153, %p207;
	selp.f32 	%f900, 0f3D2AAABB, 0f3C0885E4, %p207;
	fma.rn.f32 	%f901, %f899, %f895, %f900;
	selp.f32 	%f902, 0fBEFFFFFF, 0fBE2AAAA8, %p207;
	fma.rn.f32 	%f903, %f901, %f895, %f902;
	fma.rn.f32 	%f904, %f903, %f897, %f896;
	and.b32  	%r666, %r807, 2;
	setp.eq.s32 	%p208, %r666, 0;
	mov.f32 	%f905, 0f00000000;
	sub.f32 	%f906, %f905, %f904;
	selp.f32 	%f907, %f904, %f906, %p208;
	sub.f32 	%f908, %f61, %f5;
	mul.f32 	%f909, %f244, %f908;
	sub.f32 	%f910, %f62, %f6;
	mul.f32 	%f911, %f910, %f907;
	sub.f32 	%f912, %f909, %f911;
	add.f32 	%f913, %f5, %f912;
	mul.f32 	%f915, %f908, %f907;
	fma.rn.f32 	%f916, %f244, %f910, %f915;
	add.f32 	%f917, %f6, %f916;
	setp.leu.f32 	%p209, %f913, %f7;
	setp.geu.f32 	%p210, %f913, %f10;
	setp.leu.f32 	%p211, %f917, %f11;
	or.pred  	%p212, %p209, %p211;
	or.pred  	%p213, %p212, %p210;
	setp.geu.f32 	%p214, %f917, %f12;
	or.pred  	%p215, %p213, %p214;
	@%p215 bra 	$L__BB2_161;
	add.f32 	%f1185, %f1185, %f61;
	add.f32 	%f1186, %f1186, %f62;
	mul.wide.s32 	%rd301, %r743, 8;
	add.s64 	%rd302, %rd11, %rd301;
	st.local.v2.f32 	[%rd302], {%f61, %f62};
	add.s32 	%r743, %r743, 1;
$L__BB2_161:
	mov.u32 	%r812, %r816;
	mov.f32 	%f1227, %f1228;
	@%p3 bra 	$L__BB2_167;
	mov.b64 	%rd362, 0;
	mov.b32 	%r809, 0;
$L__BB2_163:
	.pragma "nounroll";
	mul.wide.u32 	%rd304, %r809, 4;
	mov.u64 	%rd305, __cudart_i2opi_f;
	add.s64 	%rd306, %rd305, %rd304;
	ld.global.nc.u32 	%r668, [%rd306];
	mad.wide.u32 	%rd307, %r668, %r79, %rd362;
	shr.u64 	%rd362, %rd307, 32;
	add.s64 	%rd308, %rd3, %rd304;
	st.local.u32 	[%rd308], %rd307;
	add.s32 	%r809, %r809, 1;
	setp.ne.s32 	%p216, %r809, 6;
	@%p216 bra 	$L__BB2_163;
	setp.eq.s32 	%p217, %r80, 0;
	st.local.u32 	[%rd3+24], %rd362;
	ld.local.u32 	%r810, [%rd37+24];
	ld.local.u32 	%r811, [%rd37+20];
	@%p217 bra 	$L__BB2_166;
	shl.b32 	%r669, %r810, %r80;
	shr.u32 	%r670, %r811, %r81;
	add.s32 	%r810, %r670, %r669;
	shl.b32 	%r671, %r811, %r80;
	ld.local.u32 	%r672, [%rd37+16];
	shr.u32 	%r673, %r672, %r81;
	add.s32 	%r811, %r673, %r671;
$L__BB2_166:
	setp.lt.s32 	%p218, %r78, 0;
	shr.u32 	%r674, %r810, 30;
	shf.l.wrap.b32 	%r675, %r811, %r810, 2;
	shl.b32 	%r676, %r811, 2;
	shr.u32 	%r677, %r675, 31;
	add.s32 	%r678, %r677, %r674;
	neg.s32 	%r679, %r678;
	selp.b32 	%r812, %r679, %r678, %p218;
	xor.b32  	%r680, %r675, %r78;
	shr.s32 	%r681, %r675, 31;
	xor.b32  	%r682, %r681, %r675;
	xor.b32  	%r683, %r681, %r676;
	cvt.u64.u32 	%rd309, %r682;
	shl.b64 	%rd310, %rd309, 32;
	cvt.u64.u32 	%rd311, %r683;
	or.b64  	%rd312, %rd310, %rd311;
	cvt.rn.f64.s64 	%fd37, %rd312;
	mul.f64 	%fd38, %fd37, 0d3BF921FB54442D19;
	cvt.rn.f32.f64 	%f919, %fd38;
	neg.f32 	%f920, %f919;
	setp.lt.s32 	%p219, %r680, 0;
	selp.f32 	%f1227, %f920, %f919, %p219;
$L__BB2_167:
	add.s32 	%r684, %r812, 1;
	mul.rn.f32 	%f921, %f1227, %f1227;
	and.b32  	%r685, %r812, 1;
	setp.eq.b32 	%p220, %r685, 1;
	selp.f32 	%f922, %f1227, 0f3F800000, %p220;
	fma.rn.f32 	%f923, %f921, %f922, 0f00000000;
	fma.rn.f32 	%f924, %f921, 0f37CBAC00, 0fBAB607ED;
	selp.f32 	%f925, 0fB94D4153, %f924, %p220;
	selp.f32 	%f926, 0f3C0885E4, 0f3D2AAABB, %p220;
	fma.rn.f32 	%f927, %f925, %f921, %f926;
	selp.f32 	%f928, 0fBE2AAAA8, 0fBEFFFFFF, %p220;
	fma.rn.f32 	%f929, %f927, %f921, %f928;
	fma.rn.f32 	%f930, %f929, %f923, %f922;
	and.b32  	%r686, %r684, 2;
	setp.eq.s32 	%p221, %r686, 0;
	mov.f32 	%f931, 0f00000000;
	sub.f32 	%f932, %f931, %f930;
	selp.f32 	%f253, %f930, %f932, %p221;
	@%p3 bra 	$L__BB2_173;
	mov.b64 	%rd363, 0;
	mov.b32 	%r813, 0;
$L__BB2_169:
	.pragma "nounroll";
	mul.wide.u32 	%rd314, %r813, 4;
	mov.u64 	%rd315, __cudart_i2opi_f;
	add.s64 	%rd316, %rd315, %rd314;
	ld.global.nc.u32 	%r688, [%rd316];
	mad.wide.u32 	%rd317, %r688, %r79, %rd363;
	shr.u64 	%rd363, %rd317, 32;
	add.s64 	%rd318, %rd2, %rd314;
	st.local.u32 	[%rd318], %rd317;
	add.s32 	%r813, %r813, 1;
	setp.ne.s32 	%p222, %r813, 6;
	@%p222 bra 	$L__BB2_169;
	setp.eq.s32 	%p223, %r80, 0;
	st.local.u32 	[%rd2+24], %rd363;
	ld.local.u32 	%r814, [%rd40+24];
	ld.local.u32 	%r815, [%rd40+20];
	@%p223 bra 	$L__BB2_172;
	shl.b32 	%r689, %r814, %r80;
	shr.u32 	%r690, %r815, %r81;
	add.s32 	%r814, %r690, %r689;
	shl.b32 	%r691, %r815, %r80;
	ld.local.u32 	%r692, [%rd40+16];
	shr.u32 	%r693, %r692, %r81;
	add.s32 	%r815, %r693, %r691;
$L__BB2_172:
	setp.lt.s32 	%p224, %r78, 0;
	shr.u32 	%r694, %r814, 30;
	shf.l.wrap.b32 	%r695, %r815, %r814, 2;
	shl.b32 	%r696, %r815, 2;
	shr.u32 	%r697, %r695, 31;
	add.s32 	%r698, %r697, %r694;
	neg.s32 	%r699, %r698;
	selp.b32 	%r816, %r699, %r698, %p224;
	xor.b32  	%r700, %r695, %r78;
	shr.s32 	%r701, %r695, 31;
	xor.b32  	%r702, %r701, %r695;
	xor.b32  	%r703, %r701, %r696;
	cvt.u64.u32 	%rd319, %r702;
	shl.b64 	%rd320, %rd319, 32;
	cvt.u64.u32 	%rd321, %r703;
	or.b64  	%rd322, %rd320, %rd321;
	cvt.rn.f64.s64 	%fd39, %rd322;
	mul.f64 	%fd40, %fd39, 0d3BF921FB54442D19;
	cvt.rn.f32.f64 	%f933, %fd40;
	neg.f32 	%f934, %f933;
	setp.lt.s32 	%p225, %r700, 0;
	selp.f32 	%f1228, %f934, %f933, %p225;
$L__BB2_173:
	mul.rn.f32 	%f935, %f1228, %f1228;
	and.b32  	%r704, %r816, 1;
	setp.eq.b32 	%p226, %r704, 1;
	selp.f32 	%f936, 0f3F800000, %f1228, %p226;
	fma.rn.f32 	%f937, %f935, %f936, 0f00000000;
	fma.rn.f32 	%f938, %f935, 0f37CBAC00, 0fBAB607ED;
	selp.f32 	%f939, %f938, 0fB94D4153, %p226;
	selp.f32 	%f940, 0f3D2AAABB, 0f3C0885E4, %p226;
	fma.rn.f32 	%f941, %f939, %f935, %f940;
	selp.f32 	%f942, 0fBEFFFFFF, 0fBE2AAAA8, %p226;
	fma.rn.f32 	%f943, %f941, %f935, %f942;
	fma.rn.f32 	%f944, %f943, %f937, %f936;
	and.b32  	%r705, %r816, 2;
	setp.eq.s32 	%p227, %r705, 0;
	mov.f32 	%f945, 0f00000000;
	sub.f32 	%f946, %f945, %f944;
	selp.f32 	%f947, %f944, %f946, %p227;
	sub.f32 	%f948, %f59, %f18;
	mul.f32 	%f949, %f253, %f948;
	sub.f32 	%f950, %f60, %f19;
	mul.f32 	%f951, %f950, %f947;
	sub.f32 	%f952, %f949, %f951;
	add.f32 	%f953, %f18, %f952;
	mul.f32 	%f955, %f948, %f947;
	fma.rn.f32 	%f956, %f253, %f950, %f955;
	add.f32 	%f957, %f19, %f956;
	setp.leu.f32 	%p228, %f953, %f183;
	setp.geu.f32 	%p229, %f953, %f716;
	setp.leu.f32 	%p230, %f957, %f717;
	or.pred  	%p231, %p228, %p230;
	or.pred  	%p232, %p231, %p229;
	setp.geu.f32 	%p233, %f957, %f718;
	or.pred  	%p234, %p232, %p233;
	@%p234 bra 	$L__BB2_175;
	add.f32 	%f1185, %f1185, %f59;
	add.f32 	%f1186, %f1186, %f60;
	mul.wide.s32 	%rd323, %r743, 8;
	add.s64 	%rd324, %rd11, %rd323;
	st.local.v2.f32 	[%rd324], {%f59, %f60};
	add.s32 	%r743, %r743, 1;
$L__BB2_175:
	add.s32 	%r259, %r743, -1;
	setp.lt.s32 	%p235, %r743, 2;
	mov.f32 	%f1246, 0f00000000;
	@%p235 bra 	$L__BB2_194;
	cvt.rn.f32.s32 	%f960, %r743;
	div.rn.f32 	%f260, %f1185, %f960;
	div.rn.f32 	%f261, %f1186, %f960;
	mov.b32 	%r819, 0;
	mov.u32 	%r818, %r259;
$L__BB2_177:
	sub.s32 	%r707, %r819, %r743;
	setp.gt.s32 	%p236, %r707, -2;
	@%p236 bra 	$L__BB2_182;
	ld.local.v2.f32 	{%f1231, %f1232}, [%rd11];
	mov.b32 	%r820, 0;
$L__BB2_179:
	mul.wide.u32 	%rd325, %r820, 8;
	add.s64 	%rd67, %rd11, %rd325;
	add.s32 	%r820, %r820, 1;
	sub.f32 	%f961, %f1232, %f261;
	sub.f32 	%f962, %f1231, %f260;
	abs.f32 	%f963, %f962;
	abs.f32 	%f964, %f961;
	setp.gt.f32 	%p237, %f964, %f963;
	selp.f32 	%f965, %f964, %f963, %p237;
	selp.f32 	%f966, %f963, %f964, %p237;
	div.rn.f32 	%f967, %f966, %f965;
	mul.f32 	%f968, %f967, %f967;
	fma.rn.f32 	%f969, %f968, 0f3B33710B, 0fBC807748;
	fma.rn.f32 	%f970, %f969, %f968, 0f3D2CDAB2;
	fma.rn.f32 	%f971, %f970, %f968, 0fBD992D10;
	fma.rn.f32 	%f972, %f971, %f968, 0f3DD9EA6C;
	fma.rn.f32 	%f973, %f972, %f968, 0fBE117CB1;
	fma.rn.f32 	%f974, %f973, %f968, 0f3E4CBCE0;
	fma.rn.f32 	%f975, %f974, %f968, 0fBEAAAA7D;
	mul.f32 	%f976, %f968, %f975;
	fma.rn.f32 	%f977, %f976, %f967, %f967;
	neg.f32 	%f978, %f977;
	fma.rn.f32 	%f979, 0f3F6EE581, 0f3FD774EB, %f978;
	selp.f32 	%f980, %f979, %f977, %p237;
	selp.f32 	%f981, 0f3F6EE581, 0f3FEEE581, %p237;
	selp.f32 	%f982, %f977, %f978, %p237;
	mov.b32 	%r709, %f962;
	fma.rn.f32 	%f983, %f981, 0f3FD774EB, %f982;
	setp.lt.s32 	%p238, %r709, 0;
	selp.f32 	%f984, %f983, %f980, %p238;
	add.f32 	%f985, %f964, %f963;
	setp.eq.f32 	%p239, %f965, 0f00000000;
	selp.f32 	%f986, 0f40490FDB, 0f00000000, %p238;
	setp.eq.f32 	%p240, %f963, %f964;
	selp.f32 	%f987, 0f4016CBE4, 0f3F490FDB, %p238;
	selp.f32 	%f988, %f987, %f984, %p240;
	selp.f32 	%f989, %f986, %f988, %p239;
	abs.f32 	%f990, %f985;
	setp.nan.f32 	%p241, %f990, %f990;
	copysign.f32 	%f991, %f961, %f989;
	selp.f32 	%f992, %f985, %f991, %p241;
	ld.local.v2.f32 	{%f1231, %f1232}, [%rd67+8];
	sub.f32 	%f993, %f1232, %f261;
	sub.f32 	%f994, %f1231, %f260;
	abs.f32 	%f995, %f994;
	abs.f32 	%f996, %f993;
	setp.gt.f32 	%p242, %f996, %f995;
	selp.f32 	%f997, %f996, %f995, %p242;
	selp.f32 	%f998, %f995, %f996, %p242;
	div.rn.f32 	%f999, %f998, %f997;
	mul.f32 	%f1000, %f999, %f999;
	fma.rn.f32 	%f1001, %f1000, 0f3B33710B, 0fBC807748;
	fma.rn.f32 	%f1002, %f1001, %f1000, 0f3D2CDAB2;
	fma.rn.f32 	%f1003, %f1002, %f1000, 0fBD992D10;
	fma.rn.f32 	%f1004, %f1003, %f1000, 0f3DD9EA6C;
	fma.rn.f32 	%f1005, %f1004, %f1000, 0fBE117CB1;
	fma.rn.f32 	%f1006, %f1005, %f1000, 0f3E4CBCE0;
	fma.rn.f32 	%f1007, %f1006, %f1000, 0fBEAAAA7D;
	mul.f32 	%f1008, %f1000, %f1007;
	fma.rn.f32 	%f1009, %f1008, %f999, %f999;
	neg.f32 	%f1010, %f1009;
	fma.rn.f32 	%f1011, 0f3F6EE581, 0f3FD774EB, %f1010;
	selp.f32 	%f1012, %f1011, %f1009, %p242;
	selp.f32 	%f1013, 0f3F6EE581, 0f3FEEE581, %p242;
	selp.f32 	%f1014, %f1009, %f1010, %p242;
	mov.b32 	%r710, %f994;
	fma.rn.f32 	%f1015, %f1013, 0f3FD774EB, %f1014;
	setp.lt.s32 	%p243, %r710, 0;
	selp.f32 	%f1016, %f1015, %f1012, %p243;
	add.f32 	%f1017, %f996, %f995;
	setp.eq.f32 	%p244, %f997, 0f00000000;
	selp.f32 	%f1018, 0f40490FDB, 0f00000000, %p243;
	setp.eq.f32 	%p245, %f995, %f996;
	selp.f32 	%f1019, 0f4016CBE4, 0f3F490FDB, %p243;
	selp.f32 	%f1020, %f1019, %f1016, %p245;
	selp.f32 	%f1021, %f1018, %f1020, %p244;
	abs.f32 	%f1022, %f1017;
	setp.nan.f32 	%p246, %f1022, %f1022;
	copysign.f32 	%f1023, %f993, %f1021;
	selp.f32 	%f1024, %f1017, %f1023, %p246;
	setp.leu.f32 	%p247, %f992, %f1024;
	@%p247 bra 	$L__BB2_181;
	ld.local.v2.f32 	{%f272, %f273}, [%rd67];
	st.local.v2.f32 	[%rd67], {%f1231, %f1232};
	st.local.v2.f32 	[%rd67+8], {%f272, %f273};
	mov.f32 	%f1231, %f272;
	mov.f32 	%f1232, %f273;
$L__BB2_181:
	setp.ne.s32 	%p248, %r820, %r818;
	@%p248 bra 	$L__BB2_179;
$L__BB2_182:
	add.s32 	%r819, %r819, 1;
	add.s32 	%r818, %r818, -1;
	setp.eq.s32 	%p249, %r819, %r259;
	@%p249 bra 	$L__BB2_183;
	bra.uni 	$L__BB2_177;
$L__BB2_183:
	ld.local.v2.f32 	{%f262, %f263}, [%rd11];
	add.s32 	%r712, %r743, -2;
	and.b32  	%r260, %r259, 7;
	setp.lt.u32 	%p250, %r712, 7;
	mov.f32 	%f1246, 0f00000000;
	mov.b32 	%r822, 0;
	mov.f32 	%f1238, %f263;
	mov.f32 	%f1239, %f262;
	@%p250 bra 	$L__BB2_186;
	and.b32  	%r822, %r259, -8;
	mov.f32 	%f1246, 0f00000000;
	mov.b32 	%r821, 0;
	mov.f32 	%f1238, %f263;
	mov.f32 	%f1239, %f262;
$L__BB2_185:
	.pragma "nounroll";
	sub.f32 	%f1028, %f1239, %f262;
	sub.f32 	%f1029, %f1238, %f263;
	mul.wide.u32 	%rd326, %r821, 8;
	add.s64 	%rd327, %rd11, %rd326;
	ld.local.v2.f32 	{%f1030, %f1031}, [%rd327+8];
	sub.f32 	%f1032, %f1030, %f262;
	sub.f32 	%f1033, %f1031, %f263;
	mul.f32 	%f1034, %f1028, %f1033;
	mul.f32 	%f1035, %f1029, %f1032;
	sub.f32 	%f1036, %f1034, %f1035;
	add.f32 	%f1037, %f1246, %f1036;
	ld.local.v4.f32 	{%f1038, %f1039, %f1040, %f1041}, [%rd327+16];
	sub.f32 	%f1042, %f1038, %f262;
	sub.f32 	%f1043, %f1039, %f263;
	mul.f32 	%f1044, %f1032, %f1043;
	mul.f32 	%f1045, %f1033, %f1042;
	sub.f32 	%f1046, %f1044, %f1045;
	add.f32 	%f1047, %f1037, %f1046;
	sub.f32 	%f1048, %f1040, %f262;
	sub.f32 	%f1049, %f1041, %f263;
	mul.f32 	%f1050, %f1042, %f1049;
	mul.f32 	%f1051, %f1043, %f1048;
	sub.f32 	%f1052, %f1050, %f1051;
	add.f32 	%f1053, %f1047, %f1052;
	ld.local.v4.f32 	{%f1054, %f1055, %f1056, %f1057}, [%rd327+32];
	sub.f32 	%f1058, %f1054, %f262;
	sub.f32 	%f1059, %f1055, %f263;
	mul.f32 	%f1060, %f1048, %f1059;
	mul.f32 	%f1061, %f1049, %f1058;
	sub.f32 	%f1062, %f1060, %f1061;
	add.f32 	%f1063, %f1053, %f1062;
	sub.f32 	%f1064, %f1056, %f262;
	sub.f32 	%f1065, %f1057, %f263;
	mul.f32 	%f1066, %f1058, %f1065;
	mul.f32 	%f1067, %f1059, %f1064;
	sub.f32 	%f1068, %f1066, %f1067;
	add.f32 	%f1069, %f1063, %f1068;
	ld.local.v4.f32 	{%f1070, %f1071, %f1072, %f1073}, [%rd327+48];
	sub.f32 	%f1074, %f1070, %f262;
	sub.f32 	%f1075, %f1071, %f263;
	mul.f32 	%f1076, %f1064, %f1075;
	mul.f32 	%f1077, %f1065, %f1074;
	sub.f32 	%f1078, %f1076, %f1077;
	add.f32 	%f1079, %f1069, %f1078;
	sub.f32 	%f1080, %f1072, %f262;
	sub.f32 	%f1081, %f1073, %f263;
	mul.f32 	%f1082, %f1074, %f1081;
	mul.f32 	%f1083, %f1075, %f1080;
	sub.f32 	%f1084, %f1082, %f1083;
	add.f32 	%f1085, %f1079, %f1084;
	add.s32 	%r821, %r821, 8;
	ld.local.v2.f32 	{%f1239, %f1238}, [%rd327+64];
	sub.f32 	%f1086, %f1239, %f262;
	sub.f32 	%f1087, %f1238, %f263;
	mul.f32 	%f1088, %f1080, %f1087;
	mul.f32 	%f1089, %f1081, %f1086;
	sub.f32 	%f1090, %f1088, %f1089;
	add.f32 	%f1246, %f1085, %f1090;
	setp.ne.s32 	%p251, %r821, %r822;
	@%p251 bra 	$L__BB2_185;
$L__BB2_186:
	setp.eq.s32 	%p252, %r260, 0;
	@%p252 bra 	$L__BB2_194;
	and.b32  	%r271, %r259, 3;
	setp.lt.u32 	%p253, %r260, 4;
	@%p253 bra 	$L__BB2_189;
	sub.f32 	%f1092, %f1239, %f262;
	sub.f32 	%f1093, %f1238, %f263;
	mul.wide.u32 	%rd328, %r822, 8;
	add.s64 	%rd329, %rd11, %rd328;
	ld.local.v2.f32 	{%f1094, %f1095}, [%rd329+8];
	sub.f32 	%f1096, %f1094, %f262;
	sub.f32 	%f1097, %f1095, %f263;
	mul.f32 	%f1098, %f1092, %f1097;
	mul.f32 	%f1099, %f1093, %f1096;
	sub.f32 	%f1100, %f1098, %f1099;
	add.f32 	%f1101, %f1246, %f1100;
	ld.local.v2.f32 	{%f1102, %f1103}, [%rd329+16];
	sub.f32 	%f1104, %f1102, %f262;
	sub.f32 	%f1105, %f1103, %f263;
	mul.f32 	%f1106, %f1096, %f1105;
	mul.f32 	%f1107, %f1097, %f1104;
	sub.f32 	%f1108, %f1106, %f1107;
	add.f32 	%f1109, %f1101, %f1108;
	ld.local.v2.f32 	{%f1110, %f1111}, [%rd329+24];
	sub.f32 	%f1112, %f1110, %f262;
	sub.f32 	%f1113, %f1111, %f263;
	mul.f32 	%f1114, %f1104, %f1113;
	mul.f32 	%f1115, %f1105, %f1112;
	sub.f32 	%f1116, %f1114, %f1115;
	add.f32 	%f1117, %f1109, %f1116;
	add.s32 	%r822, %r822, 4;
	ld.local.v2.f32 	{%f1118, %f1119}, [%rd329+32];
	sub.f32 	%f1120, %f1118, %f262;
	sub.f32 	%f1121, %f1119, %f263;
	mul.f32 	%f1122, %f1112, %f1121;
	mul.f32 	%f1123, %f1113, %f1120;
	sub.f32 	%f1124, %f1122, %f1123;
	add.f32 	%f1246, %f1117, %f1124;
$L__BB2_189:
	setp.eq.s32 	%p254, %r271, 0;
	@%p254 bra 	$L__BB2_194;
	setp.eq.s32 	%p255, %r271, 1;
	@%p255 bra 	$L__BB2_192;
	mul.wide.u32 	%rd330, %r822, 8;
	add.s64 	%rd331, %rd11, %rd330;
	ld.local.v2.f32 	{%f1126, %f1127}, [%rd331];
	sub.f32 	%f1128, %f1126, %f262;
	sub.f32 	%f1129, %f1127, %f263;
	ld.local.v2.f32 	{%f1130, %f1131}, [%rd331+8];
	sub.f32 	%f1132, %f1130, %f262;
	sub.f32 	%f1133, %f1131, %f263;
	mul.f32 	%f1134, %f1128, %f1133;
	mul.f32 	%f1135, %f1129, %f1132;
	sub.f32 	%f1136, %f1134, %f1135;
	add.f32 	%f1137, %f1246, %f1136;
	add.s32 	%r822, %r822, 2;
	ld.local.v2.f32 	{%f1138, %f1139}, [%rd331+16];
	sub.f32 	%f1140, %f1138, %f262;
	sub.f32 	%f1141, %f1139, %f263;
	mul.f32 	%f1142, %f1132, %f1141;
	mul.f32 	%f1143, %f1133, %f1140;
	sub.f32 	%f1144, %f1142, %f1143;
	add.f32 	%f1246, %f1137, %f1144;
$L__BB2_192:
	and.b32  	%r714, %r259, 1;
	setp.eq.b32 	%p256, %r714, 1;
	not.pred 	%p257, %p256;
	@%p257 bra 	$L__BB2_194;
	mul.wide.u32 	%rd332, %r822, 8;
	add.s64 	%rd333, %rd11, %rd332;
	ld.local.v2.f32 	{%f1145, %f1146}, [%rd333];
	sub.f32 	%f1147, %f1145, %f262;
	sub.f32 	%f1148, %f1146, %f263;
	ld.local.v2.f32 	{%f1149, %f1150}, [%rd333+8];
	sub.f32 	%f1151, %f1149, %f262;
	sub.f32 	%f1152, %f1150, %f263;
	mul.f32 	%f1153, %f1147, %f1152;
	mul.f32 	%f1154, %f1148, %f1151;
	sub.f32 	%f1155, %f1153, %f1154;
	add.f32 	%f1246, %f1246, %f1155;
$L__BB2_194:
	ld.param.f32 	%f1167, [_Z10nms_kernelifPKfPy_param_1];
	abs.f32 	%f1156, %f1246;
	mul.f32 	%f1157, %f1156, 0f3F000000;
	sub.f32 	%f1158, %f15, %f16;
	sub.f32 	%f1159, %f13, %f14;
	mul.f32 	%f1160, %f1159, %f1158;
	sub.f32 	%f1161, %f1, %f2;
	sub.f32 	%f1162, %f3, %f4;
	fma.rn.f32 	%f1163, %f1161, %f1162, %f1160;
	sub.f32 	%f1164, %f1163, %f1157;
	max.f32 	%f1165, %f1164, 0f322BCC77;
	div.rn.f32 	%f1166, %f1157, %f1165;
	setp.gt.f32 	%p258, %f1166, %f1167;
	mov.b64 	%rd334, 1;
	shl.b64 	%rd335, %rd334, %r723;
	selp.b64 	%rd336, %rd335, 0, %p258;
	or.b64  	%rd364, %rd336, %rd364;
	add.s32 	%r723, %r723, 1;
	setp.ne.s32 	%p259, %r723, %r5;
	@%p259 bra 	$L__BB2_5;
$L__BB2_195:
	ld.param.u64 	%rd340, [_Z10nms_kernelifPKfPy_param_3];
	shr.s32 	%r715, %r277, 31;
	shr.u32 	%r716, %r715, 26;
	add.s32 	%r717, %r277, %r716;
	shr.s32 	%r718, %r717, 6;
	and.b32  	%r719, %r277, -2147483585;
	setp.gt.s32 	%p260, %r719, 0;
	selp.u32 	%r720, 1, 0, %p260;
	add.s32 	%r721, %r718, %r720;
	mad.lo.s32 	%r722, %r721, %r7, %r2;
	cvta.to.global.u64 	%rd337, %rd340;
	mul.wide.s32 	%rd338, %r722, 8;
	add.s64 	%rd339, %rd337, %rd338;
	st.global.u64 	[%rd339], %rd364;
$L__BB2_196:
	ret;

}
	// .globl	_Z17nms_normal_kernelifPKfPy
.visible .entry _Z17nms_normal_kernelifPKfPy(
	.param .u32 _Z17nms_normal_kernelifPKfPy_param_0,
	.param .f32 _Z17nms_normal_kernelifPKfPy_param_1,
	.param .u64 .ptr .align 1 _Z17nms_normal_kernelifPKfPy_param_2,
	.param .u64 .ptr .align 1 _Z17nms_normal_kernelifPKfPy_param_3
)
{
	.reg .pred 	%p<29>;
	.reg .b32 	%r<71>;
	.reg .b32 	%f<303>;
	.reg .b64 	%rd<90>;
	// demoted variable
	.shared .align 4 .b8 _ZZ17nms_normal_kernelifPKfPyE11block_boxes[1280];
	ld.param.u32 	%r22, [_Z17nms_normal_kernelifPKfPy_param_0];
	ld.param.f32 	%f6, [_Z17nms_normal_kernelifPKfPy_param_1];
	ld.param.u64 	%rd15, [_Z17nms_normal_kernelifPKfPy_param_2];
	ld.param.u64 	%rd14, [_Z17nms_normal_kernelifPKfPy_param_3];
	cvta.to.global.u64 	%rd1, %rd15;
	mov.u32 	%r1, %ctaid.y;
	mov.u32 	%r2, %ctaid.x;
	shl.b32 	%r3, %r1, 6;
	shl.b32 	%r4, %r2, 6;
	sub.s32 	%r23, %r22, %r4;
	cvt.rn.f32.s32 	%f7, %r23;
	min.f32 	%f8, %f7, 0f42800000;
	cvt.rzi.s32.f32 	%r5, %f8;
	mov.u32 	%r6, %tid.x;
	setp.ge.u32 	%p1, %r6, %r5;
	@%p1 bra 	$L__BB3_2;
	add.s32 	%r24, %r4, %r6;
	mul.lo.s32 	%r25, %r24, 5;
	mul.wide.u32 	%rd16, %r25, 4;
	add.s64 	%rd17, %rd1, %rd16;
	ld.global.f32 	%f9, [%rd17];
	mov.u32 	%r26, _ZZ17nms_normal_kernelifPKfPyE11block_boxes;
	mad.lo.s32 	%r27, %r6, 20, %r26;
	st.shared.f32 	[%r27], %f9;
	add.s32 	%r28, %r25, 1;
	mul.wide.u32 	%rd18, %r28, 4;
	add.s64 	%rd19, %rd1, %rd18;
	ld.global.f32 	%f10, [%rd19];
	st.shared.f32 	[%r27+4], %f10;
	add.s32 	%r29, %r25, 2;
	mul.wide.u32 	%rd20, %r29, 4;
	add.s64 	%rd21, %rd1, %rd20;
	ld.global.f32 	%f11, [%rd21];
	st.shared.f32 	[%r27+8], %f11;
	add.s32 	%r30, %r25, 3;
	mul.wide.u32 	%rd22, %r30, 4;
	add.s64 	%rd23, %rd1, %rd22;
	ld.global.f32 	%f12, [%rd23];
	st.shared.f32 	[%r27+12], %f12;
	add.s32 	%r31, %r25, 4;
	mul.wide.u32 	%rd24, %r31, 4;
	add.s64 	%rd25, %rd1, %rd24;
	ld.global.f32 	%f13, [%rd25];
	st.shared.f32 	[%r27+16], %f13;
$L__BB3_2:
	bar.sync 	0;
	sub.s32 	%r32, %r22, %r3;
	cvt.rn.f32.s32 	%f14, %r32;
	min.f32 	%f15, %f14, 0f42800000;
	cvt.rzi.s32.f32 	%r33, %f15;
	setp.ge.u32 	%p2, %r6, %r33;
	@%p2 bra 	$L__BB3_16;
	add.s32 	%r7, %r3, %r6;
	setp.eq.s32 	%p3, %r1, %r2;
	add.s32 	%r34, %r6, 1;
	selp.b32 	%r68, %r34, 0, %p3;
	setp.ge.s32 	%p4, %r68, %r5;
	mov.b64 	%rd89, 0;
	@%p4 bra 	$L__BB3_15;
	mul.lo.s32 	%r35, %r7, 5;
	mul.wide.u32 	%rd29, %r35, 4;
	add.s64 	%rd30, %rd1, %rd29;
	ld.global.f32 	%f1, [%rd30];
	ld.global.f32 	%f2, [%rd30+8];
	ld.global.f32 	%f3, [%rd30+4];
	ld.global.f32 	%f4, [%rd30+12];
	sub.f32 	%f16, %f2, %f1;
	sub.f32 	%f17, %f4, %f3;
	mul.f32 	%f5, %f16, %f17;
	sub.s32 	%r9, %r5, %r68;
	and.b32  	%r10, %r9, 7;
	sub.s32 	%r36, %r68, %r5;
	setp.gt.u32 	%p5, %r36, -8;
	mov.b64 	%rd89, 0;
	@%p5 bra 	$L__BB3_7;
	and.b32  	%r11, %r9, -8;
	mov.b32 	%r67, 0;
	mov.b64 	%rd89, 0;
$L__BB3_6:
	.pragma "nounroll";
	mov.u32 	%r38, _ZZ17nms_normal_kernelifPKfPyE11block_boxes;
	mad.lo.s32 	%r39, %r68, 20, %r38;
	ld.shared.f32 	%f18, [%r39];
	max.f32 	%f19, %f1, %f18;
	ld.shared.f32 	%f20, [%r39+8];
	min.f32 	%f21, %f2, %f20;
	ld.shared.f32 	%f22, [%r39+4];
	max.f32 	%f23, %f3, %f22;
	ld.shared.f32 	%f24, [%r39+12];
	min.f32 	%f25, %f4, %f24;
	sub.f32 	%f26, %f21, %f19;
	max.f32 	%f27, %f26, 0f00000000;
	sub.f32 	%f28, %f25, %f23;
	max.f32 	%f29, %f28, 0f00000000;
	mul.f32 	%f30, %f27, %f29;
	sub.f32 	%f31, %f20, %f18;
	sub.f32 	%f32, %f24, %f22;
	fma.rn.f32 	%f33, %f31, %f32, %f5;
	sub.f32 	%f34, %f33, %f30;
	max.f32 	%f35, %f34, 0f322BCC77;
	div.rn.f32 	%f36, %f30, %f35;
	setp.gt.f32 	%p6, %f36, %f6;
	mov.b64 	%rd32, 1;
	shl.b64 	%rd33, %rd32, %r68;
	selp.b64 	%rd34, %rd33, 0, %p6;
	or.b64  	%rd35, %rd34, %rd89;
	add.s32 	%r40, %r68, 1;
	ld.shared.f32 	%f37, [%r39+20];
	max.f32 	%f38, %f1, %f37;
	ld.shared.f32 	%f39, [%r39+28];
	min.f32 	%f40, %f2, %f39;
	ld.shared.f32 	%f41, [%r39+24];
	max.f32 	%f42, %f3, %f41;
	ld.shared.f32 	%f43, [%r39+32];
	min.f32 	%f44, %f4, %f43;
	sub.f32 	%f45, %f40, %f38;
	max.f32 	%f46, %f45, 0f00000000;
	sub.f32 	%f47, %f44, %f42;
	max.f32 	%f48, %f47, 0f00000000;
	mul.f32 	%f49, %f46, %f48;
	sub.f32 	%f50, %f39, %f37;
	sub.f32 	%f51, %f43, %f41;
	fma.rn.f32 	%f52, %f50, %f51, %f5;
	sub.f32 	%f53, %f52, %f49;
	max.f32 	%f54, %f53, 0f322BCC77;
	div.rn.f32 	%f55, %f49, %f54;
	setp.gt.f32 	%p7, %f55, %f6;
	shl.b64 	%rd36, %rd32, %r40;
	selp.b64 	%rd37, %rd36, 0, %p7;
	or.b64  	%rd38, %rd37, %rd35;
	add.s32 	%r41, %r68, 2;
	ld.shared.f32 	%f56, [%r39+40];
	max.f32 	%f57, %f1, %f56;
	ld.shared.f32 	%f58, [%r39+48];
	min.f32 	%f59, %f2, %f58;
	ld.shared.f32 	%f60, [%r39+44];
	max.f32 	%f61, %f3, %f60;
	ld.shared.f32 	%f62, [%r39+52];
	min.f32 	%f63, %f4, %f62;
	sub.f32 	%f64, %f59, %f57;
	max.f32 	%f65, %f64, 0f00000000;
	sub.f32 	%f66, %f63, %f61;
	max.f32 	%f67, %f66, 0f00000000;
	mul.f32 	%f68, %f65, %f67;
	sub.f32 	%f69, %f58, %f56;
	sub.f32 	%f70, %f62, %f60;
	fma.rn.f32 	%f71, %f69, %f70, %f5;
	sub.f32 	%f72, %f71, %f68;
	max.f32 	%f73, %f72, 0f322BCC77;
	div.rn.f32 	%f74, %f68, %f73;
	setp.gt.f32 	%p8, %f74, %f6;
	shl.b64 	%rd39, %rd32, %r41;
	selp.b64 	%rd40, %rd39, 0, %p8;
	or.b64  	%rd41, %rd40, %rd38;
	add.s32 	%r42, %r68, 3;
	ld.shared.f32 	%f75, [%r39+60];
	max.f32 	%f76, %f1, %f75;
	ld.shared.f32 	%f77, [%r39+68];
	min.f32 	%f78, %f2, %f77;
	ld.shared.f32 	%f79, [%r39+64];
	max.f32 	%f80, %f3, %f79;
	ld.shared.f32 	%f81, [%r39+72];
	min.f32 	%f82, %f4, %f81;
	sub.f32 	%f83, %f78, %f76;
	max.f32 	%f84, %f83, 0f00000000;
	sub.f32 	%f85, %f82, %f80;
	max.f32 	%f86, %f85, 0f00000000;
	mul.f32 	%f87, %f84, %f86;
	sub.f32 	%f88, %f77, %f75;
	sub.f32 	%f89, %f81, %f79;
	fma.rn.f32 	%f90, %f88, %f89, %f5;
	sub.f32 	%f91, %f90, %f87;
	max.f32 	%f92, %f91, 0f322BCC77;
	div.rn.f32 	%f93, %f87, %f92;
	setp.gt.f32 	%p9, %f93, %f6;
	shl.b64 	%rd42, %rd32, %r42;
	selp.b64 	%rd43, %rd42, 0, %p9;
	or.b64  	%rd44, %rd43, %rd41;
	add.s32 	%r43, %r68, 4;
	ld.shared.f32 	%f94, [%r39+80];
	max.f32 	%f95, %f1, %f94;
	ld.shared.f32 	%f96, [%r39+88];
	min.f32 	%f97, %f2, %f96;
	ld.shared.f32 	%f98, [%r39+84];
	max.f32 	%f99, %f3, %f98;
	ld.shared.f32 	%f100, [%r39+92];
	min.f32 	%f101, %f4, %f100;
	sub.f32 	%f102, %f97, %f95;
	max.f32 	%f103, %f102, 0f00000000;
	sub.f32 	%f104, %f101, %f99;
	max.f32 	%f105, %f104, 0f00000000;
	mul.f32 	%f106, %f103, %f105;
	sub.f32 	%f107, %f96, %f94;
	sub.f32 	%f108, %f100, %f98;
	fma.rn.f32 	%f109, %f107, %f108, %f5;
	sub.f32 	%f110, %f109, %f106;
	max.f32 	%f111, %f110, 0f322BCC77;
	div.rn.f32 	%f112, %f106, %f111;
	setp.gt.f32 	%p10, %f112, %f6;
	shl.b64 	%rd45, %rd32, %r43;
	selp.b64 	%rd46, %rd45, 0, %p10;
	or.b64  	%rd47, %rd46, %rd44;
	add.s32 	%r44, %r68, 5;
	ld.shared.f32 	%f113, [%r39+100];
	max.f32 	%f114, %f1, %f113;
	ld.shared.f32 	%f115, [%r39+108];
	min.f32 	%f116, %f2, %f115;
	ld.shared.f32 	%f117, [%r39+104];
	max.f32 	%f118, %f3, %f117;
	ld.shared.f32 	%f119, [%r39+112];
	min.f32 	%f120, %f4, %f119;
	sub.f32 	%f121, %f116, %f114;
	max.f32 	%f122, %f121, 0f00000000;
	sub.f32 	%f123, %f120, %f118;
	max.f32 	%f124, %f123, 0f00000000;
	mul.f32 	%f125, %f122, %f124;
	sub.f32 	%f126, %f115, %f113;
	sub.f32 	%f127, %f119, %f117;
	fma.rn.f32 	%f128, %f126, %f127, %f5;
	sub.f32 	%f129, %f128, %f125;
	max.f32 	%f130, %f129, 0f322BCC77;
	div.rn.f32 	%f131, %f125, %f130;
	setp.gt.f32 	%p11, %f131, %f6;
	shl.b64 	%rd48, %rd32, %r44;
	selp.b64 	%rd49, %rd48, 0, %p11;
	or.b64  	%rd50, %rd49, %rd47;
	add.s32 	%r45, %r68, 6;
	ld.shared.f32 	%f132, [%r39+120];
	max.f32 	%f133, %f1, %f132;
	ld.shared.f32 	%f134, [%r39+128];
	min.f32 	%f135, %f2, %f134;
	ld.shared.f32 	%f136, [%r39+124];
	max.f32 	%f137, %f3, %f136;
	ld.shared.f32 	%f138, [%r39+132];
	min.f32 	%f139, %f4, %f138;
	sub.f32 	%f140, %f135, %f133;
	max.f32 	%f141, %f140, 0f00000000;
	sub.f32 	%f142, %f139, %f137;
	max.f32 	%f143, %f142, 0f00000000;
	mul.f32 	%f144, %f141, %f143;
	sub.f32 	%f145, %f134, %f132;
	sub.f32 	%f146, %f138, %f136;
	fma.rn.f32 	%f147, %f145, %f146, %f5;
	sub.f32 	%f148, %f147, %f144;
	max.f32 	%f149, %f148, 0f322BCC77;
	div.rn.f32 	%f150, %f144, %f149;
	setp.gt.f32 	%p12, %f150, %f6;
	shl.b64 	%rd51, %rd32, %r45;
	selp.b64 	%rd52, %rd51, 0, %p12;
	or.b64  	%rd53, %rd52, %rd50;
	add.s32 	%r46, %r68, 7;
	ld.shared.f32 	%f151, [%r39+140];
	max.f32 	%f152, %f1, %f151;
	ld.shared.f32 	%f153, [%r39+148];
	min.f32 	%f154, %f2, %f153;
	ld.shared.f32 	%f155, [%r39+144];
	max.f32 	%f156, %f3, %f155;
	ld.shared.f32 	%f157, [%r39+152];
	min.f32 	%f158, %f4, %f157;
	sub.f32 	%f159, %f154, %f152;
	max.f32 	%f160, %f159, 0f00000000;
	sub.f32 	%f161, %f158, %f156;
	max.f32 	%f162, %f161, 0f00000000;
	mul.f32 	%f163, %f160, %f162;
	sub.f32 	%f164, %f153, %f151;
	sub.f32 	%f165, %f157, %f155;
	fma.rn.f32 	%f166, %f164, %f165, %f5;
	sub.f32 	%f167, %f166, %f163;
	max.f32 	%f168, %f167, 0f322BCC77;
	div.rn.f32 	%f169, %f163, %f168;
	setp.gt.f32 	%p13, %f169, %f6;
	shl.b64 	%rd54, %rd32, %r46;
	selp.b64 	%rd55, %rd54, 0, %p13;
	or.b64  	%rd89, %rd55, %rd53;
	add.s32 	%r68, %r68, 8;
	add.s32 	%r67, %r67, 8;
	setp.ne.s32 	%p14, %r67, %r11;
	@%p14 bra 	$L__BB3_6;
$L__BB3_7:
	setp.eq.s32 	%p15, %r10, 0;
	@%p15 bra 	$L__BB3_15;
	and.b32  	%r17, %r9, 3;
	setp.lt.u32 	%p16, %r10, 4;
	@%p16 bra 	$L__BB3_10;
	mov.u32 	%r47, _ZZ17nms_normal_kernelifPKfPyE11block_boxes;
	mad.lo.s32 	%r48, %r68, 20, %r47;
	ld.shared.f32 	%f170, [%r48];
	max.f32 	%f171, %f1, %f170;
	ld.shared.f32 	%f172, [%r48+8];
	min.f32 	%f173, %f2, %f172;
	ld.shared.f32 	%f174, [%r48+4];
	max.f32 	%f175, %f3, %f174;
	ld.shared.f32 	%f176, [%r48+12];
	min.f32 	%f177, %f4, %f176;
	sub.f32 	%f178, %f173, %f171;
	max.f32 	%f179, %f178, 0f00000000;
	sub.f32 	%f180, %f177, %f175;
	max.f32 	%f181, %f180, 0f00000000;
	mul.f32 	%f182, %f179, %f181;
	sub.f32 	%f183, %f172, %f170;
	sub.f32 	%f184, %f176, %f174;
	fma.rn.f32 	%f185, %f183, %f184, %f5;
	sub.f32 	%f186, %f185, %f182;
	max.f32 	%f187, %f186, 0f322BCC77;
	div.rn.f32 	%f188, %f182, %f187;
	setp.gt.f32 	%p17, %f188, %f6;
	mov.b64 	%rd57, 1;
	shl.b64 	%rd58, %rd57, %r68;
	selp.b64 	%rd59, %rd58, 0, %p17;
	add.s32 	%r49, %r68, 1;
	ld.shared.f32 	%f189, [%r48+20];
	max.f32 	%f190, %f1, %f189;
	ld.shared.f32 	%f191, [%r48+28];
	min.f32 	%f192, %f2, %f191;
	ld.shared.f32 	%f193, [%r48+24];
	max.f32 	%f194, %f3, %f193;
	ld.shared.f32 	%f195, [%r48+32];
	min.f32 	%f196, %f4, %f195;
	sub.f32 	%f197, %f192, %f190;
	max.f32 	%f198, %f197, 0f00000000;
	sub.f32 	%f199, %f196, %f194;
	max.f32 	%f200, %f199, 0f00000000;
	mul.f32 	%f201, %f198, %f200;
	sub.f32 	%f202, %f191, %f189;
	sub.f32 	%f203, %f195, %f193;
	fma.rn.f32 	%f204, %f202, %f203, %f5;
	sub.f32 	%f205, %f204, %f201;
	max.f32 	%f206, %f205, 0f322BCC77;
	div.rn.f32 	%f207, %f201, %f206;
	setp.gt.f32 	%p18, %f207, %f6;
	shl.b64 	%rd60, %rd57, %r49;
	selp.b64 	%rd61, %rd60, 0, %p18;
	or.b64  	%rd62, %rd59, %rd61;
	add.s32 	%r50, %r68, 2;
	ld.shared.f32 	%f208, [%r48+40];
	max.f32 	%f209, %f1, %f208;
	ld.shared.f32 	%f210, [%r48+48];
	min.f32 	%f211, %f2, %f210;
	ld.shared.f32 	%f212, [%r48+44];
	max.f32 	%f213, %f3, %f212;
	ld.shared.f32 	%f214, [%r48+52];
	min.f32 	%f215, %f4, %f214;
	sub.f32 	%f216, %f211, %f209;
	max.f32 	%f217, %f216, 0f00000000;
	sub.f32 	%f218, %f215, %f213;
	max.f32 	%f219, %f218, 0f00000000;
	mul.f32 	%f220, %f217, %f219;
	sub.f32 	%f221, %f210, %f208;
	sub.f32 	%f222, %f214, %f212;
	fma.rn.f32 	%f223, %f221, %f222, %f5;
	sub.f32 	%f224, %f223, %f220;
	max.f32 	%f225, %f224, 0f322BCC77;
	div.rn.f32 	%f226, %f220, %f225;
	setp.gt.f32 	%p19, %f226, %f6;
	shl.b64 	%rd63, %rd57, %r50;
	selp.b64 	%rd64, %rd63, 0, %p19;
	or.b64  	%rd65, %rd62, %rd64;
	add.s32 	%r51, %r68, 3;
	ld.shared.f32 	%f227, [%r48+60];
	max.f32 	%f228, %f1, %f227;
	ld.shared.f32 	%f229, [%r48+68];
	min.f32 	%f230, %f2, %f229;
	ld.shared.f32 	%f231, [%r48+64];
	max.f32 	%f232, %f3, %f231;
	ld.shared.f32 	%f233, [%r48+72];
	min.f32 	%f234, %f4, %f233;
	sub.f32 	%f235, %f230, %f228;
	max.f32 	%f236, %f235, 0f00000000;
	sub.f32 	%f237, %f234, %f232;
	max.f32 	%f238, %f237, 0f00000000;
	mul.f32 	%f239, %f236, %f238;
	sub.f32 	%f240, %f229, %f227;
	sub.f32 	%f241, %f233, %f231;
	fma.rn.f32 	%f242, %f240, %f241, %f5;
	sub.f32 	%f243, %f242, %f239;
	max.f32 	%f244, %f243, 0f322BCC77;
	div.rn.f32 	%f245, %f239, %f244;
	setp.gt.f32 	%p20, %f245, %f6;
	shl.b64 	%rd66, %rd57, %r51;
	selp.b64 	%rd67, %rd66, 0, %p20;
	or.b64  	%rd68, %rd65, %rd67;
	or.b64  	%rd89, %rd68, %rd89;
	add.s32 	%r68, %r68, 4;
$L__BB3_10:
	setp.eq.s32 	%p21, %r17, 0;
	@%p21 bra 	$L__BB3_15;
	setp.eq.s32 	%p22, %r17, 1;
	@%p22 bra 	$L__BB3_13;
	mov.u32 	%r52, _ZZ17nms_normal_kernelifPKfPyE11block_boxes;
	mad.lo.s32 	%r53, %r68, 20, %r52;
	ld.shared.f32 	%f246, [%r53];
	max.f32 	%f247, %f1, %f246;
	ld.shared.f32 	%f248, [%r53+8];
	min.f32 	%f249, %f2, %f248;
	ld.shared.f32 	%f250, [%r53+4];
	max.f32 	%f251, %f3, %f250;
	ld.shared.f32 	%f252, [%r53+12];
	min.f32 	%f253, %f4, %f252;
	sub.f32 	%f254, %f249, %f247;
	max.f32 	%f255, %f254, 0f00000000;
	sub.f32 	%f256, %f253, %f251;
	max.f32 	%f257, %f256, 0f00000000;
	mul.f32 	%f258, %f255, %f257;
	sub.f32 	%f259, %f248, %f246;
	sub.f32 	%f260, %f252, %f250;
	fma.rn.f32 	%f261, %f259, %f260, %f5;
	sub.f32 	%f262, %f261, %f258;
	max.f32 	%f263, %f262, 0f322BCC77;
	div.rn.f32 	%f264, %f258, %f263;
	setp.gt.f32 	%p23, %f264, %f6;
	mov.b64 	%rd70, 1;
	shl.b64 	%rd71, %rd70, %r68;
	selp.b64 	%rd72, %rd71, 0, %p23;
	add.s32 	%r54, %r68, 1;
	ld.shared.f32 	%f265, [%r53+20];
	max.f32 	%f266, %f1, %f265;
	ld.shared.f32 	%f267, [%r53+28];
	min.f32 	%f268, %f2, %f267;
	ld.shared.f32 	%f269, [%r53+24];
	max.f32 	%f270, %f3, %f269;
	ld.shared.f32 	%f271, [%r53+32];
	min.f32 	%f272, %f4, %f271;
	sub.f32 	%f273, %f268, %f266;
	max.f32 	%f274, %f273, 0f00000000;
	sub.f32 	%f275, %f272, %f270;
	max.f32 	%f276, %f275, 0f00000000;
	mul.f32 	%f277, %f274, %f276;
	sub.f32 	%f278, %f267, %f265;
	sub.f32 	%f279, %f271, %f269;
	fma.rn.f32 	%f280, %f278, %f279, %f5;
	sub.f32 	%f281, %f280, %f277;
	max.f32 	%f282, %f281, 0f322BCC77;
	div.rn.f32 	%f283, %f277, %f282;
	setp.gt.f32 	%p24, %f283, %f6;
	shl.b64 	%rd73, %rd70, %r54;
	selp.b64 	%rd74, %rd73, 0, %p24;
	or.b64  	%rd75, %rd72, %rd74;
	or.b64  	%rd89, %rd75, %rd89;
	add.s32 	%r68, %r68, 2;
$L__BB3_13:
	and.b32  	%r55, %r9, 1;
	setp.eq.b32 	%p25, %r55, 1;
	not.pred 	%p26, %p25;
	@%p26 bra 	$L__BB3_15;
	mov.u32 	%r56, _ZZ17nms_normal_kernelifPKfPyE11block_boxes;
	mad.lo.s32 	%r57, %r68, 20, %r56;
	ld.shared.f32 	%f284, [%r57];
	max.f32 	%f285, %f1, %f284;
	ld.shared.f32 	%f286, [%r57+8];
	min.f32 	%f287, %f2, %f286;
	ld.shared.f32 	%f288, [%r57+4];
	max.f32 	%f289, %f3, %f288;
	ld.shared.f32 	%f290, [%r57+12];
	min.f32 	%f291, %f4, %f290;
	sub.f32 	%f292, %f287, %f285;
	max.f32 	%f293, %f292, 0f00000000;
	sub.f32 	%f294, %f291, %f289;
	max.f32 	%f295, %f294, 0f00000000;
	mul.f32 	%f296, %f293, %f295;
	sub.f32 	%f297, %f286, %f284;
	sub.f32 	%f298, %f290, %f288;
	fma.rn.f32 	%f299, %f297, %f298, %f5;
	sub.f32 	%f300, %f299, %f296;
	max.f32 	%f301, %f300, 0f322BCC77;
	div.rn.f32 	%f302, %f296, %f301;
	setp.gt.f32 	%p27, %f302, %f6;
	mov.b64 	%rd76, 1;
	shl.b64 	%rd77, %rd76, %r68;
	selp.b64 	%rd78, %rd77, 0, %p27;
	or.b64  	%rd89, %rd78, %rd89;
$L__BB3_15:
	shr.s32 	%r58, %r22, 31;
	shr.u32 	%r59, %r58, 26;
	add.s32 	%r60, %r22, %r59;
	shr.s32 	%r61, %r60, 6;
	and.b32  	%r62, %r22, -2147483585;
	setp.gt.s32 	%p28, %r62, 0;
	selp.u32 	%r63, 1, 0, %p28;
	add.s32 	%r64, %r61, %r63;
	mad.lo.s32 	%r65, %r64, %r7, %r2;
	cvta.to.global.u64 	%rd79, %rd14;
	mul.wide.s32 	%rd80, %r65, 8;
	add.s64 	%rd81, %rd79, %rd80;
	st.global.u64 	[%rd81], %rd89;
$L__BB3_16:
	ret;

}


// ===== COMPILED SASS (sm_100) =====

	.target	sm_100

	.elftype	@"ET_EXEC"


//--------------------- .note.nv.tkinfo           --------------------------
	.section	.note.nv.tkinfo,"",@"SHT_NOTE"
	.sectionflags	@"SHF_NOTE_NV_TKINFO"
	.tkinfo
        /*0018*/ 	.word	0x00000002
        /*0030*/ 	.string	""
        /*0030*/ 	.string	"ptxas"
        /*0030*/ 	.string	"Cuda compilation tools, release 13.0, V13.0.88"
        /*0030*/ 	.string	"Build cuda_13.0.r13.0/compiler.36424714_0"
        /*0030*/ 	.string	"-arch sm_100 -m 64 "



//--------------------- .note.nv.cuinfo           --------------------------
	.section	.note.nv.cuinfo,"",@"SHT_NOTE"
	.sectionflags	@"SHF_NOTE_NV_CUINFO"
        /*0018*/ 	.short	0x0002
        /*001a*/ 	.short	0x0064
        /*001c*/ 	.short	0x0082
	.zero		2


//--------------------- .nv.info                  --------------------------
	.section	.nv.info,"",@"SHT_CUDA_INFO"
	.align	4


	//----- nvinfo : EIATTR_REGCOUNT
	.align		4
        /*0000*/ 	.byte	0x04, 0x2f
        /*0002*/ 	.short	(.L_3 - .L_2)
	.align		4
.L_2:
        /*0004*/ 	.word	index@(_Z20boxes_overlap_kerneliPKfiS0_Pf)
        /*0008*/ 	.word	0x00000048


	//----- nvinfo : EIATTR_FRAME_SIZE
	.align		4
.L_3:
        /*000c*/ 	.byte	0x04, 0x11
        /*000e*/ 	.short	(.L_5 - .L_4)
	.align		4
.L_4:
        /*0010*/ 	.word	index@($__internal_3_$__cuda_sm3x_div_rn_noftz_f32_slowpath)
        /*0014*/ 	.word	0x000000d0


	//----- nvinfo : EIATTR_FRAME_SIZE
	.align		4
.L_5:
        /*0018*/ 	.byte	0x04, 0x11
        /*001a*/ 	.short	(.L_7 - .L_6)
	.align		4
.L_6:
        /*001c*/ 	.word	index@(_Z20boxes_overlap_kerneliPKfiS0_Pf)
        /*0020*/ 	.word	0x000000d0


	//----- nvinfo : EIATTR_REGCOUNT
	.align		4
.L_7:
        /*0024*/ 	.byte	0x04, 0x2f
        /*0026*/ 	.short	(.L_9 - .L_8)
	.align		4
.L_8:
        /*0028*/ 	.word	index@(_Z20boxes_iou_bev_kerneliPKfiS0_Pf)
        /*002c*/ 	.word	0x00000044


	//----- nvinfo : EIATTR_FRAME_SIZE
	.align		4
.L_9:
        /*0030*/ 	.byte	0x04, 0x11
        /*0032*/ 	.short	(.L_11 - .L_10)
	.align		4
.L_10:
        /*0034*/ 	.word	index@($__internal_2_$__cuda_sm3x_div_rn_noftz_f32_slowpath)
        /*0038*/ 	.word	0x000000d0


	//----- nvinfo : EIATTR_FRAME_SIZE
	.align		4
.L_11:
        /*003c*/ 	.byte	0x04, 0x11
        /*003e*/ 	.short	(.L_13 - .L_12)
	.align		4
.L_12:
        /*0040*/ 	.word	index@(_Z20boxes_iou_bev_kerneliPKfiS0_Pf)
        /*0044*/ 	.word	0x000000d0


	//----- nvinfo : EIATTR_REGCOUNT
	.align		4
.L_13:
        /*0048*/ 	.byte	0x04, 0x2f
        /*004a*/ 	.short	(.L_15 - .L_14)
	.align		4
.L_14:
        /*004c*/ 	.word	index@(_Z10nms_kernelifPKfPy)
        /*0050*/ 	.word	0x00000062


	//----- nvinfo : EIATTR_FRAME_SIZE
	.align		4
.L_15:
        /*0054*/ 	.byte	0x04, 0x11
        /*0056*/ 	.short	(.L_17 - .L_16)
	.align		4
.L_16:
        /*0058*/ 	.word	index@($__internal_1_$__cuda_sm3x_div_rn_noftz_f32_slowpath)
        /*005c*/ 	.word	0x000000d0


	//----- nvinfo : EIATTR_FRAME_SIZE
	.align		4
.L_17:
        /*0060*/ 	.byte	0x04, 0x11
        /*0062*/ 	.short	(.L_19 - .L_18)
	.align		4
.L_18:
        /*0064*/ 	.word	index@(_Z10nms_kernelifPKfPy)
        /*0068*/ 	.word	0x000000d0


	//----- nvinfo : EIATTR_REGCOUNT
	.align		4
.L_19:
        /*006c*/ 	.byte	0x04, 0x2f
        /*006e*/ 	.short	(.L_21 - .L_20)
	.align		4
.L_20:
        /*0070*/ 	.word	index@(_Z17nms_normal_kernelifPKfPy)
        /*0074*/ 	.word	0x0000001e


	//----- nvinfo : EIATTR_FRAME_SIZE
	.align		4
.L_21:
        /*0078*/ 	.byte	0x04, 0x11
        /*007a*/ 	.short	(.L_23 - .L_22)
	.align		4
.L_22:
        /*007c*/ 	.word	index@($__internal_0_$__cuda_sm3x_div_rn_noftz_f32_slowpath)
        /*0080*/ 	.word	0x00000000


	//----- nvinfo : EIATTR_FRAME_SIZE
	.align		4
.L_23:
        /*0084*/ 	.byte	0x04, 0x11
        /*0086*/ 	.short	(.L_25 - .L_24)
	.align		4
.L_24:
        /*0088*/ 	.word	index@(_Z17nms_normal_kernelifPKfPy)
        /*008c*/ 	.word	0x00000000


	//----- nvinfo : EIATTR_MIN_STACK_SIZE
	.align		4
.L_25:
        /*0090*/ 	.byte	0x04, 0x12
        /*0092*/ 	.short	(.L_27 - .L_26)
	.align		4
.L_26:
        /*0094*/ 	.word	index@(_Z17nms_normal_kernelifPKfPy)
        /*0098*/ 	.word	0x00000000


	//----- nvinfo : EIATTR_MIN_STACK_SIZE
	.align		4
.L_27:
        /*009c*/ 	.byte	0x04, 0x12
        /*009e*/ 	.short	(.L_29 - .L_28)
	.align		4
.L_28:
        /*00a0*/ 	.word	index@(_Z10nms_kernelifPKfPy)
        /*00a4*/ 	.word	0x000000d0


	//----- nvinfo : EIATTR_MIN_STACK_SIZE
	.align		4
.L_29:
        /*00a8*/ 	.byte	0x04, 0x12
        /*00aa*/ 	.short	(.L_31 - .L_30)
	.align		4
.L_30:
        /*00ac*/ 	.word	index@(_Z20boxes_iou_bev_kerneliPKfiS0_Pf)
        /*00b0*/ 	.word	0x000000d0


	//----- nvinfo : EIATTR_MIN_STACK_SIZE
	.align		4
.L_31:
        /*00b4*/ 	.byte	0x04, 0x12
        /*00b6*/ 	.short	(.L_33 - .L_32)
	.align		4
.L_32:
        /*00b8*/ 	.word	index@(_Z20boxes_overlap_kerneliPKfiS0_Pf)
        /*00bc*/ 	.word	0x000000d0
.L_33:


//--------------------- .nv.compat                --------------------------
	.section	.nv.compat,"",@"SHT_CUDA_COMPAT_INFO"
	.align	4
        /*0000*/ 	.byte	0x02, 0x09, 0x00, 0x00, 0x02, 0x02, 0x01, 0x00, 0x02, 0x05, 0x05, 0x00, 0x03, 0x07, 0x01, 0x01
        /*0010*/ 	.byte	0x02, 0x03, 0x00, 0x00, 0x02, 0x06, 0x01, 0x00, 0x04, 0x0b, 0x08, 0x00, 0x01, 0x00, 0x00, 0x00
        /*0020*/ 	.byte	0x00, 0x00, 0x00, 0x00


//--------------------- .nv.info._Z17nms_normal_kernelifPKfPy --------------------------
	.section	.nv.info._Z17nms_normal_kernelifPKfPy,"",@"SHT_CUDA_INFO"
	.sectionflags	@""
	.align	4


	//----- nvinfo : EIATTR_CUDA_API_VERSION
	.align		4
        /*0000*/ 	.byte	0x04, 0x37
        /*0002*/ 	.short	(.L_35 - .L_34)
.L_34:
        /*0004*/ 	.word	0x00000082


	//----- nvinfo : EIATTR_KPARAM_INFO
	.align		4
.L_35:
        /*0008*/ 	.byte	0x04, 0x17
        /*000a*/ 	.short	(.L_37 - .L_36)
.L_36:
        /*000c*/ 	.word	0x00000000
        /*0010*/ 	.short	0x0003
        /*0012*/ 	.short	0x0010
        /*0014*/ 	.byte	0x00, 0xf5, 0x21, 0x00


	//----- nvinfo : EIATTR_KPARAM_INFO
	.align		4
.L_37:
        /*0018*/ 	.byte	0x04, 0x17
        /*001a*/ 	.short	(.L_39 - .L_38)
.L_38:
        /*001c*/ 	.word	0x00000000
        /*0020*/ 	.short	0x0002
        /*0022*/ 	.short	0x0008
        /*0024*/ 	.byte	0x00, 0xf5, 0x21, 0x00


	//----- nvinfo : EIATTR_KPARAM_INFO
	.align		4
.L_39:
        /*0028*/ 	.byte	0x04, 0x17
        /*002a*/ 	.short	(.L_41 - .L_40)
.L_40:
        /*002c*/ 	.word	0x00000000
        /*0030*/ 	.short	0x0001
        /*0032*/ 	.short	0x0004
        /*0034*/ 	.byte	0x00, 0xf0, 0x11, 0x00


	//----- nvinfo : EIATTR_KPARAM_INFO
	.align		4
.L_41:
        /*0038*/ 	.byte	0x04, 0x17
        /*003a*/ 	.short	(.L_43 - .L_42)
.L_42:
        /*003c*/ 	.word	0x00000000
        /*0040*/ 	.short	0x0000
        /*0042*/ 	.short	0x0000
        /*0044*/ 	.byte	0x00, 0xf0, 0x11, 0x00


	//----- nvinfo : EIATTR_SPARSE_MMA_MASK
	.align		4
.L_43:
        /*0048*/ 	.byte	0x03, 0x50
        /*004a*/ 	.short	0x0000


	//----- nvinfo : EIATTR_MAXREG_COUNT
	.align		4
        /*004c*/ 	.byte	0x03, 0x1b
        /*004e*/ 	.short	0x00ff


	//----- nvinfo : EIATTR_NUM_BARRIERS
	.align		4
        /*0050*/ 	.byte	0x02, 0x4c
        /*0052*/ 	.byte	0x01
	.zero		1


	//----- nvinfo : EIATTR_MERCURY_ISA_VERSION
	.align		4
        /*0054*/ 	.byte	0x03, 0x5f
        /*0056*/ 	.short	0x0101


	//----- nvinfo : EIATTR_VRC_CTA_INIT_COUNT
	.align		4
        /*0058*/ 	.byte	0x02, 0x4a
	.zero		1
	.zero		1


	//----- nvinfo : EIATTR_EXIT_INSTR_OFFSETS
	.align		4
        /*005c*/ 	.byte	0x04, 0x1c
        /*005e*/ 	.short	(.L_45 - .L_44)


	//   ....[0]....
.L_44:
        /*0060*/ 	.word	0x000002e0


	//   ....[1]....
        /*0064*/ 	.word	0x00002cd0


	//----- nvinfo : EIATTR_CRS_STACK_SIZE
	.align		4
.L_45:
        /*0068*/ 	.byte	0x04, 0x1e
        /*006a*/ 	.short	(.L_47 - .L_46)
.L_46:
        /*006c*/ 	.word	0x00000000


	//----- nvinfo : EIATTR_CBANK_PARAM_SIZE
	.align		4
.L_47:
        /*0070*/ 	.byte	0x03, 0x19
        /*0072*/ 	.short	0x0018


	//----- nvinfo : EIATTR_PARAM_CBANK
	.align		4
        /*0074*/ 	.byte	0x04, 0x0a
        /*0076*/ 	.short	(.L_49 - .L_48)
	.align		4
.L_48:
        /*0078*/ 	.word	index@(.nv.constant0._Z17nms_normal_kernelifPKfPy)
        /*007c*/ 	.short	0x0380
        /*007e*/ 	.short	0x0018


	//----- nvinfo : EIATTR_SW_WAR
	.align		4
.L_49:
        /*0080*/ 	.byte	0x04, 0x36
        /*0082*/ 	.short	(.L_51 - .L_50)
.L_50:
        /*0084*/ 	.word	0x00000008
.L_51:


//--------------------- .nv.info._Z10nms_kernelifPKfPy --------------------------
	.section	.nv.info._Z10nms_kernelifPKfPy,"",@"SHT_CUDA_INFO"
	.sectionflags	@""
	.align	4


	//----- nvinfo : EIATTR_CUDA_API_VERSION
	.align		4
        /*0000*/ 	.byte	0x04, 0x37
        /*0002*/ 	.short	(.L_53 - .L_52)
.L_52:
        /*0004*/ 	.word	0x00000082


	//----- nvinfo : EIATTR_KPARAM_INFO
	.align		4
.L_53:
        /*0008*/ 	.byte	0x04, 0x17
        /*000a*/ 	.short	(.L_55 - .L_54)
.L_54:
        /*000c*/ 	.word	0x00000000
        /*0010*/ 	.short	0x0003
        /*0012*/ 	.short	0x0010
        /*0014*/ 	.byte	0x00, 0xf5, 0x21, 0x00


	//----- nvinfo : EIATTR_KPARAM_INFO
	.align		4
.L_55:
        /*0018*/ 	.byte	0x04, 0x17
        /*001a*/ 	.short	(.L_57 - .L_56)
.L_56:
        /*001c*/ 	.word	0x00000000
        /*0020*/ 	.short	0x0002
        /*0022*/ 	.short	0x0008
        /*0024*/ 	.byte	0x00, 0xf5, 0x21, 0x00


	//----- nvinfo : EIATTR_KPARAM_INFO
	.align		4
.L_57:
        /*0028*/ 	.byte	0x04, 0x17
        /*002a*/ 	.short	(.L_59 - .L_58)
.L_58:
        /*002c*/ 	.word	0x00000000
        /*0030*/ 	.short	0x0001
        /*0032*/ 	.short	0x0004
        /*0034*/ 	.byte	0x00, 0xf0, 0x11, 0x00


	//----- nvinfo : EIATTR_KPARAM_INFO
	.align		4
.L_59:
        /*0038*/ 	.byte	0x04, 0x17
        /*003a*/ 	.short	(.L_61 - .L_60)
.L_60:
        /*003c*/ 	.word	0x00000000
        /*0040*/ 	.short	0x0000
        /*0042*/ 	.short	0x0000
        /*0044*/ 	.byte	0x00, 0xf0, 0x11, 0x00


	//----- nvinfo : EIATTR_SPARSE_MMA_MASK
	.align		4
.L_61:
        /*0048*/ 	.byte	0x03, 0x50
        /*004a*/ 	.short	0x0000


	//----- nvinfo : EIATTR_MAXREG_COUNT
	.align		4
        /*004c*/ 	.byte	0x03, 0x1b
        /*004e*/ 	.short	0x00ff


	//----- nvinfo : EIATTR_NUM_BARRIERS
	.align		4
        /*0050*/ 	.byte	0x02, 0x4c
        /*0052*/ 	.byte	0x01
	.zero		1


	//----- nvinfo : EIATTR_MERCURY_ISA_VERSION
	.align		4
        /*0054*/ 	.byte	0x03, 0x5f
        /*0056*/ 	.short	0x0101


	//----- nvinfo : EIATTR_VRC_CTA_INIT_COUNT
	.align		4
        /*0058*/ 	.byte	0x02, 0x4a
	.zero		1
	.zero		1


	//----- nvinfo : EIATTR_EXIT_INSTR_OFFSETS
	.align		4
        /*005c*/ 	.byte	0x04, 0x1c
        /*005e*/ 	.short	(.L_63 - .L_62)


	//   ....[0]....
.L_62:
        /*0060*/ 	.word	0x00000300


	//   ....[1]....
        /*0064*/ 	.word	0x00009a90


	//----- nvinfo : EIATTR_CRS_STACK_SIZE
	.align		4
.L_63:
        /*0068*/ 	.byte	0x04, 0x1e
        /*006a*/ 	.short	(.L_65 - .L_64)
.L_64:
        /*006c*/ 	.word	0x00000000


	//----- nvinfo : EIATTR_CBANK_PARAM_SIZE
	.align		4
.L_65:
        /*0070*/ 	.byte	0x03, 0x19
        /*0072*/ 	.short	0x0018


	//----- nvinfo : EIATTR_PARAM_CBANK
	.align		4
        /*0074*/ 	.byte	0x04, 0x0a
        /*0076*/ 	.short	(.L_67 - .L_66)
	.align		4
.L_66:
        /*0078*/ 	.word	index@(.nv.constant0._Z10nms_kernelifPKfPy)
        /*007c*/ 	.short	0x0380
        /*007e*/ 	.short	0x0018


	//----- nvinfo : EIATTR_SW_WAR
	.align		4
.L_67:
        /*0080*/ 	.byte	0x04, 0x36
        /*0082*/ 	.short	(.L_69 - .L_68)
.L_68:
        /*0084*/ 	.word	0x00000008
.L_69:


//--------------------- .nv.info._Z20boxes_iou_bev_kerneliPKfiS0_Pf --------------------------
	.section	.nv.info._Z20boxes_iou_bev_kerneliPKfiS0_Pf,"",@"SHT_CUDA_INFO"
	.sectionflags	@""
	.align	4


	//----- nvinfo : EIATTR_CUDA_API_VERSION
	.align		4
        /*0000*/ 	.byte	0x04, 0x37
        /*0002*/ 	.short	(.L_71 - .L_70)
.L_70:
        /*0004*/ 	.word	0x00000082


	//----- nvinfo : EIATTR_KPARAM_INFO
	.align		4
.L_71:
        /*0008*/ 	.byte	0x04, 0x17
        /*000a*/ 	.short	(.L_73 - .L_72)
.L_72:
        /*000c*/ 	.word	0x00000000
        /*0010*/ 	.short	0x0004
        /*0012*/ 	.short	0x0020
        /*0014*/ 	.byte	0x00, 0xf5, 0x21, 0x00


	//----- nvinfo : EIATTR_KPARAM_INFO
	.align		4
.L_73:
        /*0018*/ 	.byte	0x04, 0x17
        /*001a*/ 	.short	(.L_75 - .L_74)
.L_74:
        /*001c*/ 	.word	0x00000000
        /*0020*/ 	.short	0x0003
        /*0022*/ 	.short	0x0018
        /*0024*/ 	.byte	0x00, 0xf5, 0x21, 0x00


	//----- nvinfo : EIATTR_KPARAM_INFO
	.align		4
.L_75:
        /*0028*/ 	.byte	0x04, 0x17
        /*002a*/ 	.short	(.L_77 - .L_76)
.L_76:
        /*002c*/ 	.word	0x00000000
        /*0030*/ 	.short	0x0002
        /*0032*/ 	.short	0x0010
        /*0034*/ 	.byte	0x00, 0xf0, 0x11, 0x00


	//----- nvinfo : EIATTR_KPARAM_INFO
	.align		4
.L_77:
        /*0038*/ 	.byte	0x04, 0x17
        /*003a*/ 	.short	(.L_79 - .L_78)
.L_78:
        /*003c*/ 	.word	0x00000000
        /*0040*/ 	.short	0x0001
        /*0042*/ 	.short	0x0008
        /*0044*/ 	.byte	0x00, 0xf5, 0x21, 0x00


	//----- nvinfo : EIATTR_KPARAM_INFO
	.align		4
.L_79:
        /*0048*/ 	.byte	0x04, 0x17
        /*004a*/ 	.short	(.L_81 - .L_80)
.L_80:
        /*004c*/ 	.word	0x00000000
        /*0050*/ 	.short	0x0000
        /*0052*/ 	.short	0x0000
        /*0054*/ 	.byte	0x00, 0xf0, 0x11, 0x00


	//----- nvinfo : EIATTR_SPARSE_MMA_MASK
	.align		4
.L_81:
        /*0058*/ 	.byte	0x03, 0x50
        /*005a*/ 	.short	0x0000


	//----- nvinfo : EIATTR_MAXREG_COUNT
	.align		4
        /*005c*/ 	.byte	0x03, 0x1b
        /*005e*/ 	.short	0x00ff


	//----- nvinfo : EIATTR_MERCURY_ISA_VERSION
	.align		4
        /*0060*/ 	.byte	0x03, 0x5f
        /*0062*/ 	.short	0x0101


	//----- nvinfo : EIATTR_VRC_CTA_INIT_COUNT
	.align		4
        /*0064*/ 	.byte	0x02, 0x4a
	.zero		1
	.zero		1


	//----- nvinfo : EIATTR_EXIT_INSTR_OFFSETS
	.align		4
        /*0068*/ 	.byte	0x04, 0x1c
        /*006a*/ 	.short	(.L_83 - .L_82)


	//   ....[0]....
.L_82:
        /*006c*/ 	.word	0x000000d0


	//   ....[1]....
        /*0070*/ 	.word	0x00009c70


	//----- nvinfo : EIATTR_CRS_STACK_SIZE
	.align		4
.L_83:
        /*0074*/ 	.byte	0x04, 0x1e
        /*0076*/ 	.short	(.L_85 - .L_84)
.L_84:
        /*0078*/ 	.word	0x00000000


	//----- nvinfo : EIATTR_CBANK_PARAM_SIZE
	.align		4
.L_85:
        /*007c*/ 	.byte	0x03, 0x19
        /*007e*/ 	.short	0x0028


	//----- nvinfo : EIATTR_PARAM_CBANK
	.align		4
        /*0080*/ 	.byte	0x04, 0x0a
        /*0082*/ 	.short	(.L_87 - .L_86)
	.align		4
.L_86:
        /*0084*/ 	.word	index@(.nv.constant0._Z20boxes_iou_bev_kerneliPKfiS0_Pf)
        /*0088*/ 	.short	0x0380
        /*008a*/ 	.short	0x0028


	//----- nvinfo : EIATTR_SW_WAR
	.align		4
.L_87:
        /*008c*/ 	.byte	0x04, 0x36
        /*008e*/ 	.short	(.L_89 - .L_88)
.L_88:
        /*0090*/ 	.word	0x00000008
.L_89:


//--------------------- .nv.info._Z20boxes_overlap_kerneliPKfiS0_Pf --------------------------
	.section	.nv.info._Z20boxes_overlap_kerneliPKfiS0_Pf,"",@"SHT_CUDA_INFO"
	.sectionflags	@""
	.align	4


	//----- nvinfo : EIATTR_CUDA_API_VERSION
	.align		4
        /*0000*/ 	.byte	0x04, 0x37
        /*0002*/ 	.short	(.L_91 - .L_90)
.L_90:
        /*0004*/ 	.word	0x00000082


	//----- nvinfo : EIATTR_KPARAM_INFO
	.align		4
.L_91:
        /*0008*/ 	.byte	0x04, 0x17
        /*000a*/ 	.short	(.L_93 - .L_92)
.L_92:
        /*000c*/ 	.word	0x00000000
        /*0010*/ 	.short	0x0004
        /*0012*/ 	.short	0x0020
        /*0014*/ 	.byte	0x00, 0xf5, 0x21, 0x00


	//----- nvinfo : EIATTR_KPARAM_INFO
	.align		4
.L_93:
        /*0018*/ 	.byte	0x04, 0x17
        /*001a*/ 	.short	(.L_95 - .L_94)
.L_94:
        /*001c*/ 	.word	0x00000000
        /*0020*/ 	.short	0x0003
        /*0022*/ 	.short	0x0018
        /*0024*/ 	.byte	0x00, 0xf5, 0x21, 0x00


	//----- nvinfo : EIATTR_KPARAM_INFO
	.align		4
.L_95:
        /*0028*/ 	.byte	0x04, 0x17
        /*002a*/ 	.short	(.L_97 - .L_96)
.L_96:
        /*002c*/ 	.word	0x00000000
        /*0030*/ 	.short	0x0002
        /*0032*/ 	.short	0x0010
        /*0034*/ 	.byte	0x00, 0xf0, 0x11, 0x00


	//----- nvinfo : EIATTR_KPARAM_INFO
	.align		4
.L_97:
        /*0038*/ 	.byte	0x04, 0x17
        /*003a*/ 	.short	(.L_99 - .L_98)
.L_98:
        /*003c*/ 	.word	0x00000000
        /*0040*/ 	.short	0x0001
        /*0042*/ 	.short	0x0008
        /*0044*/ 	.byte	0x00, 0xf5, 0x21, 0x00


	//----- nvinfo : EIATTR_KPARAM_INFO
	.align		4
.L_99:
        /*0048*/ 	.byte	0x04, 0x17
        /*004a*/ 	.short	(.L_101 - .L_100)
.L_100:
        /*004c*/ 	.word	0x00000000
        /*0050*/ 	.short	0x0000
        /*0052*/ 	.short	0x0000
        /*0054*/ 	.byte	0x00, 0xf0, 0x11, 0x00


	//----- nvinfo : EIATTR_SPARSE_MMA_MASK
	.align		4
.L_101:
        /*0058*/ 	.byte	0x03, 0x50
        /*005a*/ 	.short	0x0000


	//----- nvinfo : EIATTR_MAXREG_COUNT
	.align		4
        /*005c*/ 	.byte	0x03, 0x1b
        /*005e*/ 	.short	0x00ff


	//----- nvinfo : EIATTR_MERCURY_ISA_VERSION
	.align		4
        /*0060*/ 	.byte	0x03, 0x5f
        /*0062*/ 	.short	0x0101


	//----- nvinfo : EIATTR_VRC_CTA_INIT_COUNT
	.align		4
        /*0064*/ 	.byte	0x02, 0x4a
	.zero		1
	.zero		1


	//----- nvinfo : EIATTR_EXIT_INSTR_OFFSETS
	.align		4
        /*0068*/ 	.byte	0x04, 0x1c
        /*006a*/ 	.short	(.L_103 - .L_102)


	//   ....[0]....
.L_102:
        /*006c*/ 	.word	0x000000c0


	//   ....[1]....
        /*0070*/ 	.word	0x000099e0


	//----- nvinfo : EIATTR_CRS_STACK_SIZE
	.align		4
.L_103:
        /*0074*/ 	.byte	0x04, 0x1e
        /*0076*/ 	.short	(.L_105 - .L_104)
.L_104:
        /*0078*/ 	.word	0x00000000


	//----- nvinfo : EIATTR_CBANK_PARAM_SIZE
	.align		4
.L_105:
        /*007c*/ 	.byte	0x03, 0x19
        /*007e*/ 	.short	0x0028


	//----- nvinfo : EIATTR_PARAM_CBANK
	.align		4
        /*0080*/ 	.byte	0x04, 0x0a
        /*0082*/ 	.short	(.L_107 - .L_106)
	.align		4
.L_106:
        /*0084*/ 	.word	index@(.nv.constant0._Z20boxes_overlap_kerneliPKfiS0_Pf)
        /*0088*/ 	.short	0x0380
        /*008a*/ 	.short	0x0028


	//----- nvinfo : EIATTR_SW_WAR
	.align		4
.L_107:
        /*008c*/ 	.byte	0x04, 0x36
        /*008e*/ 	.short	(.L_109 - .L_108)
.L_108:
        /*0090*/ 	.word	0x00000008
.L_109:


//--------------------- .nv.callgraph             --------------------------
	.section	.nv.callgraph,"",@"SHT_CUDA_CALLGRAPH"
	.align	4
	.sectionentsize	8
	.align		4
        /*0000*/ 	.word	0x00000000
	.align		4
        /*0004*/ 	.word	0xffffffff
	.align		4
        /*0008*/ 	.word	0x00000000
	.align		4
        /*000c*/ 	.word	0xfffffffe
	.align		4
        /*0010*/ 	.word	0x00000000
	.align		4
        /*0014*/ 	.word	0xfffffffd
	.align		4
        /*0018*/ 	.word	0x00000000
	.align		4
        /*001c*/ 	.word	0xfffffffc


//--------------------- .nv.constant4             --------------------------
	.section	.nv.constant4,"a",@progbits
	.align	8
	.align		8
.nv.constant4:
        /*0000*/ 	.dword	EPS
	.align		8
        /*0008*/ 	.dword	__cudart_i2opi_f


//--------------------- .text._Z17nms_normal_kernelifPKfPy --------------------------
	.section	.text._Z17nms_normal_kernelifPKfPy,"ax",@progbits
	.align	128
        .global         _Z17nms_normal_kernelifPKfPy
        .type           _Z17nms_normal_kernelifPKfPy,@function
        .size           _Z17nms_normal_kernelifPKfPy,(.L_x_499 - _Z17nms_normal_kernelifPKfPy)
        .other          _Z17nms_normal_kernelifPKfPy,@"STO_CUDA_ENTRY STV_DEFAULT"
_Z17nms_normal_kernelifPKfPy:
.text._Z17nms_normal_kernelifPKfPy:
[----:B------:R-:W-:Y:S01]  /*0000*/  LDC R1, c[0x0][0x37c] ;  /* 0x0000df00ff017b82 */ /* 0x000fe20000000800 */
[----:B------:R-:W0:Y:S07]  /*0010*/  S2R R14, SR_CTAID.X ;  /* 0x00000000000e7919 */ /* 0x000e2e0000002500 */
[----:B------:R-:W0:Y:S01]  /*0020*/  LDC R3, c[0x0][0x380] ;  /* 0x0000e000ff037b82 */ /* 0x000e220000000800 */
[----:B------:R-:W1:Y:S01]  /*0030*/  LDCU.64 UR8, c[0x0][0x358] ;  /* 0x00006b00ff0877ac */ /* 0x000e620008000a00 */
[----:B------:R-:W-:Y:S01]  /*0040*/  BSSY.RECONVERGENT B0, `(.L_x_0) ;  /* 0x0000028000007945 */ /* 0x000fe20003800200 */
[----:B------:R-:W2:Y:S01]  /*0050*/  S2R R13, SR_CTAID.Y ;  /* 0x00000000000d7919 */ /* 0x000ea20000002600 */
[----:B------:R-:W3:Y:S01]  /*0060*/  S2R R0, SR_TID.X ;  /* 0x0000000000007919 */ /* 0x000ee20000002100 */
[----:B0-----:R-:W-:-:S02]  /*0070*/  IMAD R2, R14, -0x40, R3 ;  /* 0xffffffc00e027824 */ /* 0x001fc400078e0203 */
[----:B--2---:R-:W-:-:S03]  /*0080*/  IMAD R3, R13, -0x40, R3 ;  /* 0xffffffc00d037824 */ /* 0x004fc600078e0203 */
[----:B------:R-:W-:-:S04]  /*0090*/  I2FP.F32.S32 R2, R2 ;  /* 0x0000000200027245 */ /* 0x000fc80000201400 */
[----:B------:R-:W-:Y:S02]  /*00a0*/  FMNMX R2, R2, 64, PT ;  /* 0x4280000002027809 */ /* 0x000fe40003800000 */
[----:B------:R-:W-:Y:S02]  /*00b0*/  I2FP.F32.S32 R3, R3 ;  /* 0x0000000300037245 */ /* 0x000fe40000201400 */
[----:B------:R-:W3:Y:S02]  /*00c0*/  F2I.TRUNC.NTZ R5, R2 ;  /* 0x0000000200057305 */ /* 0x000ee4000020f100 */
[----:B------:R-:W-:-:S06]  /*00d0*/  FMNMX R3, R3, 64, PT ;  /* 0x4280000003037809 */ /* 0x000fcc0003800000 */
[----:B------:R-:W0:Y:S01]  /*00e0*/  F2I.TRUNC.NTZ R3, R3 ;  /* 0x0000000300037305 */ /* 0x000e22000020f100 */
[C---:B---3--:R-:W-:Y:S02]  /*00f0*/  ISETP.GE.U32.AND P0, PT, R0.reuse, R5, PT ;  /* 0x000000050000720c */ /* 0x048fe40003f06070 */
[----:B0-----:R-:W-:-:S11]  /*0100*/  ISETP.GE.U32.AND P1, PT, R0, R3, PT ;  /* 0x000000030000720c */ /* 0x001fd60003f26070 */
[----:B-1----:R-:W-:Y:S05]  /*0110*/  @P0 BRA `(.L_x_1) ;  /* 0x0000000000680947 */ /* 0x002fea0003800000 */
[----:B------:R-:W0:Y:S01]  /*0120*/  LDC.64 R2, c[0x0][0x388] ;  /* 0x0000e200ff027b82 */ /* 0x000e220000000a00 */
[----:B------:R-:W-:-:S04]  /*0130*/  IMAD R4, R14, 0x40, R0 ;  /* 0x000000400e047824 */ /* 0x000fc800078e0200 */
[----:B------:R-:W-:-:S04]  /*0140*/  IMAD R7, R4, 0x5, RZ ;  /* 0x0000000504077824 */ /* 0x000fc800078e02ff */
[C---:B------:R-:W-:Y:S02]  /*0150*/  VIADD R9, R7.reuse, 0x1 ;  /* 0x0000000107097836 */ /* 0x040fe40000000000 */
[C---:B------:R-:W-:Y:S02]  /*0160*/  VIADD R11, R7.reuse, 0x2 ;  /* 0x00000002070b7836 */ /* 0x040fe40000000000 */
[C---:B------:R-:W-:Y:S02]  /*0170*/  VIADD R17, R7.reuse, 0x3 ;  /* 0x0000000307117836 */ /* 0x040fe40000000000 */
[C---:B------:R-:W-:Y:S02]  /*0180*/  VIADD R15, R7.reuse, 0x4 ;  /* 0x00000004070f7836 */ /* 0x040fe40000000000 */
[----:B0-----:R-:W-:-:S04]  /*0190*/  IMAD.WIDE.U32 R6, R7, 0x4, R2 ;  /* 0x0000000407067825 */ /* 0x001fc800078e0002 */
[--C-:B------:R-:W-:Y:S02]  /*01a0*/  IMAD.WIDE.U32 R8, R9, 0x4, R2.reuse ;  /* 0x0000000409087825 */ /* 0x100fe400078e0002 */
[----:B------:R-:W2:Y:S02]  /*01b0*/  LDG.E R6, desc[UR8][R6.64] ;  /* 0x0000000806067981 */ /* 0x000ea4000c1e1900 */
[--C-:B------:R-:W-:Y:S02]  /*01c0*/  IMAD.WIDE.U32 R10, R11, 0x4, R2.reuse ;  /* 0x000000040b0a7825 */ /* 0x100fe400078e0002 */
[----:B------:R-:W3:Y:S02]  /*01d0*/  LDG.E R8, desc[UR8][R8.64] ;  /* 0x0000000808087981 */ /* 0x000ee4000c1e1900 */
[--C-:B------:R-:W-:Y:S02]  /*01e0*/  IMAD.WIDE.U32 R16, R17, 0x4, R2.reuse ;  /* 0x0000000411107825 */ /* 0x100fe400078e0002 */
[----:B------:R-:W4:Y:S02]  /*01f0*/  LDG.E R10, desc[UR8][R10.64] ;  /* 0x000000080a0a7981 */ /* 0x000f24000c1e1900 */
[----:B------:R-:W-:-:S02]  /*0200*/  IMAD.WIDE.U32 R2, R15, 0x4, R2 ;  /* 0x000000040f027825 */ /* 0x000fc400078e0002 */
[----:B------:R-:W5:Y:S04]  /*0210*/  LDG.E R16, desc[UR8][R16.64] ;  /* 0x0000000810107981 */ /* 0x000f68000c1e1900 */
[----:B------:R-:W5:Y:S01]  /*0220*/  LDG.E R2, desc[UR8][R2.64] ;  /* 0x0000000802027981 */ /* 0x000f62000c1e1900 */
[----:B------:R-:W0:Y:S01]  /*0230*/  S2R R15, SR_CgaCtaId ;  /* 0x00000000000f7919 */ /* 0x000e220000008800 */
[----:B------:R-:W-:-:S04]  /*0240*/  MOV R4, 0x400 ;  /* 0x0000040000047802 */ /* 0x000fc80000000f00 */
[----:B0-----:R-:W-:-:S05]  /*0250*/  LEA R15, R15, R4, 0x18 ;  /* 0x000000040f0f7211 */ /* 0x001fca00078ec0ff */
[----:B------:R-:W-:-:S05]  /*0260*/  IMAD R15, R0, 0x14, R15 ;  /* 0x00000014000f7824 */ /* 0x000fca00078e020f */
[----:B--2---:R0:W-:Y:S04]  /*0270*/  STS [R15], R6 ;  /* 0x000000060f007388 */ /* 0x0041e80000000800 */
[----:B---3--:R0:W-:Y:S04]  /*0280*/  STS [R15+0x4], R8 ;  /* 0x000004080f007388 */ /* 0x0081e80000000800 */
[----:B----4-:R0:W-:Y:S04]  /*0290*/  STS [R15+0x8], R10 ;  /* 0x0000080a0f007388 */ /* 0x0101e80000000800 */
[----:B-----5:R0:W-:Y:S04]  /*02a0*/  STS [R15+0xc], R16 ;  /* 0x00000c100f007388 */ /* 0x0201e80000000800 */
[----:B------:R0:W-:Y:S02]  /*02b0*/  STS [R15+0x10], R2 ;  /* 0x000010020f007388 */ /* 0x0001e40000000800 */
.L_x_1:
[----:B------:R-:W-:Y:S05]  /*02c0*/  BSYNC.RECONVERGENT B0 ;  /* 0x0000000000007941 */ /* 0x000fea0003800200 */
.L_x_0:
[----:B------:R-:W-:Y:S06]  /*02d0*/  BAR.SYNC.DEFER_BLOCKING 0x0 ;  /* 0x0000000000007b1d */ /* 0x000fec0000010000 */
[----:B------:R-:W-:Y:S05]  /*02e0*/  @P1 EXIT ;  /* 0x000000000000194d */ /* 0x000fea0003800000 */
[----:B0-----:R-:W-:Y:S01]  /*02f0*/  VIADD R2, R0, 0x1 ;  /* 0x0000000100027836 */ /* 0x001fe20000000000 */
[C---:B------:R-:W-:Y:S01]  /*0300*/  ISETP.NE.AND P0, PT, R13.reuse, R14, PT ;  /* 0x0000000e0d00720c */ /* 0x040fe20003f05270 */
[----:B------:R-:W0:Y:S01]  /*0310*/  LDCU UR7, c[0x0][0x384] ;  /* 0x00007080ff0777ac */ /* 0x000e220008000800 */
[----:B------:R-:W-:Y:S01]  /*0320*/  BSSY.RECONVERGENT B0, `(.L_x_2) ;  /* 0x000028d000007945 */ /* 0x000fe20003800200 */
[----:B------:R-:W-:Y:S01]  /*0330*/  IMAD R13, R13, 0x40, R0 ;  /* 0x000000400d0d7824 */ /* 0x000fe200078e0200 */
[----:B------:R-:W-:Y:S01]  /*0340*/  SEL R6, R2, RZ, !P0 ;  /* 0x000000ff02067207 */ /* 0x000fe20004000000 */
[----:B------:R-:W-:Y:S02]  /*0350*/  IMAD.MOV.U32 R12, RZ, RZ, RZ ;  /* 0x000000ffff0c7224 */ /* 0x000fe400078e00ff */
[----:B------:R-:W-:Y:S01]  /*0360*/  IMAD.MOV.U32 R11, RZ, RZ, RZ ;  /* 0x000000ffff0b7224 */ /* 0x000fe200078e00ff */
[----:B------:R-:W-:-:S13]  /*0370*/  ISETP.GE.AND P0, PT, R6, R5, PT ;  /* 0x000000050600720c */ /* 0x000fda0003f06270 */
[----:B0-----:R-:W-:Y:S05]  /*0380*/  @P0 BRA `(.L_x_3) ;  /* 0x0000002800180947 */ /* 0x001fea0003800000 */
[----:B------:R-:W0:Y:S01]  /*0390*/  LDC.64 R2, c[0x0][0x388] ;  /* 0x0000e200ff027b82 */ /* 0x000e220000000a00 */
[----:B------:R-:W-:-:S04]  /*03a0*/  IMAD R7, R13, 0x5, RZ ;  /* 0x000000050d077824 */ /* 0x000fc800078e02ff */
[----:B0-----:R-:W-:-:S05]  /*03b0*/  IMAD.WIDE.U32 R2, R7, 0x4, R2 ;  /* 0x0000000407027825 */ /* 0x001fca00078e0002 */
[----:B------:R-:W2:Y:S04]  /*03c0*/  LDG.E R10, desc[UR8][R2.64] ;  /* 0x00000008020a7981 */ /* 0x000ea8000c1e1900 */
[----:B------:R-:W2:Y:S04]  /*03d0*/  LDG.E R9, desc[UR8][R2.64+0x8] ;  /* 0x0000080802097981 */ /* 0x000ea8000c1e1900 */
[----:B------:R-:W3:Y:S04]  /*03e0*/  LDG.E R8, desc[UR8][R2.64+0x4] ;  /* 0x0000040802087981 */ /* 0x000ee8000c1e1900 */
[----:B------:R-:W3:Y:S01]  /*03f0*/  LDG.E R7, desc[UR8][R2.64+0xc] ;  /* 0x00000c0802077981 */ /* 0x000ee2000c1e1900 */
[----:B------:R-:W-:Y:S01]  /*0400*/  IMAD.IADD R0, R6, 0x1, -R5 ;  /* 0x0000000106007824 */ /* 0x000fe200078e0a05 */
[----:B------:R-:W-:Y:S01]  /*0410*/  BSSY.RECONVERGENT B3, `(.L_x_4) ;  /* 0x000014d000037945 */ /* 0x000fe20003800200 */
[----:B------:R-:W-:-:S02]  /*0420*/  IMAD.IADD R5, R5, 0x1, -R6 ;  /* 0x0000000105057824 */ /* 0x000fc400078e0a06 */
[----:B------:R-:W-:Y:S01]  /*0430*/  IMAD.MOV.U32 R12, RZ, RZ, RZ ;  /* 0x000000ffff0c7224 */ /* 0x000fe200078e00ff */
[----:B------:R-:W-:Y:S02]  /*0440*/  ISETP.GT.U32.AND P0, PT, R0, -0x8, PT ;  /* 0xfffffff80000780c */ /* 0x000fe40003f04070 */
[----:B------:R-:W-:Y:S01]  /*0450*/  LOP3.LUT R20, R5, 0x7, RZ, 0xc0, !PT ;  /* 0x0000000705147812 */ /* 0x000fe200078ec0ff */
[----:B--2---:R-:W-:Y:S01]  /*0460*/  FADD R4, -R10, R9 ;  /* 0x000000090a047221 */ /* 0x004fe20000000100 */
[----:B---3--:R-:W-:-:S04]  /*0470*/  FADD R11, -R8, R7 ;  /* 0x00000007080b7221 */ /* 0x008fc80000000100 */
[----:B------:R-:W-:Y:S01]  /*0480*/  FMUL R4, R4, R11 ;  /* 0x0000000b04047220 */ /* 0x000fe20000400000 */
[----:B------:R-:W-:-:S04]  /*0490*/  IMAD.MOV.U32 R11, RZ, RZ, RZ ;  /* 0x000000ffff0b7224 */ /* 0x000fc800078e00ff */
[----:B------:R-:W-:Y:S05]  /*04a0*/  @P0 BRA `(.L_x_5) ;  /* 0x00000014000c0947 */ /* 0x000fea0003800000 */
[----:B------:R-:W-:Y:S01]  /*04b0*/  LOP3.LUT R3, R5, 0xfffffff8, RZ, 0xc0, !PT ;  /* 0xfffffff805037812 */ /* 0x000fe200078ec0ff */
[----:B------:R-:W-:Y:S02]  /*04c0*/  IMAD.MOV.U32 R24, RZ, RZ, RZ ;  /* 0x000000ffff187224 */ /* 0x000fe400078e00ff */
[----:B------:R-:W-:Y:S02]  /*04d0*/  IMAD.MOV.U32 R12, RZ, RZ, RZ ;  /* 0x000000ffff0c7224 */ /* 0x000fe400078e00ff */
[----:B------:R-:W-:-:S07]  /*04e0*/  IMAD.MOV.U32 R11, RZ, RZ, RZ ;  /* 0x000000ffff0b7224 */ /* 0x000fce00078e00ff */
.L_x_22:
[----:B------:R-:W0:Y:S01]  /*04f0*/  S2R R15, SR_CgaCtaId ;  /* 0x00000000000f7919 */ /* 0x000e220000008800 */
[----:B------:R-:W-:Y:S01]  /*0500*/  MOV R0, 0x400 ;  /* 0x0000040000007802 */ /* 0x000fe20000000f00 */
[----:B------:R-:W-:Y:S03]  /*0510*/  BSSY.RECONVERGENT B4, `(.L_x_6) ;  /* 0x000001f000047945 */ /* 0x000fe60003800200 */
[----:B0-----:R-:W-:-:S05]  /*0520*/  LEA R15, R15, R0, 0x18 ;  /* 0x000000000f0f7211 */ /* 0x001fca00078ec0ff */
[----:B------:R-:W-:-:S05]  /*0530*/  IMAD R2, R6, 0x14, R15 ;  /* 0x0000001406027824 */ /* 0x000fca00078e020f */
[----:B------:R-:W0:Y:S04]  /*0540*/  LDS R15, [R2] ;  /* 0x00000000020f7984 */ /* 0x000e280000000800 */
[----:B------:R-:W1:Y:S04]  /*0550*/  LDS R16, [R2+0x8] ;  /* 0x0000080002107984 */ /* 0x000e680000000800 */
[----:B------:R-:W2:Y:S04]  /*0560*/  LDS R19, [R2+0x4] ;  /* 0x0000040002137984 */ /* 0x000ea80000000800 */
[----:B------:R-:W3:Y:S01]  /*0570*/  LDS R22, [R2+0xc] ;  /* 0x00000c0002167984 */ /* 0x000ee20000000800 */
[----:B0-----:R-:W-:-:S02]  /*0580*/  FMNMX R0, R10, R15, !PT ;  /* 0x0000000f0a007209 */ /* 0x001fc40007800000 */
[----:B-1----:R-:W-:Y:S01]  /*0590*/  FMNMX R17, R9, R16, PT ;  /* 0x0000001009117209 */ /* 0x002fe20003800000 */
[----:B------:R-:W-:Y:S01]  /*05a0*/  FADD R15, -R15, R16 ;  /* 0x000000100f0f7221 */ /* 0x000fe20000000100 */
[----:B--2---:R-:W-:-:S03]  /*05b0*/  FMNMX R18, R8, R19, !PT ;  /* 0x0000001308127209 */ /* 0x004fc60007800000 */
[----:B------:R-:W-:Y:S01]  /*05c0*/  FADD R0, -R0, R17 ;  /* 0x0000001100007221 */ /* 0x000fe20000000100 */
[----:B---3--:R-:W-:Y:S01]  /*05d0*/  FMNMX R21, R7, R22, PT ;  /* 0x0000001607157209 */ /* 0x008fe20003800000 */
[----:B------:R-:W-:-:S03]  /*05e0*/  FADD R19, -R19, R22 ;  /* 0x0000001613137221 */ /* 0x000fc60000000100 */
[----:B------:R-:W-:Y:S01]  /*05f0*/  FMNMX R0, RZ, R0, !PT ;  /* 0x00000000ff007209 */ /* 0x000fe20007800000 */
[----:B------:R-:W-:Y:S01]  /*0600*/  FADD R18, -R18, R21 ;  /* 0x0000001512127221 */ /* 0x000fe20000000100 */
[----:B------:R-:W-:-:S04]  /*0610*/  FFMA R16, R15, R19, R4 ;  /* 0x000000130f107223 */ /* 0x000fc80000000004 */
[----:B------:R-:W-:-:S05]  /*0620*/  FMNMX R23, RZ, R18, !PT ;  /* 0x00000012ff177209 */ /* 0x000fca0007800000 */
[----:B------:R-:W-:-:S04]  /*0630*/  FMUL R23, R0, R23 ;  /* 0x0000001700177220 */ /* 0x000fc80000400000 */
[----:B------:R-:W-:-:S05]  /*0640*/  FADD R16, -R23, R16 ;  /* 0x0000001017107221 */ /* 0x000fca0000000100 */
[----:B------:R-:W-:-:S04]  /*0650*/  FMNMX R21, R16, 9.9999999392252902908e-09, !PT ;  /* 0x322bcc7710157809 */ /* 0x000fc80007800000 */
[----:B------:R-:W0:Y:S08]  /*0660*/  MUFU.RCP R0, R21 ;  /* 0x0000001500007308 */ /* 0x000e300000001000 */
[----:B------:R-:W1:Y:S01]  /*0670*/  FCHK P0, R23, R21 ;  /* 0x0000001517007302 */ /* 0x000e620000000000 */
[----:B0-----:R-:W-:-:S04]  /*0680*/  FFMA R15, -R21, R0, 1 ;  /* 0x3f800000150f7423 */ /* 0x001fc80000000100 */
[----:B------:R-:W-:-:S04]  /*0690*/  FFMA R0, R0, R15, R0 ;  /* 0x0000000f00007223 */ /* 0x000fc80000000000 */
[----:B------:R-:W-:-:S04]  /*06a0*/  FFMA R15, R23, R0, RZ ;  /* 0x00000000170f7223 */ /* 0x000fc800000000ff */
[----:B------:R-:W-:-:S04]  /*06b0*/  FFMA R16, -R21, R15, R23 ;  /* 0x0000000f15107223 */ /* 0x000fc80000000117 */
[----:B------:R-:W-:Y:S01]  /*06c0*/  FFMA R0, R0, R16, R15 ;  /* 0x0000001000007223 */ /* 0x000fe2000000000f */
[----:B-1----:R-:W-:Y:S06]  /*06d0*/  @!P0 BRA `(.L_x_7) ;  /* 0x0000000000088947 */ /* 0x002fec0003800000 */
[----:B------:R-:W-:-:S07]  /*06e0*/  MOV R16, 0x700 ;  /* 0x0000070000107802 */ /* 0x000fce0000000f00 */
[----:B------:R-:W-:Y:S05]  /*06f0*/  CALL.REL.NOINC `($__internal_0_$__cuda_sm3x_div_rn_noftz_f32_slowpath) ;  /* 0x0000002400787944 */ /* 0x000fea0003c00000 */
.L_x_7:
[----:B------:R-:W-:Y:S05]  /*0700*/  BSYNC.RECONVERGENT B4 ;  /* 0x0000000000047941 */ /* 0x000fea0003800200 */
.L_x_6:
[----:B------:R-:W0:Y:S01]  /*0710*/  LDS R15, [R2+0x14] ;  /* 0x00001400020f7984 */ /* 0x000e220000000800 */
[----:B------:R-:W-:Y:S01]  /*0720*/  FSETP.GT.AND P0, PT, R0, UR7, PT ;  /* 0x0000000700007c0b */ /* 0x000fe2000bf04000 */
[----:B------:R-:W-:Y:S02]  /*0730*/  BSSY.RECONVERGENT B4, `(.L_x_8) ;  /* 0x0000024000047945 */ /* 0x000fe40003800200 */
        /* <DEDUP_REMOVED lines=8> */
[----:B------:R-:W-:Y:S01]  /*07c0*/  IMAD.MOV.U32 R17, RZ, RZ, 0x1 ;  /* 0x00000001ff117424 */ /* 0x000fe200078e00ff */
[----:B---3--:R-:W-:Y:S01]  /*07d0*/  FMNMX R26, R7, R22, PT ;  /* 0x00000016071a7209 */ /* 0x008fe20003800000 */
[----:B------:R-:W-:Y:S02]  /*07e0*/  FADD R19, -R19, R22 ;  /* 0x0000001613137221 */ /* 0x000fe40000000100 */
[----:B------:R-:W-:Y:S02]  /*07f0*/  FMNMX R16, RZ, R16, !PT ;  /* 0x00000010ff107209 */ /* 0x000fe40007800000 */
[----:B------:R-:W-:Y:S01]  /*0800*/  SHF.L.U32 R25, R17, R6, RZ ;  /* 0x0000000611197219 */ /* 0x000fe200000006ff */
[----:B------:R-:W-:Y:S01]  /*0810*/  FADD R21, -R21, R26 ;  /* 0x0000001a15157221 */ /* 0x000fe20000000100 */
[----:B------:R-:W-:Y:S02]  /*0820*/  FFMA R18, R15, R19, R4 ;  /* 0x000000130f127223 */ /* 0x000fe40000000004 */
[----:B------:R-:W-:-:S02]  /*0830*/  SEL R25, R25, RZ, P0 ;  /* 0x000000ff19197207 */ /* 0x000fc40000000000 */
[----:B------:R-:W-:Y:S02]  /*0840*/  FMNMX R21, RZ, R21, !PT ;  /* 0x00000015ff157209 */ /* 0x000fe40007800000 */
[----:B------:R-:W-:-:S03]  /*0850*/  LOP3.LUT R25, R25, R12, RZ, 0xfc, !PT ;  /* 0x0000000c19197212 */ /* 0x000fc600078efcff */
[----:B------:R-:W-:-:S04]  /*0860*/  FMUL R23, R16, R21 ;  /* 0x0000001510177220 */ /* 0x000fc80000400000 */
[----:B------:R-:W-:-:S05]  /*0870*/  FADD R18, -R23, R18 ;  /* 0x0000001217127221 */ /* 0x000fca0000000100 */
[----:B------:R-:W-:Y:S02]  /*0880*/  FMNMX R21, R18, 9.9999999392252902908e-09, !PT ;  /* 0x322bcc7712157809 */ /* 0x000fe40007800000 */
[----:B------:R-:W-:Y:S02]  /*0890*/  SHF.L.U64.HI R18, R17, R6, RZ ;  /* 0x0000000611127219 */ /* 0x000fe400000102ff */
[----:B------:R-:W0:Y:S02]  /*08a0*/  MUFU.RCP R16, R21 ;  /* 0x0000001500107308 */ /* 0x000e240000001000 */
[----:B------:R-:W-:-:S04]  /*08b0*/  SEL R18, R18, RZ, P0 ;  /* 0x000000ff12127207 */ /* 0x000fc80000000000 */
[----:B------:R-:W-:Y:S01]  /*08c0*/  LOP3.LUT R12, R18, R11, RZ, 0xfc, !PT ;  /* 0x0000000b120c7212 */ /* 0x000fe200078efcff */
[----:B------:R-:W-:Y:S01]  /*08d0*/  VIADD R11, R6, 0x1 ;  /* 0x00000001060b7836 */ /* 0x000fe20000000000 */
        /* <DEDUP_REMOVED lines=9> */
.L_x_9:
[----:B------:R-:W-:Y:S05]  /*0970*/  BSYNC.RECONVERGENT B4 ;  /* 0x0000000000047941 */ /* 0x000fea0003800200 */
.L_x_8:
        /* <DEDUP_REMOVED lines=14> */
[----:B------:R-:W-:Y:S02]  /*0a60*/  IMAD.MOV.U32 R22, RZ, RZ, 0x1 ;  /* 0x00000001ff167424 */ /* 0x000fe400078e00ff */
[----:B------:R-:W-:Y:S01]  /*0a70*/  FADD R21, -R21, R26 ;  /* 0x0000001a15157221 */ /* 0x000fe20000000100 */
[----:B------:R-:W-:-:S04]  /*0a80*/  FFMA R18, R15, R19, R4 ;  /* 0x000000130f127223 */ /* 0x000fc80000000004 */
[----:B------:R-:W-:-:S05]  /*0a90*/  FMNMX R21, RZ, R21, !PT ;  /* 0x00000015ff157209 */ /* 0x000fca0007800000 */
[----:B------:R-:W-:-:S04]  /*0aa0*/  FMUL R23, R16, R21 ;  /* 0x0000001510177220 */ /* 0x000fc80000400000 */
[----:B------:R-:W-:-:S05]  /*0ab0*/  FADD R18, -R23, R18 ;  /* 0x0000001217127221 */ /* 0x000fca0000000100 */
[----:B------:R-:W-:Y:S02]  /*0ac0*/  FMNMX R21, R18, 9.9999999392252902908e-09, !PT ;  /* 0x322bcc7712157809 */ /* 0x000fe40007800000 */
[----:B------:R-:W-:Y:S02]  /*0ad0*/  SHF.L.U32 R18, R22, R11, RZ ;  /* 0x0000000b16127219 */ /* 0x000fe400000006ff */
[----:B------:R-:W0:Y:S02]  /*0ae0*/  MUFU.RCP R16, R21 ;  /* 0x0000001500107308 */ /* 0x000e240000001000 */
[----:B------:R-:W-:-:S04]  /*0af0*/  SEL R18, R18, RZ, P0 ;  /* 0x000000ff12127207 */ /* 0x000fc80000000000 */
[----:B------:R-:W-:Y:S02]  /*0b00*/  LOP3.LUT R25, R18, R25, RZ, 0xfc, !PT ;  /* 0x0000001912197212 */ /* 0x000fe400078efcff */
[----:B------:R-:W1:Y:S01]  /*0b10*/  FCHK P1, R23, R21 ;  /* 0x0000001517007302 */ /* 0x000e620000020000 */
[----:B0-----:R-:W-:-:S04]  /*0b20*/  FFMA R15, -R21, R16, 1 ;  /* 0x3f800000150f7423 */ /* 0x001fc80000000110 */
[----:B------:R-:W-:Y:S01]  /*0b30*/  FFMA R16, R16, R15, R16 ;  /* 0x0000000f10107223 */ /* 0x000fe20000000010 */
[----:B------:R-:W-:-:S03]  /*0b40*/  SHF.L.U64.HI R15, R22, R11, RZ ;  /* 0x0000000b160f7219 */ /* 0x000fc600000102ff */
[----:B------:R-:W-:Y:S01]  /*0b50*/  FFMA R11, R23, R16, RZ ;  /* 0x00000010170b7223 */ /* 0x000fe200000000ff */
[----:B------:R-:W-:-:S03]  /*0b60*/  SEL R15, R15, RZ, P0 ;  /* 0x000000ff0f0f7207 */ /* 0x000fc60000000000 */
[----:B------:R-:W-:Y:S01]  /*0b70*/  FFMA R0, -R21, R11, R23 ;  /* 0x0000000b15007223 */ /* 0x000fe20000000117 */
[----:B------:R-:W-:-:S03]  /*0b80*/  LOP3.LUT R12, R15, R12, RZ, 0xfc, !PT ;  /* 0x0000000c0f0c7212 */ /* 0x000fc600078efcff */
[----:B------:R-:W-:Y:S01]  /*0b90*/  FFMA R0, R16, R0, R11 ;  /* 0x0000000010007223 */ /* 0x000fe2000000000b */
[----:B------:R-:W-:Y:S01]  /*0ba0*/  VIADD R11, R6, 0x2 ;  /* 0x00000002060b7836 */ /* 0x000fe20000000000 */
[----:B-1----:R-:W-:Y:S06]  /*0bb0*/  @!P1 BRA `(.L_x_11) ;  /* 0x0000000000089947 */ /* 0x002fec0003800000 */
[----:B------:R-:W-:-:S07]  /*0bc0*/  MOV R16, 0xbe0 ;  /* 0x00000be000107802 */ /* 0x000fce0000000f00 */
[----:B------:R-:W-:Y:S05]  /*0bd0*/  CALL.REL.NOINC `($__internal_0_$__cuda_sm3x_div_rn_noftz_f32_slowpath) ;  /* 0x0000002000407944 */ /* 0x000fea0003c00000 */
.L_x_11:
[----:B------:R-:W-:Y:S05]  /*0be0*/  BSYNC.RECONVERGENT B4 ;  /* 0x0000000000047941 */ /* 0x000fea0003800200 */
.L_x_10:
        /* <DEDUP_REMOVED lines=38> */
.L_x_13:
[----:B------:R-:W-:Y:S05]  /*0e50*/  BSYNC.RECONVERGENT B4 ;  /* 0x0000000000047941 */ /* 0x000fea0003800200 */
.L_x_12:
        /* <DEDUP_REMOVED lines=38> */
.L_x_15:
[----:B------:R-:W-:Y:S05]  /*10c0*/  BSYNC.RECONVERGENT B4 ;  /* 0x0000000000047941 */ /* 0x000fea0003800200 */
.L_x_14:
        /* <DEDUP_REMOVED lines=38> */
.L_x_17:
[----:B------:R-:W-:Y:S05]  /*1330*/  BSYNC.RECONVERGENT B4 ;  /* 0x0000000000047941 */ /* 0x000fea0003800200 */
.L_x_16:
        /* <DEDUP_REMOVED lines=38> */
.L_x_19:
[----:B------:R-:W-:Y:S05]  /*15a0*/  BSYNC.RECONVERGENT B4 ;  /* 0x0000000000047941 */ /* 0x000fea0003800200 */
.L_x_18:
        /* <DEDUP_REMOVED lines=9> */
[----:B------:R-:W-:Y:S01]  /*1640*/  IMAD.MOV.U32 R18, RZ, RZ, 0x1 ;  /* 0x00000001ff127424 */ /* 0x000fe200078e00ff */
[----:B--2---:R-:W-:Y:S02]  /*1650*/  FMNMX R21, R8, R19, !PT ;  /* 0x0000001308157209 */ /* 0x004fe40007800000 */
[----:B------:R-:W-:Y:S01]  /*1660*/  FADD R16, -R16, R17 ;  /* 0x0000001110107221 */ /* 0x000fe20000000100 */
[----:B---3--:R-:W-:Y:S01]  /*1670*/  FMNMX R26, R7, R22, PT ;  /* 0x00000016071a7209 */ /* 0x008fe20003800000 */
[----:B------:R-:W-:-:S03]  /*1680*/  FADD R19, -R19, R22 ;  /* 0x0000001613137221 */ /* 0x000fc60000000100 */
[----:B------:R-:W-:Y:S01]  /*1690*/  FMNMX R16, RZ, R16, !PT ;  /* 0x00000010ff107209 */ /* 0x000fe20007800000 */
[----:B------:R-:W-:Y:S01]  /*16a0*/  FADD R21, -R21, R26 ;  /* 0x0000001a15157221 */ /* 0x000fe20000000100 */
[----:B------:R-:W-:-:S04]  /*16b0*/  FFMA R2, R15, R19, R4 ;  /* 0x000000130f027223 */ /* 0x000fc80000000004 */
[----:B------:R-:W-:-:S05]  /*16c0*/  FMNMX R21, RZ, R21, !PT ;  /* 0x00000015ff157209 */ /* 0x000fca0007800000 */
[----:B------:R-:W-:Y:S01]  /*16d0*/  FMUL R23, R16, R21 ;  /* 0x0000001510177220 */ /* 0x000fe20000400000 */
[CC--:B------:R-:W-:Y:S02]  /*16e0*/  SHF.L.U32 R16, R18.reuse, R11.reuse, RZ ;  /* 0x0000000b12107219 */ /* 0x0c0fe400000006ff */
[----:B------:R-:W-:Y:S01]  /*16f0*/  SHF.L.U64.HI R11, R18, R11, RZ ;  /* 0x0000000b120b7219 */ /* 0x000fe200000102ff */
[----:B------:R-:W-:Y:S01]  /*1700*/  FADD R2, -R23, R2 ;  /* 0x0000000217027221 */ /* 0x000fe20000000100 */
[----:B------:R-:W-:Y:S02]  /*1710*/  SEL R16, R16, RZ, P0 ;  /* 0x000000ff10107207 */ /* 0x000fe40000000000 */
[----:B------:R-:W-:Y:S02]  /*1720*/  SEL R11, R11, RZ, P0 ;  /* 0x000000ff0b0b7207 */ /* 0x000fe40000000000 */
[----:B------:R-:W-:Y:S02]  /*1730*/  FMNMX R21, R2, 9.9999999392252902908e-09, !PT ;  /* 0x322bcc7702157809 */ /* 0x000fe40007800000 */
[----:B------:R-:W-:-:S02]  /*1740*/  LOP3.LUT R25, R16, R25, RZ, 0xfc, !PT ;  /* 0x0000001910197212 */ /* 0x000fc400078efcff */
[----:B------:R-:W0:Y:S01]  /*1750*/  MUFU.RCP R2, R21 ;  /* 0x0000001500027308 */ /* 0x000e220000001000 */
[----:B------:R-:W-:-:S07]  /*1760*/  LOP3.LUT R11, R11, R12, RZ, 0xfc, !PT ;  /* 0x0000000c0b0b7212 */ /* 0x000fce00078efcff */
[----:B------:R-:W1:Y:S01]  /*1770*/  FCHK P1, R23, R21 ;  /* 0x0000001517007302 */ /* 0x000e620000020000 */
[----:B0-----:R-:W-:-:S04]  /*1780*/  FFMA R15, -R21, R2, 1 ;  /* 0x3f800000150f7423 */ /* 0x001fc80000000102 */
[----:B------:R-:W-:-:S04]  /*1790*/  FFMA R2, R2, R15, R2 ;  /* 0x0000000f02027223 */ /* 0x000fc80000000002 */
[----:B------:R-:W-:-:S04]  /*17a0*/  FFMA R15, R23, R2, RZ ;  /* 0x00000002170f7223 */ /* 0x000fc800000000ff */
[----:B------:R-:W-:-:S04]  /*17b0*/  FFMA R0, -R21, R15, R23 ;  /* 0x0000000f15007223 */ /* 0x000fc80000000117 */
[----:B------:R-:W-:Y:S01]  /*17c0*/  FFMA R0, R2, R0, R15 ;  /* 0x0000000002007223 */ /* 0x000fe2000000000f */
[----:B------:R-:W-:Y:S01]  /*17d0*/  VIADD R2, R6, 0x7 ;  /* 0x0000000706027836 */ /* 0x000fe20000000000 */
[----:B-1----:R-:W-:Y:S06]  /*17e0*/  @!P1 BRA `(.L_x_21) ;  /* 0x0000000000089947 */ /* 0x002fec0003800000 */
[----:B------:R-:W-:-:S07]  /*17f0*/  MOV R16, 0x1810 ;  /* 0x0000181000107802 */ /* 0x000fce0000000f00 */
[----:B------:R-:W-:Y:S05]  /*1800*/  CALL.REL.NOINC `($__internal_0_$__cuda_sm3x_div_rn_noftz_f32_slowpath) ;  /* 0x0000001400347944 */ /* 0x000fea0003c00000 */
.L_x_21:
[----:B------:R-:W-:Y:S05]  /*1810*/  BSYNC.RECONVERGENT B4 ;  /* 0x0000000000047941 */ /* 0x000fea0003800200 */
.L_x_20:
[----:B------:R-:W-:Y:S01]  /*1820*/  VIADD R24, R24, 0x8 ;  /* 0x0000000818187836 */ /* 0x000fe20000000000 */
[----:B------:R-:W-:Y:S01]  /*1830*/  FSETP.GT.AND P0, PT, R0, UR7, PT ;  /* 0x0000000700007c0b */ /* 0x000fe2000bf04000 */
[----:B------:R-:W-:Y:S02]  /*1840*/  IMAD.MOV.U32 R15, RZ, RZ, 0x1 ;  /* 0x00000001ff0f7424 */ /* 0x000fe400078e00ff */
[----:B------:R-:W-:Y:S01]  /*1850*/  VIADD R6, R6, 0x8 ;  /* 0x0000000806067836 */ /* 0x000fe20000000000 */
[----:B------:R-:W-:Y:S02]  /*1860*/  ISETP.NE.AND P1, PT, R24, R3, PT ;  /* 0x000000031800720c */ /* 0x000fe40003f25270 */
[CC--:B------:R-:W-:Y:S02]  /*1870*/  SHF.L.U32 R12, R15.reuse, R2.reuse, RZ ;  /* 0x000000020f0c7219 */ /* 0x0c0fe400000006ff */
[----:B------:R-:W-:Y:S02]  /*1880*/  SHF.L.U64.HI R0, R15, R2, RZ ;  /* 0x000000020f007219 */ /* 0x000fe400000102ff */
[----:B------:R-:W-:-:S02]  /*1890*/  SEL R12, R12, RZ, P0 ;  /* 0x000000ff0c0c7207 */ /* 0x000fc40000000000 */
[----:B------:R-:W-:Y:S02]  /*18a0*/  SEL R0, R0, RZ, P0 ;  /* 0x000000ff00007207 */ /* 0x000fe40000000000 */
[----:B------:R-:W-:Y:S02]  /*18b0*/  LOP3.LUT R12, R12, R25, RZ, 0xfc, !PT ;  /* 0x000000190c0c7212 */ /* 0x000fe400078efcff */
[----:B------:R-:W-:Y:S01]  /*18c0*/  LOP3.LUT R11, R0, R11, RZ, 0xfc, !PT ;  /* 0x0000000b000b7212 */ /* 0x000fe200078efcff */
[----:B------:R-:W-:Y:S06]  /*18d0*/  @P1 BRA `(.L_x_22) ;  /* 0xffffffec00041947 */ /* 0x000fec000383ffff */
.L_x_5:
[----:B------:R-:W-:Y:S05]  /*18e0*/  BSYNC.RECONVERGENT B3 ;  /* 0x0000000000037941 */ /* 0x000fea0003800200 */
.L_x_4:
[----:B------:R-:W-:-:S13]  /*18f0*/  ISETP.NE.AND P0, PT, R20, RZ, PT ;  /* 0x000000ff1400720c */ /* 0x000fda0003f05270 */
[----:B------:R-:W-:Y:S05]  /*1900*/  @!P0 BRA `(.L_x_3) ;  /* 0x0000001000b88947 */ /* 0x000fea0003800000 */
[----:B------:R-:W-:Y:S01]  /*1910*/  ISETP.GE.U32.AND P0, PT, R20, 0x4, PT ;  /* 0x000000041400780c */ /* 0x000fe20003f06070 */
[----:B------:R-:W-:Y:S01]  /*1920*/  BSSY.RECONVERGENT B3, `(.L_x_23) ;  /* 0x00000a6000037945 */ /* 0x000fe20003800200 */
[----:B------:R-:W-:-:S11]  /*1930*/  LOP3.LUT R3, R5, 0x3, RZ, 0xc0, !PT ;  /* 0x0000000305037812 */ /* 0x000fd600078ec0ff */
[----:B------:R-:W-:Y:S05]  /*1940*/  @!P0 BRA `(.L_x_24) ;  /* 0x00000008008c8947 */ /* 0x000fea0003800000 */
        /* <DEDUP_REMOVED lines=33> */
.L_x_26:
[----:B------:R-:W-:Y:S05]  /*1b60*/  BSYNC.RECONVERGENT B4 ;  /* 0x0000000000047941 */ /* 0x000fea0003800200 */
.L_x_25:
[----:B------:R-:W0:Y:S01]  /*1b70*/  LDS R15, [R2+0x14] ;  /* 0x00001400020f7984 */ /* 0x000e220000000800 */
[----:B------:R-:W1:Y:S01]  /*1b80*/  LDCU UR4, c[0x0][0x384] ;  /* 0x00007080ff0477ac */ /* 0x000e620008000800 */
[----:B------:R-:W-:Y:S01]  /*1b90*/  IMAD.MOV.U32 R25, RZ, RZ, 0x1 ;  /* 0x00000001ff197424 */ /* 0x000fe200078e00ff */
[----:B------:R-:W-:Y:S01]  /*1ba0*/  BSSY.RECONVERGENT B4, `(.L_x_27) ;  /* 0x0000023000047945 */ /* 0x000fe20003800200 */
[----:B------:R-:W2:Y:S01]  /*1bb0*/  LDS R18, [R2+0x1c] ;  /* 0x00001c0002127984 */ /* 0x000ea20000000800 */
[----:B------:R-:W-:-:S03]  /*1bc0*/  VIADD R24, R6, 0x1 ;  /* 0x0000000106187836 */ /* 0x000fc60000000000 */
[----:B------:R-:W3:Y:S04]  /*1bd0*/  LDS R19, [R2+0x18] ;  /* 0x0000180002137984 */ /* 0x000ee80000000800 */
[----:B------:R-:W4:Y:S01]  /*1be0*/  LDS R22, [R2+0x20] ;  /* 0x0000200002167984 */ /* 0x000f220000000800 */
[----:B-1----:R-:W-:Y:S02]  /*1bf0*/  FSETP.GT.AND P0, PT, R0, UR4, PT ;  /* 0x0000000400007c0b */ /* 0x002fe4000bf04000 */
[----:B0-----:R-:W-:Y:S02]  /*1c00*/  FMNMX R16, R10, R15, !PT ;  /* 0x0000000f0a107209 */ /* 0x001fe40007800000 */
[----:B--2---:R-:W-:Y:S01]  /*1c10*/  FMNMX R17, R9, R18, PT ;  /* 0x0000001209117209 */ /* 0x004fe20003800000 */
[----:B------:R-:W-:Y:S01]  /*1c20*/  FADD R15, -R15, R18 ;  /* 0x000000120f0f7221 */ /* 0x000fe20000000100 */
[----:B---3--:R-:W-:-:S03]  /*1c30*/  FMNMX R20, R8, R19, !PT ;  /* 0x0000001308147209 */ /* 0x008fc60007800000 */
[----:B------:R-:W-:Y:S01]  /*1c40*/  FADD R16, -R16, R17 ;  /* 0x0000001110107221 */ /* 0x000fe20000000100 */
[----:B----4-:R-:W-:Y:S01]  /*1c50*/  FMNMX R21, R7, R22, PT ;  /* 0x0000001607157209 */ /* 0x010fe20003800000 */
[----:B------:R-:W-:-:S03]  /*1c60*/  FADD R19, -R19, R22 ;  /* 0x0000001613137221 */ /* 0x000fc60000000100 */
[----:B------:R-:W-:Y:S01]  /*1c70*/  FMNMX R16, RZ, R16, !PT ;  /* 0x00000010ff107209 */ /* 0x000fe20007800000 */
[----:B------:R-:W-:Y:S01]  /*1c80*/  FADD R20, -R20, R21 ;  /* 0x0000001514147221 */ /* 0x000fe20000000100 */
[----:B------:R-:W-:-:S04]  /*1c90*/  FFMA R18, R15, R19, R4 ;  /* 0x000000130f127223 */ /* 0x000fc80000000004 */
[----:B------:R-:W-:Y:S02]  /*1ca0*/  FMNMX R23, RZ, R20, !PT ;  /* 0x00000014ff177209 */ /* 0x000fe40007800000 */
[CC--:B------:R-:W-:Y:S02]  /*1cb0*/  SHF.L.U32 R20, R25.reuse, R6.reuse, RZ ;  /* 0x0000000619147219 */ /* 0x0c0fe400000006ff */
[----:B------:R-:W-:Y:S01]  /*1cc0*/  SHF.L.U64.HI R25, R25, R6, RZ ;  /* 0x0000000619197219 */ /* 0x000fe200000102ff */
[----:B------:R-:W-:Y:S01]  /*1cd0*/  FMUL R23, R16, R23 ;  /* 0x0000001710177220 */ /* 0x000fe20000400000 */
[----:B------:R-:W-:Y:S02]  /*1ce0*/  SEL R20, R20, RZ, P0 ;  /* 0x000000ff14147207 */ /* 0x000fe40000000000 */
[----:B------:R-:W-:Y:S01]  /*1cf0*/  SEL R25, R25, RZ, P0 ;  /* 0x000000ff19197207 */ /* 0x000fe20000000000 */
        /* <DEDUP_REMOVED lines=10> */
[----:B------:R-:W-:Y:S01]  /*1da0*/  IMAD.MOV.U32 R21, RZ, RZ, R18 ;  /* 0x000000ffff157224 */ /* 0x000fe200078e0012 */
[----:B------:R-:W-:-:S07]  /*1db0*/  MOV R16, 0x1dd0 ;  /* 0x00001dd000107802 */ /* 0x000fce0000000f00 */
[----:B------:R-:W-:Y:S05]  /*1dc0*/  CALL.REL.NOINC `($__internal_0_$__cuda_sm3x_div_rn_noftz_f32_slowpath) ;  /* 0x0000000c00c47944 */ /* 0x000fea0003c00000 */
.L_x_28:
[----:B------:R-:W-:Y:S05]  /*1dd0*/  BSYNC.RECONVERGENT B4 ;  /* 0x0000000000047941 */ /* 0x000fea0003800200 */
.L_x_27:
[----:B------:R-:W0:Y:S01]  /*1de0*/  LDS R15, [R2+0x28] ;  /* 0x00002800020f7984 */ /* 0x000e220000000800 */
[----:B------:R-:W1:Y:S01]  /*1df0*/  LDCU UR4, c[0x0][0x384] ;  /* 0x00007080ff0477ac */ /* 0x000e620008000800 */
[----:B------:R-:W-:Y:S02]  /*1e00*/  BSSY.RECONVERGENT B4, `(.L_x_29) ;  /* 0x0000025000047945 */ /* 0x000fe40003800200 */
[----:B------:R-:W2:Y:S04]  /*1e10*/  LDS R18, [R2+0x30] ;  /* 0x0000300002127984 */ /* 0x000ea80000000800 */
[----:B------:R-:W3:Y:S04]  /*1e20*/  LDS R19, [R2+0x2c] ;  /* 0x00002c0002137984 */ /* 0x000ee80000000800 */
[----:B------:R-:W4:Y:S01]  /*1e30*/  LDS R22, [R2+0x34] ;  /* 0x0000340002167984 */ /* 0x000f220000000800 */
[----:B-1----:R-:W-:-:S02]  /*1e40*/  FSETP.GT.AND P0, PT, R0, UR4, PT ;  /* 0x0000000400007c0b */ /* 0x002fc4000bf04000 */
        /* <DEDUP_REMOVED lines=9> */
[----:B------:R-:W-:Y:S01]  /*1ee0*/  FFMA R18, R15, R19, R4 ;  /* 0x000000130f127223 */ /* 0x000fe20000000004 */
[----:B------:R-:W-:-:S03]  /*1ef0*/  IMAD.MOV.U32 R19, RZ, RZ, 0x1 ;  /* 0x00000001ff137424 */ /* 0x000fc600078e00ff */
[----:B------:R-:W-:Y:S02]  /*1f00*/  FMNMX R21, RZ, R21, !PT ;  /* 0x00000015ff157209 */ /* 0x000fe40007800000 */
[----:B------:R-:W-:-:S03]  /*1f10*/  SHF.L.U32 R17, R19, R24, RZ ;  /* 0x0000001813117219 */ /* 0x000fc600000006ff */
[----:B------:R-:W-:Y:S01]  /*1f20*/  FMUL R23, R16, R21 ;  /* 0x0000001510177220 */ /* 0x000fe20000400000 */
[----:B------:R-:W-:-:S03]  /*1f30*/  SEL R17, R17, RZ, P0 ;  /* 0x000000ff11117207 */ /* 0x000fc60000000000 */
[----:B------:R-:W-:Y:S01]  /*1f40*/  FADD R18, -R23, R18 ;  /* 0x0000001217127221 */ /* 0x000fe20000000100 */
[----:B------:R-:W-:-:S04]  /*1f50*/  LOP3.LUT R20, R20, R17, RZ, 0xfc, !PT ;  /* 0x0000001114147212 */ /* 0x000fc800078efcff */
[----:B------:R-:W-:Y:S02]  /*1f60*/  FMNMX R21, R18, 9.9999999392252902908e-09, !PT ;  /* 0x322bcc7712157809 */ /* 0x000fe40007800000 */
[----:B------:R-:W-:Y:S01]  /*1f70*/  SHF.L.U64.HI R18, R19, R24, RZ ;  /* 0x0000001813127219 */ /* 0x000fe200000102ff */
[----:B------:R-:W-:Y:S01]  /*1f80*/  VIADD R24, R6, 0x2 ;  /* 0x0000000206187836 */ /* 0x000fe20000000000 */
[----:B------:R-:W0:Y:S02]  /*1f90*/  MUFU.RCP R16, R21 ;  /* 0x0000001500107308 */ /* 0x000e240000001000 */
[----:B------:R-:W-:-:S04]  /*1fa0*/  SEL R18, R18, RZ, P0 ;  /* 0x000000ff12127207 */ /* 0x000fc80000000000 */
[----:B------:R-:W-:Y:S02]  /*1fb0*/  LOP3.LUT R25, R25, R18, RZ, 0xfc, !PT ;  /* 0x0000001219197212 */ /* 0x000fe400078efcff */
        /* <DEDUP_REMOVED lines=9> */
.L_x_30:
[----:B------:R-:W-:Y:S05]  /*2050*/  BSYNC.RECONVERGENT B4 ;  /* 0x0000000000047941 */ /* 0x000fea0003800200 */
.L_x_29:
        /* <DEDUP_REMOVED lines=12> */
[----:B------:R-:W-:Y:S01]  /*2120*/  IMAD.MOV.U32 R17, RZ, RZ, 0x1 ;  /* 0x00000001ff117424 */ /* 0x000fe200078e00ff */
[----:B----4-:R-:W-:Y:S01]  /*2130*/  FMNMX R26, R7, R22, PT ;  /* 0x00000016071a7209 */ /* 0x010fe20003800000 */
        /* <DEDUP_REMOVED lines=8> */
[----:B------:R-:W-:Y:S01]  /*21c0*/  FMUL R23, R16, R21 ;  /* 0x0000001510177220 */ /* 0x000fe20000400000 */
[----:B------:R-:W-:-:S03]  /*21d0*/  SHF.L.U64.HI R16, R17, R24, RZ ;  /* 0x0000001811107219 */ /* 0x000fc600000102ff */
[----:B------:R-:W-:Y:S01]  /*21e0*/  FADD R2, -R23, R2 ;  /* 0x0000000217027221 */ /* 0x000fe20000000100 */
[----:B------:R-:W-:-:S04]  /*21f0*/  SEL R16, R16, RZ, P0 ;  /* 0x000000ff10107207 */ /* 0x000fc80000000000 */
[----:B------:R-:W-:Y:S02]  /*2200*/  FMNMX R21, R2, 9.9999999392252902908e-09, !PT ;  /* 0x322bcc7702157809 */ /* 0x000fe40007800000 */
[----:B------:R-:W-:Y:S02]  /*2210*/  LOP3.LUT R20, R25, R16, RZ, 0xfc, !PT ;  /* 0x0000001019147212 */ /* 0x000fe400078efcff */
[----:B------:R-:W0:Y:S08]  /*2220*/  MUFU.RCP R2, R21 ;  /* 0x0000001500027308 */ /* 0x000e300000001000 */
        /* <DEDUP_REMOVED lines=10> */
.L_x_32:
[----:B------:R-:W-:Y:S05]  /*22d0*/  BSYNC.RECONVERGENT B4 ;  /* 0x0000000000047941 */ /* 0x000fea0003800200 */
.L_x_31:
[----:B------:R-:W0:Y:S01]  /*22e0*/  LDCU UR4, c[0x0][0x384] ;  /* 0x00007080ff0477ac */ /* 0x000e220008000800 */
[----:B------:R-:W-:Y:S02]  /*22f0*/  IMAD.MOV.U32 R15, RZ, RZ, 0x1 ;  /* 0x00000001ff0f7424 */ /* 0x000fe400078e00ff */
[----:B------:R-:W-:Y:S01]  /*2300*/  VIADD R6, R6, 0x4 ;  /* 0x0000000406067836 */ /* 0x000fe20000000000 */
[----:B0-----:R-:W-:Y:S02]  /*2310*/  FSETP.GT.AND P0, PT, R0, UR4, PT ;  /* 0x0000000400007c0b */ /* 0x001fe4000bf04000 */
[CC--:B------:R-:W-:Y:S02]  /*2320*/  SHF.L.U32 R0, R15.reuse, R2.reuse, RZ ;  /* 0x000000020f007219 */ /* 0x0c0fe400000006ff */
[----:B------:R-:W-:Y:S02]  /*2330*/  SHF.L.U64.HI R2, R15, R2, RZ ;  /* 0x000000020f027219 */ /* 0x000fe400000102ff */
[----:B------:R-:W-:-:S02]  /*2340*/  SEL R0, R0, RZ, P0 ;  /* 0x000000ff00007207 */ /* 0x000fc40000000000 */
[----:B------:R-:W-:Y:S02]  /*2350*/  SEL R2, R2, RZ, P0 ;  /* 0x000000ff02027207 */ /* 0x000fe40000000000 */
[----:B------:R-:W-:Y:S02]  /*2360*/  LOP3.LUT R12, R12, R27, R0, 0xfe, !PT ;  /* 0x0000001b0c0c7212 */ /* 0x000fe400078efe00 */
[----:B------:R-:W-:-:S07]  /*2370*/  LOP3.LUT R11, R11, R20, R2, 0xfe, !PT ;  /* 0x000000140b0b7212 */ /* 0x000fce00078efe02 */
.L_x_24:
[----:B------:R-:W-:Y:S05]  /*2380*/  BSYNC.RECONVERGENT B3 ;  /* 0x0000000000037941 */ /* 0x000fea0003800200 */
.L_x_23:
[----:B------:R-:W-:-:S13]  /*2390*/  ISETP.NE.AND P0, PT, R3, RZ, PT ;  /* 0x000000ff0300720c */ /* 0x000fda0003f05270 */
[----:B------:R-:W-:Y:S05]  /*23a0*/  @!P0 BRA `(.L_x_3) ;  /* 0x0000000800108947 */ /* 0x000fea0003800000 */
[----:B------:R-:W-:Y:S01]  /*23b0*/  ISETP.NE.AND P0, PT, R3, 0x1, PT ;  /* 0x000000010300780c */ /* 0x000fe20003f05270 */
[----:B------:R-:W-:-:S12]  /*23c0*/  BSSY.RECONVERGENT B3, `(.L_x_33) ;  /* 0x0000054000037945 */ /* 0x000fd80003800200 */
        /* <DEDUP_REMOVED lines=34> */
.L_x_36:
[----:B------:R-:W-:Y:S05]  /*25f0*/  BSYNC.RECONVERGENT B4 ;  /* 0x0000000000047941 */ /* 0x000fea0003800200 */
.L_x_35:
        /* <DEDUP_REMOVED lines=19> */
[----:B------:R-:W-:-:S03]  /*2730*/  SHF.L.U64.HI R20, R17, R6, RZ ;  /* 0x0000000611147219 */ /* 0x000fc600000102ff */
[----:B------:R-:W-:Y:S01]  /*2740*/  FMUL R23, R15, R16 ;  /* 0x000000100f177220 */ /* 0x000fe20000400000 */
[----:B------:R-:W-:Y:S02]  /*2750*/  SHF.L.U32 R16, R17, R6, RZ ;  /* 0x0000000611107219 */ /* 0x000fe400000006ff */
        /* <DEDUP_REMOVED lines=11> */
[----:B------:R-:W-:Y:S01]  /*2810*/  SEL R3, R16, RZ, P0 ;  /* 0x000000ff10037207 */ /* 0x000fe20000000000 */
[----:B-1----:R-:W-:Y:S06]  /*2820*/  @!P1 BRA `(.L_x_38) ;  /* 0x0000000000089947 */ /* 0x002fec0003800000 */
[----:B------:R-:W-:-:S07]  /*2830*/  MOV R16, 0x2850 ;  /* 0x0000285000107802 */ /* 0x000fce0000000f00 */
[----:B------:R-:W-:Y:S05]  /*2840*/  CALL.REL.NOINC `($__internal_0_$__cuda_sm3x_div_rn_noftz_f32_slowpath) ;  /* 0x0000000400247944 */ /* 0x000fea0003c00000 */
.L_x_38:
[----:B------:R-:W-:Y:S05]  /*2850*/  BSYNC.RECONVERGENT B4 ;  /* 0x0000000000047941 */ /* 0x000fea0003800200 */
.L_x_37:
        /* <DEDUP_REMOVED lines=10> */
.L_x_34:
[----:B------:R-:W-:Y:S05]  /*2900*/  BSYNC.RECONVERGENT B3 ;  /* 0x0000000000037941 */ /* 0x000fea0003800200 */
.L_x_33:
[----:B------:R-:W-:-:S04]  /*2910*/  LOP3.LUT R5, R5, 0x1, RZ, 0xc0, !PT ;  /* 0x0000000105057812 */ /* 0x000fc800078ec0ff */
[----:B------:R-:W-:-:S13]  /*2920*/  ISETP.NE.U32.AND P0, PT, R5, 0x1, PT ;  /* 0x000000010500780c */ /* 0x000fda0003f05070 */
[----:B------:R-:W-:Y:S05]  /*2930*/  @P0 BRA `(.L_x_3) ;  /* 0x0000000000ac0947 */ /* 0x000fea0003800000 */
        /* <DEDUP_REMOVED lines=33> */
.L_x_40:
[----:B------:R-:W-:Y:S05]  /*2b50*/  BSYNC.RECONVERGENT B3 ;  /* 0x0000000000037941 */ /* 0x000fea0003800200 */
.L_x_39:
[----:B------:R-:W0:Y:S01]  /*2b60*/  LDCU UR4, c[0x0][0x384] ;  /* 0x00007080ff0477ac */ /* 0x000e220008000800 */
[----:B------:R-:W-:-:S05]  /*2b70*/  IMAD.MOV.U32 R5, RZ, RZ, 0x1 ;  /* 0x00000001ff057424 */ /* 0x000fca00078e00ff */
[CC--:B------:R-:W-:Y:S02]  /*2b80*/  SHF.L.U32 R3, R5.reuse, R6.reuse, RZ ;  /* 0x0000000605037219 */ /* 0x0c0fe400000006ff */
[----:B0-----:R-:W-:Y:S02]  /*2b90*/  FSETP.GT.AND P0, PT, R0, UR4, PT ;  /* 0x0000000400007c0b */ /* 0x001fe4000bf04000 */
[----:B------:R-:W-:Y:S02]  /*2ba0*/  SHF.L.U64.HI R0, R5, R6, RZ ;  /* 0x0000000605007219 */ /* 0x000fe400000102ff */
[----:B------:R-:W-:Y:S02]  /*2bb0*/  SEL R3, R3, RZ, P0 ;  /* 0x000000ff03037207 */ /* 0x000fe40000000000 */
[----:B------:R-:W-:Y:S02]  /*2bc0*/  SEL R0, R0, RZ, P0 ;  /* 0x000000ff00007207 */ /* 0x000fe40000000000 */
[----:B------:R-:W-:-:S02]  /*2bd0*/  LOP3.LUT R12, R3, R12, RZ, 0xfc, !PT ;  /* 0x0000000c030c7212 */ /* 0x000fc400078efcff */
[----:B------:R-:W-:-:S07]  /*2be0*/  LOP3.LUT R11, R0, R11, RZ, 0xfc, !PT ;  /* 0x0000000b000b7212 */ /* 0x000fce00078efcff */
.L_x_3:
[----:B------:R-:W-:Y:S05]  /*2bf0*/  BSYNC.RECONVERGENT B0 ;  /* 0x0000000000007941 */ /* 0x000fea0003800200 */
.L_x_2:
[----:B------:R-:W0:Y:S01]  /*2c00*/  LDCU UR5, c[0x0][0x380] ;  /* 0x00007000ff0577ac */ /* 0x000e220008000800 */
[----:B------:R-:W1:Y:S01]  /*2c10*/  LDC.64 R2, c[0x0][0x390] ;  /* 0x0000e400ff027b82 */ /* 0x000e620000000a00 */
[----:B0-----:R-:W-:Y:S02]  /*2c20*/  ULOP3.LUT UR6, UR5, 0x8000003f, URZ, 0xc0, !UPT ;  /* 0x8000003f05067892 */ /* 0x001fe4000f8ec0ff */
[----:B------:R-:W-:Y:S02]  /*2c30*/  USHF.R.S32.HI UR4, URZ, 0x1f, UR5 ;  /* 0x0000001fff047899 */ /* 0x000fe40008011405 */
[----:B------:R-:W-:Y:S02]  /*2c40*/  UISETP.GT.AND UP0, UPT, UR6, URZ, UPT ;  /* 0x000000ff0600728c */ /* 0x000fe4000bf04270 */
[----:B------:R-:W-:-:S04]  /*2c50*/  ULEA.HI UR4, UR4, UR5, URZ, 0x6 ;  /* 0x0000000504047291 */ /* 0x000fc8000f8f30ff */
[----:B------:R-:W-:Y:S02]  /*2c60*/  USHF.R.S32.HI UR5, URZ, 0x6, UR4 ;  /* 0x00000006ff057899 */ /* 0x000fe40008011404 */
[----:B------:R-:W-:-:S03]  /*2c70*/  ULEA.HI.SX32 UR4, UR4, 0x1, 0x1a ;  /* 0x0000000104047891 */ /* 0x000fc6000f8fd2ff */
[----:B------:R-:W-:-:S06]  /*2c80*/  @!UP0 UIADD3 UR4, UPT, UPT, UR5, URZ, URZ ;  /* 0x000000ff05048290 */ /* 0x000fcc000fffe0ff */
[----:B------:R-:W-:-:S04]  /*2c90*/  IMAD R13, R13, UR4, R14 ;  /* 0x000000040d0d7c24 */ /* 0x000fc8000f8e020e */
[----:B-1----:R-:W-:-:S04]  /*2ca0*/  IMAD.WIDE R2, R13, 0x8, R2 ;  /* 0x000000080d027825 */ /* 0x002fc800078e0202 */
[----:B------:R-:W-:-:S05]  /*2cb0*/  IMAD.MOV.U32 R13, RZ, RZ, R11 ;  /* 0x000000ffff0d7224 */ /* 0x000fca00078e000b */
[----:B------:R-:W-:Y:S01]  /*2cc0*/  STG.E.64 desc[UR8][R2.64], R12 ;  /* 0x0000000c02007986 */ /* 0x000fe2000c101b08 */
[----:B------:R-:W-:Y:S05]  /*2cd0*/  EXIT ;  /* 0x000000000000794d */ /* 0x000fea0003800000 */
        .weak           $__internal_0_$__cuda_sm3x_div_rn_noftz_f32_slowpath
        .type           $__internal_0_$__cuda_sm3x_div_rn_noftz_f32_slowpath,@function
        .size           $__internal_0_$__cuda_sm3x_div_rn_noftz_f32_slowpath,(.L_x_499 - $__internal_0_$__cuda_sm3x_div_rn_noftz_f32_slowpath)
$__internal_0_$__cuda_sm3x_div_rn_noftz_f32_slowpath:
[----:B------:R-:W-:Y:S01]  /*2ce0*/  SHF.R.U32.HI R15, RZ, 0x17, R21 ;  /* 0x00000017ff0f7819 */ /* 0x000fe20000011615 */
[----:B------:R-:W-:Y:S01]  /*2cf0*/  BSSY.RECONVERGENT B1, `(.L_x_41) ;  /* 0x0000062000017945 */ /* 0x000fe20003800200 */
[----:B------:R-:W-:Y:S02]  /*2d00*/  SHF.R.U32.HI R18, RZ, 0x17, R23 ;  /* 0x00000017ff127819 */ /* 0x000fe40000011617 */
[----:B------:R-:W-:Y:S02]  /*2d10*/  LOP3.LUT R15, R15, 0xff, RZ, 0xc0, !PT ;  /* 0x000000ff0f0f7812 */ /* 0x000fe400078ec0ff */
[----:B------:R-:W-:-:S03]  /*2d20*/  LOP3.LUT R18, R18, 0xff, RZ, 0xc0, !PT ;  /* 0x000000ff12127812 */ /* 0x000fc600078ec0ff */
[----:B------:R-:W-:Y:S02]  /*2d30*/  VIADD R0, R15, 0xffffffff ;  /* 0xffffffff0f007836 */ /* 0x000fe40000000000 */
[----:B------:R-:W-:-:S03]  /*2d40*/  VIADD R19, R18, 0xffffffff ;  /* 0xffffffff12137836 */ /* 0x000fc60000000000 */
[----:B------:R-:W-:-:S04]  /*2d50*/  ISETP.GT.U32.AND P0, PT, R0, 0xfd, PT ;  /* 0x000000fd0000780c */ /* 0x000fc80003f04070 */
[----:B------:R-:W-:-:S13]  /*2d60*/  ISETP.GT.U32.OR P0, PT, R19, 0xfd, P0 ;  /* 0x000000fd1300780c */ /* 0x000fda0000704470 */
[----:B------:R-:W-:Y:S01]  /*2d70*/  @!P0 IMAD.MOV.U32 R17, RZ, RZ, RZ ;  /* 0x000000ffff118224 */ /* 0x000fe200078e00ff */
[----:B------:R-:W-:Y:S06]  /*2d80*/  @!P0 BRA `(.L_x_42) ;  /* 0x00000000005c8947 */ /* 0x000fec0003800000 */
[----:B------:R-:W-:Y:S02]  /*2d90*/  FSETP.GTU.FTZ.AND P0, PT, |R23|, +INF , PT ;  /* 0x7f8000001700780b */ /* 0x000fe40003f1c200 */
[----:B------:R-:W-:-:S04]  /*2da0*/  FSETP.GTU.FTZ.AND P1, PT, |R21|, +INF , PT ;  /* 0x7f8000001500780b */ /* 0x000fc80003f3c200 */
[----:B------:R-:W-:-:S13]  /*2db0*/  PLOP3.LUT P0, PT, P0, P1, PT, 0xf8, 0x8f ;  /* 0x00000000008f781c */ /* 0x000fda0000703f70 */
[----:B------:R-:W-:Y:S05]  /*2dc0*/  @P0 BRA `(.L_x_43) ;  /* 0x00000004004c0947 */ /* 0x000fea0003800000 */
[----:B------:R-:W-:-:S13]  /*2dd0*/  LOP3.LUT P0, RZ, R21, 0x7fffffff, R23, 0xc8, !PT ;  /* 0x7fffffff15ff7812 */ /* 0x000fda000780c817 */
[----:B------:R-:W-:Y:S05]  /*2de0*/  @!P0 BRA `(.L_x_44) ;  /* 0x00000004003c8947 */ /* 0x000fea0003800000 */
[----:B------:R-:W-:Y:S02]  /*2df0*/  FSETP.NEU.FTZ.AND P2, PT, |R23|, +INF , PT ;  /* 0x7f8000001700780b */ /* 0x000fe40003f5d200 */
[----:B------:R-:W-:Y:S02]  /*2e00*/  FSETP.NEU.FTZ.AND P1, PT, |R21|, +INF , PT ;  /* 0x7f8000001500780b */ /* 0x000fe40003f3d200 */
[----:B------:R-:W-:-:S11]  /*2e10*/  FSETP.NEU.FTZ.AND P0, PT, |R23|, +INF , PT ;  /* 0x7f8000001700780b */ /* 0x000fd60003f1d200 */
[----:B------:R-:W-:Y:S05]  /*2e20*/  @!P1 BRA !P2, `(.L_x_44) ;  /* 0x00000004002c9947 */ /* 0x000fea0005000000 */
[----:B------:R-:W-:-:S04]  /*2e30*/  LOP3.LUT P2, RZ, R23, 0x7fffffff, RZ, 0xc0, !PT ;  /* 0x7fffffff17ff7812 */ /* 0x000fc8000784c0ff */
[----:B------:R-:W-:-:S13]  /*2e40*/  PLOP3.LUT P1, PT, P1, P2, PT, 0x2f, 0xf2 ;  /* 0x0000000000f2781c */ /* 0x000fda0000f24577 */
[----:B------:R-:W-:Y:S05]  /*2e50*/  @P1 BRA `(.L_x_45) ;  /* 0x0000000400181947 */ /* 0x000fea0003800000 */
[----:B------:R-:W-:-:S04]  /*2e60*/  LOP3.LUT P1, RZ, R21, 0x7fffffff, RZ, 0xc0, !PT ;  /* 0x7fffffff15ff7812 */ /* 0x000fc8000782c0ff */
[----:B------:R-:W-:-:S13]  /*2e70*/  PLOP3.LUT P0, PT, P0, P1, PT, 0x2f, 0xf2 ;  /* 0x0000000000f2781c */ /* 0x000fda0000702577 */
[----:B------:R-:W-:Y:S05]  /*2e80*/  @P0 BRA `(.L_x_46) ;  /* 0x0000000400000947 */ /* 0x000fea0003800000 */
[----:B------:R-:W-:Y:S02]  /*2e90*/  ISETP.GE.AND P0, PT, R19, RZ, PT ;  /* 0x000000ff1300720c */ /* 0x000fe40003f06270 */
[----:B------:R-:W-:-:S11]  /*2ea0*/  ISETP.GE.AND P1, PT, R0, RZ, PT ;  /* 0x000000ff0000720c */ /* 0x000fd60003f26270 */
[----:B------:R-:W-:Y:S02]  /*2eb0*/  @P0 IMAD.MOV.U32 R17, RZ, RZ, RZ ;  /* 0x000000ffff110224 */ /* 0x000fe400078e00ff */
[----:B------:R-:W-:Y:S01]  /*2ec0*/  @!P0 FFMA R23, R23, 1.84467440737095516160e+19, RZ ;  /* 0x5f80000017178823 */ /* 0x000fe200000000ff */
[----:B------:R-:W-:Y:S02]  /*2ed0*/  @!P0 IMAD.MOV.U32 R17, RZ, RZ, -0x40 ;  /* 0xffffffc0ff118424 */ /* 0x000fe400078e00ff */
[----:B------:R-:W-:Y:S02]  /*2ee0*/  @!P1 FFMA R21, R21, 1.84467440737095516160e+19, RZ ;  /* 0x5f80000015159823 */ /* 0x000fe400000000ff */
[----:B------:R-:W-:-:S07]  /*2ef0*/  @!P1 VIADD R17, R17, 0x40 ;  /* 0x0000004011119836 */ /* 0x000fce0000000000 */
.L_x_42:
[----:B------:R-:W-:Y:S01]  /*2f00*/  LEA R26, R15, 0xc0800000, 0x17 ;  /* 0xc08000000f1a7811 */ /* 0x000fe200078eb8ff */
[----:B------:R-:W-:Y:S01]  /*2f10*/  VIADD R18, R18, 0xffffff81 ;  /* 0xffffff8112127836 */ /* 0x000fe20000000000 */
[----:B------:R-:W-:Y:S03]  /*2f20*/  BSSY.RECONVERGENT B2, `(.L_x_47) ;  /* 0x0000035000027945 */ /* 0x000fe60003800200 */
[----:B------:R-:W-:Y:S02]  /*2f30*/  IMAD.IADD R26, R21, 0x1, -R26 ;  /* 0x00000001151a7824 */ /* 0x000fe400078e0a1a */
[C---:B------:R-:W-:Y:S01]  /*2f40*/  IMAD R0, R18.reuse, -0x800000, R23 ;  /* 0xff80000012007824 */ /* 0x040fe200078e0217 */
[----:B------:R-:W-:Y:S01]  /*2f50*/  IADD3 R18, PT, PT, R18, 0x7f, -R15 ;  /* 0x0000007f12127810 */ /* 0x000fe20007ffe80f */
[----:B------:R-:W0:Y:S01]  /*2f60*/  MUFU.RCP R22, R26 ;  /* 0x0000001a00167308 */ /* 0x000e220000001000 */
[----:B------:R-:W-:-:S03]  /*2f70*/  FADD.FTZ R19, -R26, -RZ ;  /* 0x800000ff1a137221 */ /* 0x000fc60000010100 */
[----:B------:R-:W-:Y:S02]  /*2f80*/  IMAD.IADD R17, R18, 0x1, R17 ;  /* 0x0000000112117824 */ /* 0x000fe400078e0211 */
[----:B0-----:R-:W-:-:S04]  /*2f90*/  FFMA R21, R22, R19, 1 ;  /* 0x3f80000016157423 */ /* 0x001fc80000000013 */
[----:B------:R-:W-:-:S04]  /*2fa0*/  FFMA R21, R22, R21, R22 ;  /* 0x0000001516157223 */ /* 0x000fc80000000016 */
[----:B------:R-:W-:-:S04]  /*2fb0*/  FFMA R22, R0, R21, RZ ;  /* 0x0000001500167223 */ /* 0x000fc800000000ff */
[----:B------:R-:W-:-:S04]  /*2fc0*/  FFMA R23, R19, R22, R0 ;  /* 0x0000001613177223 */ /* 0x000fc80000000000 */
[----:B------:R-:W-:-:S04]  /*2fd0*/  FFMA R22, R21, R23, R22 ;  /* 0x0000001715167223 */ /* 0x000fc80000000016 */
[----:B------:R-:W-:-:S04]  /*2fe0*/  FFMA R19, R19, R22, R0 ;  /* 0x0000001613137223 */ /* 0x000fc80000000000 */
[----:B------:R-:W-:-:S05]  /*2ff0*/  FFMA R0, R21, R19, R22 ;  /* 0x0000001315007223 */ /* 0x000fca0000000016 */
[----:B------:R-:W-:-:S04]  /*3000*/  SHF.R.U32.HI R15, RZ, 0x17, R0 ;  /* 0x00000017ff0f7819 */ /* 0x000fc80000011600 */
[----:B------:R-:W-:-:S05]  /*3010*/  LOP3.LUT R18, R15, 0xff, RZ, 0xc0, !PT ;  /* 0x000000ff0f127812 */ /* 0x000fca00078ec0ff */
[----:B------:R-:W-:-:S04]  /*3020*/  IMAD.IADD R15, R18, 0x1, R17 ;  /* 0x00000001120f7824 */ /* 0x000fc800078e0211 */
[----:B------:R-:W-:-:S05]  /*3030*/  VIADD R18, R15, 0xffffffff ;  /* 0xffffffff0f127836 */ /* 0x000fca0000000000 */
[----:B------:R-:W-:-:S13]  /*3040*/  ISETP.GE.U32.AND P0, PT, R18, 0xfe, PT ;  /* 0x000000fe1200780c */ /* 0x000fda0003f06070 */
[----:B------:R-:W-:Y:S05]  /*3050*/  @!P0 BRA `(.L_x_48) ;  /* 0x0000000000808947 */ /* 0x000fea0003800000 */
[----:B------:R-:W-:-:S13]  /*3060*/  ISETP.GT.AND P0, PT, R15, 0xfe, PT ;  /* 0x000000fe0f00780c */ /* 0x000fda0003f04270 */
[----:B------:R-:W-:Y:S05]  /*3070*/  @P0 BRA `(.L_x_49) ;  /* 0x00000000006c0947 */ /* 0x000fea0003800000 */
[----:B------:R-:W-:-:S13]  /*3080*/  ISETP.GE.AND P0, PT, R15, 0x1, PT ;  /* 0x000000010f00780c */ /* 0x000fda0003f06270 */
[----:B------:R-:W-:Y:S05]  /*3090*/  @P0 BRA `(.L_x_50) ;  /* 0x0000000000740947 */ /* 0x000fea0003800000 */
[----:B------:R-:W-:Y:S02]  /*30a0*/  ISETP.GE.AND P0, PT, R15, -0x18, PT ;  /* 0xffffffe80f00780c */ /* 0x000fe40003f06270 */
[----:B------:R-:W-:-:S11]  /*30b0*/  LOP3.LUT R0, R0, 0x80000000, RZ, 0xc0, !PT ;  /* 0x8000000000007812 */ /* 0x000fd600078ec0ff */
[----:B------:R-:W-:Y:S05]  /*30c0*/  @!P0 BRA `(.L_x_50) ;  /* 0x0000000000688947 */ /* 0x000fea0003800000 */
[CCC-:B------:R-:W-:Y:S01]  /*30d0*/  FFMA.RZ R17, R21.reuse, R19.reuse, R22.reuse ;  /* 0x0000001315117223 */ /* 0x1c0fe2000000c016 */
[CCC-:B------:R-:W-:Y:S01]  /*30e0*/  FFMA.RP R18, R21.reuse, R19.reuse, R22.reuse ;  /* 0x0000001315127223 */ /* 0x1c0fe20000008016 */
[----:B------:R-:W-:Y:S01]  /*30f0*/  FFMA.RM R21, R21, R19, R22 ;  /* 0x0000001315157223 */ /* 0x000fe20000004016 */
[C---:B------:R-:W-:Y:S01]  /*3100*/  VIADD R19, R15.reuse, 0x20 ;  /* 0x000000200f137836 */ /* 0x040fe20000000000 */
[----:B------:R-:W-:Y:S02]  /*3110*/  ISETP.NE.AND P2, PT, R15, RZ, PT ;  /* 0x000000ff0f00720c */ /* 0x000fe40003f45270 */
[----:B------:R-:W-:Y:S02]  /*3120*/  LOP3.LUT R17, R17, 0x7fffff, RZ, 0xc0, !PT ;  /* 0x007fffff11117812 */ /* 0x000fe400078ec0ff */
[----:B------:R-:W-:Y:S01]  /*3130*/  ISETP.NE.AND P1, PT, R15, RZ, PT ;  /* 0x000000ff0f00720c */ /* 0x000fe20003f25270 */
[----:B------:R-:W-:Y:S01]  /*3140*/  IMAD.MOV R15, RZ, RZ, -R15 ;  /* 0x000000ffff0f7224 */ /* 0x000fe200078e0a0f */
[----:B------:R-:W-:-:S02]  /*3150*/  LOP3.LUT R22, R17, 0x800000, RZ, 0xfc, !PT ;  /* 0x0080000011167812 */ /* 0x000fc400078efcff */
[----:B------:R-:W-:Y:S02]  /*3160*/  FSETP.NEU.FTZ.AND P0, PT, R18, R21, PT ;  /* 0x000000151200720b */ /* 0x000fe40003f1d000 */
[----:B------:R-:W-:Y:S02]  /*3170*/  SHF.L.U32 R19, R22, R19, RZ ;  /* 0x0000001316137219 */ /* 0x000fe400000006ff */
[----:B------:R-:W-:Y:S02]  /*3180*/  SEL R15, R15, RZ, P2 ;  /* 0x000000ff0f0f7207 */ /* 0x000fe40001000000 */
[----:B------:R-:W-:Y:S02]  /*3190*/  ISETP.NE.AND P1, PT, R19, RZ, P1 ;  /* 0x000000ff1300720c */ /* 0x000fe40000f25270 */
[----:B------:R-:W-:Y:S02]  /*31a0*/  SHF.R.U32.HI R22, RZ, R15, R22 ;  /* 0x0000000fff167219 */ /* 0x000fe40000011616 */
[----:B------:R-:W-:-:S02]  /*31b0*/  PLOP3.LUT P0, PT, P0, P1, PT, 0xf8, 0x8f ;  /* 0x00000000008f781c */ /* 0x000fc40000703f70 */
[----:B------:R-:W-:Y:S02]  /*31c0*/  SHF.R.U32.HI R17, RZ, 0x1, R22 ;  /* 0x00000001ff117819 */ /* 0x000fe40000011616 */
[----:B------:R-:W-:-:S04]  /*31d0*/  SEL R18, RZ, 0x1, !P0 ;  /* 0x00000001ff127807 */ /* 0x000fc80004000000 */
[----:B------:R-:W-:-:S04]  /*31e0*/  LOP3.LUT R15, R18, 0x1, R17, 0xf8, !PT ;  /* 0x00000001120f7812 */ /* 0x000fc800078ef811 */
[----:B------:R-:W-:-:S05]  /*31f0*/  LOP3.LUT R22, R15, R22, RZ, 0xc0, !PT ;  /* 0x000000160f167212 */ /* 0x000fca00078ec0ff */
[----:B------:R-:W-:-:S05]  /*3200*/  IMAD.IADD R17, R17, 0x1, R22 ;  /* 0x0000000111117824 */ /* 0x000fca00078e0216 */
[----:B------:R-:W-:Y:S01]  /*3210*/  LOP3.LUT R0, R17, R0, RZ, 0xfc, !PT ;  /* 0x0000000011007212 */ /* 0x000fe200078efcff */
[----:B------:R-:W-:Y:S06]  /*3220*/  BRA `(.L_x_50) ;  /* 0x0000000000107947 */ /* 0x000fec0003800000 */
.L_x_49:
[----:B------:R-:W-:-:S04]  /*3230*/  LOP3.LUT R0, R0, 0x80000000, RZ, 0xc0, !PT ;  /* 0x8000000000007812 */ /* 0x000fc800078ec0ff */
[----:B------:R-:W-:Y:S01]  /*3240*/  LOP3.LUT R0, R0, 0x7f800000, RZ, 0xfc, !PT ;  /* 0x7f80000000007812 */ /* 0x000fe200078efcff */
[----:B------:R-:W-:Y:S06]  /*3250*/  BRA `(.L_x_50) ;  /* 0x0000000000047947 */ /* 0x000fec0003800000 */
.L_x_48:
[----:B------:R-:W-:-:S07]  /*3260*/  IMAD R0, R17, 0x800000, R0 ;  /* 0x0080000011007824 */ /* 0x000fce00078e0200 */
.L_x_50:
[----:B------:R-:W-:Y:S05]  /*3270*/  BSYNC.RECONVERGENT B2 ;  /* 0x0000000000027941 */ /* 0x000fea0003800200 */
.L_x_47:
[----:B------:R-:W-:Y:S05]  /*3280*/  BRA `(.L_x_51) ;  /* 0x0000000000207947 */ /* 0x000fea0003800000 */
.L_x_46:
[----:B------:R-:W-:-:S04]  /*3290*/  LOP3.LUT R21, R21, 0x80000000, R23, 0x48, !PT ;  /* 0x8000000015157812 */ /* 0x000fc800078e4817 */
[----:B------:R-:W-:Y:S01]  /*32a0*/  LOP3.LUT R0, R21, 0x7f800000, RZ, 0xfc, !PT ;  /* 0x7f80000015007812 */ /* 0x000fe200078efcff */
[----:B------:R-:W-:Y:S06]  /*32b0*/  BRA `(.L_x_51) ;  /* 0x0000000000147947 */ /* 0x000fec0003800000 */
.L_x_45:
[----:B------:R-:W-:Y:S01]  /*32c0*/  LOP3.LUT R0, R21, 0x80000000, R23, 0x48, !PT ;  /* 0x8000000015007812 */ /* 0x000fe200078e4817 */
[----:B------:R-:W-:Y:S06]  /*32d0*/  BRA `(.L_x_51) ;  /* 0x00000000000c7947 */ /* 0x000fec0003800000 */
.L_x_44:
[----:B------:R-:W0:Y:S01]  /*32e0*/  MUFU.RSQ R0, -QNAN ;  /* 0xffc0000000007908 */ /* 0x000e220000001400 */
[----:B------:R-:W-:Y:S05]  /*32f0*/  BRA `(.L_x_51) ;  /* 0x0000000000047947 */ /* 0x000fea0003800000 */
.L_x_43:
[----:B------:R-:W-:-:S07]  /*3300*/  FADD.FTZ R0, R23, R21 ;  /* 0x0000001517007221 */ /* 0x000fce0000010000 */
.L_x_51:
[----:B------:R-:W-:Y:S05]  /*3310*/  BSYNC.RECONVERGENT B1 ;  /* 0x0000000000017941 */ /* 0x000fea0003800200 */
.L_x_41:
[----:B------:R-:W-:-:S04]  /*3320*/  IMAD.MOV.U32 R17, RZ, RZ, 0x0 ;  /* 0x00000000ff117424 */ /* 0x000fc800078e00ff */
[----:B0-----:R-:W-:Y:S05]  /*3330*/  RET.REL.NODEC R16 `(_Z17nms_normal_kernelifPKfPy) ;  /* 0xffffffcc10307950 */ /* 0x001fea0003c3ffff */
.L_x_52:
[----:B------:R-:W-:-:S00]  /*3340*/  BRA `(.L_x_52) ;  /* 0xfffffffc00fc7947 */ /* 0x000fc0000383ffff */
[----:B------:R-:W-:-:S00]  /*3350*/  NOP ;  /* 0x0000000000007918 */ /* 0x000fc00000000000 */
        /* <DEDUP_REMOVED lines=10> */
.L_x_499:


//--------------------- .text._Z10nms_kernelifPKfPy --------------------------
	.section	.text._Z10nms_kernelifPKfPy,"ax",@progbits
	.align	128
        .global         _Z10nms_kernelifPKfPy
        .type           _Z10nms_kernelifPKfPy,@function
        .size           _Z10nms_kernelifPKfPy,(.L_x_500 - _Z10nms_kernelifPKfPy)
        .other          _Z10nms_kernelifPKfPy,@"STO_CUDA_ENTRY STV_DEFAULT"
_Z10nms_kernelifPKfPy:
.text._Z10nms_kernelifPKfPy:
[----:B------:R-:W0:Y:S01]  /*0000*/  LDC R1, c[0x0][0x37c] ;  /* 0x0000df00ff017b82 */ /* 0x000e220000000800 */
[----:B------:R-:W1:Y:S07]  /*0010*/  S2R R50, SR_CTAID.X ;  /* 0x0000000000327919 */ /* 0x000e6e0000002500 */
[----:B------:R-:W1:Y:S01]  /*0020*/  LDC R2, c[0x0][0x380] ;  /* 0x0000e000ff027b82 */ /* 0x000e620000000800 */
[----:B0-----:R-:W-:Y:S01]  /*0030*/  VIADD R1, R1, 0xffffff30 ;  /* 0xffffff3001017836 */ /* 0x001fe20000000000 */
[----:B------:R-:W0:Y:S01]  /*0040*/  LDCU.64 UR6, c[0x0][0x358] ;  /* 0x00006b00ff0677ac */ /* 0x000e220008000a00 */
[----:B------:R-:W2:Y:S01]  /*0050*/  S2R R47, SR_CTAID.Y ;  /* 0x00000000002f7919 */ /* 0x000ea20000002600 */
[----:B------:R-:W-:Y:S02]  /*0060*/  BSSY.RECONVERGENT B0, `(.L_x_53) ;  /* 0x0000028000007945 */ /* 0x000fe40003800200 */
[----:B------:R-:W-:Y:S01]  /*0070*/  R2UR UR10, R1 ;  /* 0x00000000010a72ca */ /* 0x000fe200000e0000 */
[----:B------:R-:W3:Y:S01]  /*0080*/  S2R R15, SR_TID.X ;  /* 0x00000000000f7919 */ /* 0x000ee20000002100 */
[----:B-1----:R-:W-:-:S02]  /*0090*/  IMAD R0, R50, -0x40, R2 ;  /* 0xffffffc032007824 */ /* 0x002fc400078e0202 */
[----:B--2---:R-:W-:-:S03]  /*00a0*/  IMAD R2, R47, -0x40, R2 ;  /* 0xffffffc02f027824 */ /* 0x004fc600078e0202 */
[----:B------:R-:W-:-:S04]  /*00b0*/  I2FP.F32.S32 R0, R0 ;  /* 0x0000000000007245 */ /* 0x000fc80000201400 */
[----:B------:R-:W-:Y:S02]  /*00c0*/  FMNMX R0, R0, 64, PT ;  /* 0x4280000000007809 */ /* 0x000fe40003800000 */
[----:B------:R-:W-:Y:S02]  /*00d0*/  I2FP.F32.S32 R2, R2 ;  /* 0x0000000200027245 */ /* 0x000fe40000201400 */
[----:B------:R-:W3:Y:S02]  /*00e0*/  F2I.TRUNC.NTZ R48, R0 ;  /* 0x0000000000307305 */ /* 0x000ee4000020f100 */
[----:B------:R-:W-:-:S06]  /*00f0*/  FMNMX R2, R2, 64, PT ;  /* 0x4280000002027809 */ /* 0x000fcc0003800000 */
[----:B------:R-:W1:Y:S01]  /*0100*/  F2I.TRUNC.NTZ R2, R2 ;  /* 0x0000000200027305 */ /* 0x000e62000020f100 */
[C---:B---3--:R-:W-:Y:S02]  /*0110*/  ISETP.GE.U32.AND P0, PT, R15.reuse, R48, PT ;  /* 0x000000300f00720c */ /* 0x048fe40003f06070 */
[----:B-1----:R-:W-:-:S11]  /*0120*/  ISETP.GE.U32.AND P1, PT, R15, R2, PT ;  /* 0x000000020f00720c */ /* 0x002fd60003f26070 */
[----:B0-----:R-:W-:Y:S05]  /*0130*/  @P0 BRA `(.L_x_54) ;  /* 0x0000000000680947 */ /* 0x001fea0003800000 */
[----:B------:R-:W0:Y:S01]  /*0140*/  LDC.64 R10, c[0x0][0x388] ;  /* 0x0000e200ff0a7b82 */ /* 0x000e220000000a00 */
[----:B------:R-:W-:-:S04]  /*0150*/  IMAD R0, R50, 0x40, R15 ;  /* 0x0000004032007824 */ /* 0x000fc800078e020f */
[----:B------:R-:W-:-:S04]  /*0160*/  IMAD R3, R0, 0x5, RZ ;  /* 0x0000000500037824 */ /* 0x000fc800078e02ff */
[C---:B------:R-:W-:Y:S01]  /*0170*/  VIADD R7, R3.reuse, 0x2 ;  /* 0x0000000203077836 */ /* 0x040fe20000000000 */
[C---:B------:R-:W-:Y:S01]  /*0180*/  IADD3 R5, PT, PT, R3.reuse, 0x1, RZ ;  /* 0x0000000103057810 */ /* 0x040fe20007ffe0ff */
[C---:B------:R-:W-:Y:S01]  /*0190*/  VIADD R9, R3.reuse, 0x3 ;  /* 0x0000000303097836 */ /* 0x040fe20000000000 */
[C---:B------:R-:W-:Y:S01]  /*01a0*/  IADD3 R13, PT, PT, R3.reuse, 0x4, RZ ;  /* 0x00000004030d7810 */ /* 0x040fe20007ffe0ff */
        /* <DEDUP_REMOVED lines=19> */
.L_x_54:
[----:B------:R-:W-:Y:S05]  /*02e0*/  BSYNC.RECONVERGENT B0 ;  /* 0x0000000000007941 */ /* 0x000fea0003800200 */
.L_x_53:
[----:B------:R-:W-:Y:S06]  /*02f0*/  BAR.SYNC.DEFER_BLOCKING 0x0 ;  /* 0x0000000000007b1d */ /* 0x000fec0000010000 */
[----:B------:R-:W-:Y:S05]  /*0300*/  @P1 EXIT ;  /* 0x000000000000194d */ /* 0x000fea0003800000 */
[----:B------:R-:W-:Y:S01]  /*0310*/  VIADD R0, R15, 0x1 ;  /* 0x000000010f007836 */ /* 0x000fe20000000000 */
[C---:B------:R-:W-:Y:S01]  /*0320*/  ISETP.NE.AND P0, PT, R47.reuse, R50, PT ;  /* 0x000000322f00720c */ /* 0x040fe20003f05270 */
[----:B------:R-:W-:Y:S01]  /*0330*/  BSSY.RECONVERGENT B0, `(.L_x_55) ;  /* 0x0000968000007945 */ /* 0x000fe20003800200 */
[----:B------:R-:W-:Y:S02]  /*0340*/  HFMA2 R46, -RZ, RZ, 0, 0 ;  /* 0x00000000ff2e7431 */ /* 0x000fe400000001ff */
[----:B------:R-:W-:Y:S01]  /*0350*/  IMAD R47, R47, 0x40, R15 ;  /* 0x000000402f2f7824 */ /* 0x000fe200078e020f */
[----:B------:R-:W-:Y:S01]  /*0360*/  SEL R41, R0, RZ, !P0 ;  /* 0x000000ff00297207 */ /* 0x000fe20004000000 */
[----:B------:R-:W-:-:S03]  /*0370*/  IMAD.MOV.U32 R45, RZ, RZ, RZ ;  /* 0x000000ffff2d7224 */ /* 0x000fc600078e00ff */
[----:B------:R-:W-:-:S13]  /*0380*/  ISETP.GE.AND P0, PT, R41, R48, PT ;  /* 0x000000302900720c */ /* 0x000fda0003f06270 */
[----:B------:R-:W-:Y:S05]  /*0390*/  @P0 BRA `(.L_x_56) ;  /* 0x0000009400840947 */ /* 0x000fea0003800000 */
[----:B0-----:R-:W0:Y:S01]  /*03a0*/  LDC.64 R2, c[0x0][0x388] ;  /* 0x0000e200ff027b82 */ /* 0x001e220000000a00 */
[----:B------:R-:W-:-:S04]  /*03b0*/  IMAD R5, R47, 0x5, RZ ;  /* 0x000000052f057824 */ /* 0x000fc800078e02ff */
[----:B0-----:R-:W-:-:S05]  /*03c0*/  IMAD.WIDE.U32 R2, R5, 0x4, R2 ;  /* 0x0000000405027825 */ /* 0x001fca00078e0002 */
[----:B------:R-:W2:Y:S04]  /*03d0*/  LDG.E R44, desc[UR6][R2.64+0x10] ;  /* 0x00001006022c7981 */ /* 0x000ea8000c1e1900 */
[----:B------:R-:W3:Y:S04]  /*03e0*/  LDG.E R10, desc[UR6][R2.64+0x8] ;  /* 0x00000806020a7981 */ /* 0x000ee8000c1e1900 */
[----:B------:R-:W4:Y:S04]  /*03f0*/  LDG.E R8, desc[UR6][R2.64] ;  /* 0x0000000602087981 */ /* 0x000f28000c1e1900 */
[----:B------:R-:W5:Y:S04]  /*0400*/  LDG.E R5, desc[UR6][R2.64+0xc] ;  /* 0x00000c0602057981 */ /* 0x000f68000c1e1900 */
[----:B------:R0:W5:Y:S01]  /*0410*/  LDG.E R9, desc[UR6][R2.64+0x4] ;  /* 0x0000040602097981 */ /* 0x000162000c1e1900 */
[----:B------:R-:W-:Y:S01]  /*0420*/  IMAD.MOV.U32 R46, RZ, RZ, RZ ;  /* 0x000000ffff2e7224 */ /* 0x000fe200078e00ff */
[----:B------:R-:W-:Y:S01]  /*0430*/  MOV R45, RZ ;  /* 0x000000ff002d7202 */ /* 0x000fe20000000f00 */
[----:B------:R-:W-:-:S02]  /*0440*/  VIADD R40, R1, 0x20 ;  /* 0x0000002001287836 */ /* 0x000fc40000000000 */
[----:B------:R-:W-:Y:S02]  /*0450*/  VIADD R39, R1, 0x50 ;  /* 0x0000005001277836 */ /* 0x000fe40000000000 */
[C---:B--2---:R-:W-:Y:S01]  /*0460*/  FMUL R0, R44.reuse, 0.63661974668502807617 ;  /* 0x3f22f9832c007820 */ /* 0x044fe20000400000 */
[C---:B------:R-:W-:Y:S01]  /*0470*/  FMUL R6, R44.reuse, -0.63661974668502807617 ;  /* 0xbf22f9832c067820 */ /* 0x040fe20000400000 */
[----:B------:R-:W-:Y:S01]  /*0480*/  FADD R35, -R44, -RZ ;  /* 0x800000ff2c237221 */ /* 0x000fe20000000100 */
[----:B------:R-:W-:Y:S01]  /*0490*/  SHF.R.U32.HI R31, RZ, 0x17, R44 ;  /* 0x00000017ff1f7819 */ /* 0x000fe2000001162c */
[----:B---3--:R-:W-:Y:S01]  /*04a0*/  FADD R38, R10, 9.9999997473787516356e-06 ;  /* 0x3727c5ac0a267421 */ /* 0x008fe20000000000 */
[----:B------:R-:W-:Y:S01]  /*04b0*/  FSETP.GE.AND P0, PT, |R44|, 105615, PT ;  /* 0x47ce47802c00780b */ /* 0x000fe20003f06200 */
[----:B------:R-:W1:Y:S01]  /*04c0*/  F2I.NTZ R0, R0 ;  /* 0x0000000000007305 */ /* 0x000e620000203100 */
[----:B------:R-:W-:Y:S01]  /*04d0*/  SHF.R.U32.HI R29, RZ, 0x17, R35 ;  /* 0x00000017ff1d7819 */ /* 0x000fe20000011623 */
[----:B----4-:R-:W-:Y:S01]  /*04e0*/  FADD R37, R10, R8 ;  /* 0x000000080a257221 */ /* 0x010fe20000000000 */
[----:B0-----:R-:W-:Y:S01]  /*04f0*/  LOP3.LUT R2, R31, 0xe0, RZ, 0xc0, !PT ;  /* 0x000000e01f027812 */ /* 0x001fe200078ec0ff */
[----:B------:R-:W-:Y:S01]  /*0500*/  FADD R36, R8, -9.9999997473787516356e-06 ;  /* 0xb727c5ac08247421 */ /* 0x000fe20000000000 */
[----:B------:R-:W-:Y:S01]  /*0510*/  LOP3.LUT R3, R29, 0xe0, RZ, 0xc0, !PT ;  /* 0x000000e01d037812 */ /* 0x000fe200078ec0ff */
[----:B-----5:R-:W-:Y:S01]  /*0520*/  FADD R33, R5, 9.9999997473787516356e-06 ;  /* 0x3727c5ac05217421 */ /* 0x020fe20000000000 */
[----:B------:R-:W-:Y:S01]  /*0530*/  FSETP.EQ.OR P1, PT, |R44|, +INF , !P0 ;  /* 0x7f8000002c00780b */ /* 0x000fe20004722600 */
[----:B------:R-:W0:Y:S01]  /*0540*/  F2I.NTZ R6, R6 ;  /* 0x0000000600067305 */ /* 0x000e220000203100 */
[----:B------:R-:W-:Y:S01]  /*0550*/  VIADD R2, R2, 0xffffff80 ;  /* 0xffffff8002027836 */ /* 0x000fe20000000000 */
[----:B------:R-:W-:Y:S01]  /*0560*/  SHF.L.U32 R27, R35, 0x8, RZ ;  /* 0x00000008231b7819 */ /* 0x000fe200000006ff */
[----:B------:R-:W-:Y:S01]  /*0570*/  VIADD R3, R3, 0xffffff80 ;  /* 0xffffff8003037836 */ /* 0x000fe20000000000 */
[----:B------:R-:W-:Y:S01]  /*0580*/  LOP3.LUT R29, R29, 0x1f, RZ, 0xc0, !PT ;  /* 0x0000001f1d1d7812 */ /* 0x000fe200078ec0ff */
[----:B------:R-:W-:Y:S01]  /*0590*/  FADD R34, R5, R9 ;  /* 0x0000000905227221 */ /* 0x000fe20000000000 */
[----:B------:R-:W-:Y:S01]  /*05a0*/  FADD R32, R9, -9.9999997473787516356e-06 ;  /* 0xb727c5ac09207421 */ /* 0x000fe20000000000 */
[----:B-1----:R-:W-:-:S02]  /*05b0*/  I2FP.F32.S32 R43, R0 ;  /* 0x00000000002b7245 */ /* 0x002fc40000201400 */
[----:B------:R-:W-:Y:S02]  /*05c0*/  SEL R30, R0, RZ, !P0 ;  /* 0x000000ff001e7207 */ /* 0x000fe40004000000 */
[----:B------:R-:W-:Y:S01]  /*05d0*/  SHF.R.U32.HI R0, RZ, 0x5, R2 ;  /* 0x00000005ff007819 */ /* 0x000fe20000011602 */
[C---:B------:R-:W-:Y:S01]  /*05e0*/  FFMA R4, R43.reuse, -1.5707962512969970703, R44 ;  /* 0xbfc90fda2b047823 */ /* 0x040fe2000000002c */
[----:B------:R-:W-:Y:S02]  /*05f0*/  SHF.R.U32.HI R2, RZ, 0x5, R3 ;  /* 0x00000005ff027819 */ /* 0x000fe40000011603 */
[----:B0-----:R-:W-:Y:S01]  /*0600*/  I2FP.F32.S32 R7, R6 ;  /* 0x0000000600077245 */ /* 0x001fe20000201400 */
[----:B------:R-:W-:Y:S01]  /*0610*/  FFMA R4, R43, -7.5497894158615963534e-08, R4 ;  /* 0xb3a221682b047823 */ /* 0x000fe20000000004 */
[----:B------:R-:W-:Y:S01]  /*0620*/  P2R R53, PR, RZ, 0x2 ;  /* 0x00000002ff357803 */ /* 0x000fe20000000000 */
[--C-:B------:R-:W-:Y:S01]  /*0630*/  IMAD R49, R0, -0x4, R1.reuse ;  /* 0xfffffffc00317824 */ /* 0x100fe200078e0201 */
[----:B------:R-:W-:Y:S01]  /*0640*/  LOP3.LUT R31, R31, 0x1f, RZ, 0xc0, !PT ;  /* 0x0000001f1f1f7812 */ /* 0x000fe200078ec0ff */
[----:B------:R-:W-:Y:S01]  /*0650*/  FFMA R12, R7, -1.5707962512969970703, -R44 ;  /* 0xbfc90fda070c7823 */ /* 0x000fe2000000082c */
[----:B------:R-:W-:Y:S01]  /*0660*/  FFMA R43, R43, -5.3903029534742383927e-15, R4 ;  /* 0xa7c234c52b2b7823 */ /* 0x000fe20000000004 */
[----:B------:R-:W-:Y:S01]  /*0670*/  SEL R28, R6, RZ, !P0 ;  /* 0x000000ff061c7207 */ /* 0x000fe20004000000 */
[----:B------:R-:W-:-:S02]  /*0680*/  IMAD R51, R2, -0x4, R1 ;  /* 0xfffffffc02337824 */ /* 0x000fc400078e0201 */
[----:B------:R-:W-:Y:S01]  /*0690*/  FFMA R12, R7, -7.5497894158615963534e-08, R12 ;  /* 0xb3a22168070c7823 */ /* 0x000fe2000000000c */
[----:B------:R-:W-:Y:S01]  /*06a0*/  LOP3.LUT R27, R27, 0x80000000, RZ, 0xfc, !PT ;  /* 0x800000001b1b7812 */ /* 0x000fe200078efcff */
[-C--:B------:R-:W-:Y:S01]  /*06b0*/  @P0 FMUL R43, RZ, R44.reuse ;  /* 0x0000002cff2b0220 */ /* 0x080fe20000400000 */
[----:B------:R-:W-:Y:S01]  /*06c0*/  IADD3 R26, PT, PT, -R29, 0x20, RZ ;  /* 0x000000201d1a7810 */ /* 0x000fe20007ffe1ff */
[----:B------:R-:W-:Y:S01]  /*06d0*/  FFMA R42, R7, -5.3903029534742383927e-15, R12 ;  /* 0xa7c234c5072a7823 */ /* 0x000fe2000000000c */
[----:B------:R-:W-:-:S07]  /*06e0*/  @P0 FMUL R42, RZ, -R44 ;  /* 0x8000002cff2a0220 */ /* 0x000fce0000400000 */
.L_x_190:
[----:B0-----:R-:W0:Y:S01]  /*06f0*/  S2R R3, SR_CgaCtaId ;  /* 0x0000000000037919 */ /* 0x001e220000008800 */
[----:B------:R-:W-:Y:S01]  /*0700*/  MOV R0, 0x400 ;  /* 0x0000040000007802 */ /* 0x000fe20000000f00 */
[----:B------:R-:W-:Y:S01]  /*0710*/  IMAD.MOV.U32 R6, RZ, RZ, R8 ;  /* 0x000000ffff067224 */ /* 0x000fe200078e0008 */
[----:B------:R-:W-:Y:S01]  /*0720*/  MOV R4, R10 ;  /* 0x0000000a00047202 */ /* 0x000fe20000000f00 */
[----:B------:R-:W-:Y:S01]  /*0730*/  IMAD.MOV.U32 R7, RZ, RZ, R5 ;  /* 0x000000ffff077224 */ /* 0x000fe200078e0005 */
[----:B------:R-:W-:Y:S01]  /*0740*/  MOV R11, R9 ;  /* 0x00000009000b7202 */ /* 0x000fe20000000f00 */
[----:B------:R-:W-:Y:S01]  /*0750*/  BSSY.RECONVERGENT B1, `(.L_x_57) ;  /* 0x0000041000017945 */ /* 0x000fe20003800200 */
[----:B------:R-:W-:Y:S01]  /*0760*/  ISETP.NE.AND P0, PT, R53, RZ, PT ;  /* 0x000000ff3500720c */ /* 0x000fe20003f05270 */
[----:B------:R-:W-:Y:S01]  /*0770*/  IMAD.MOV.U32 R12, RZ, RZ, R30 ;  /* 0x000000ffff0c7224 */ /* 0x000fe200078e001e */
[----:B------:R-:W-:Y:S01]  /*0780*/  STL.128 [R1+0x30], R4 ;  /* 0x0000300401007387 */ /* 0x000fe20000100c00 */
[----:B------:R-:W-:-:S03]  /*0790*/  MOV R13, R43 ;  /* 0x0000002b000d7202 */ /* 0x000fc60000000f00 */
[----:B------:R-:W-:Y:S01]  /*07a0*/  STL.128 [R1+0x20], R8 ;  /* 0x0000200801007387 */ /* 0x000fe20000100c00 */
[----:B0-----:R-:W-:Y:S02]  /*07b0*/  LEA R0, R3, R0, 0x18 ;  /* 0x0000000003007211 */ /* 0x001fe400078ec0ff */
[----:B------:R-:W-:-:S03]  /*07c0*/  IADD3 R3, PT, PT, -R31, 0x20, RZ ;  /* 0x000000201f037810 */ /* 0x000fc60007ffe1ff */
[----:B------:R-:W-:Y:S02]  /*07d0*/  IMAD R2, R41, 0x14, R0 ;  /* 0x0000001429027824 */ /* 0x000fe400078e0200 */
[----:B------:R-:W-:-:S03]  /*07e0*/  IMAD.SHL.U32 R0, R44, 0x100, RZ ;  /* 0x000001002c007824 */ /* 0x000fc600078e00ff */
[----:B------:R-:W-:Y:S04]  /*07f0*/  LDS R52, [R2+0x8] ;  /* 0x0000080002347984 */ /* 0x000fe80000000800 */
[----:B------:R-:W0:Y:S04]  /*0800*/  LDS R54, [R2] ;  /* 0x0000000002367984 */ /* 0x000e280000000800 */
[----:B------:R-:W-:Y:S04]  /*0810*/  LDS R55, [R2+0xc] ;  /* 0x00000c0002377984 */ /* 0x000fe80000000800 */
[----:B------:R-:W1:Y:S04]  /*0820*/  LDS R57, [R2+0x4] ;  /* 0x0000040002397984 */ /* 0x000e680000000800 */
[----:B--2---:R2:W3:Y:S02]  /*0830*/  LDS R65, [R2+0x10] ;  /* 0x0000100002417984 */ /* 0x0044e40000000800 */
[----:B--2---:R-:W-:Y:S01]  /*0840*/  LOP3.LUT R2, R0, 0x80000000, RZ, 0xfc, !PT ;  /* 0x8000000000027812 */ /* 0x004fe200078efcff */
[----:B0-----:R-:W-:Y:S01]  /*0850*/  FADD R21, R52, R54 ;  /* 0x0000003634157221 */ /* 0x001fe20000000000 */
[----:B-1----:R-:W-:Y:S01]  /*0860*/  FADD R0, R55, R57 ;  /* 0x0000003937007221 */ /* 0x002fe20000000000 */
[----:B------:R-:W-:Y:S06]  /*0870*/  @P0 BRA `(.L_x_58) ;  /* 0x0000000000b80947 */ /* 0x000fec0003800000 */
[----:B------:R-:W-:Y:S01]  /*0880*/  IMAD.MOV.U32 R16, RZ, RZ, RZ ;  /* 0x000000ffff107224 */ /* 0x000fe200078e00ff */
[----:B------:R-:W0:Y:S01]  /*0890*/  LDCU.64 UR8, c[0x4][0x8] ;  /* 0x01000100ff0877ac */ /* 0x000e220008000a00 */
[----:B------:R-:W-:Y:S01]  /*08a0*/  IMAD.MOV.U32 R4, RZ, RZ, R1 ;  /* 0x000000ffff047224 */ /* 0x000fe200078e0001 */
[----:B------:R-:W-:Y:S01]  /*08b0*/  UMOV UR5, URZ ;  /* 0x000000ff00057c82 */ /* 0x000fe20008000000 */
[----:B------:R-:W-:-:S05]  /*08c0*/  UMOV UR4, URZ ;  /* 0x000000ff00047c82 */ /* 0x000fca0008000000 */
.L_x_59:
[----:B0-----:R-:W-:Y:S01]  /*08d0*/  MOV R12, UR8 ;  /* 0x00000008000c7c02 */ /* 0x001fe20008000f00 */
[----:B------:R-:W-:-:S05]  /*08e0*/  IMAD.U32 R13, RZ, RZ, UR9 ;  /* 0x00000009ff0d7e24 */ /* 0x000fca000f8e00ff */
[----:B------:R-:W2:Y:S01]  /*08f0*/  LDG.E.CONSTANT R7, desc[UR6][R12.64] ;  /* 0x000000060c077981 */ /* 0x000ea2000c1e9900 */
[----:B------:R-:W-:Y:S02]  /*0900*/  UIADD3 UR8, UP0, UPT, UR8, 0x4, URZ ;  /* 0x0000000408087890 */ /* 0x000fe4000ff1e0ff */
[----:B------:R-:W-:Y:S02]  /*0910*/  UIADD3 UR4, UPT, UPT, UR4, 0x1, URZ ;  /* 0x0000000104047890 */ /* 0x000fe4000fffe0ff */
[----:B------:R-:W-:Y:S02]  /*0920*/  UIADD3.X UR9, UPT, UPT, URZ, UR9, URZ, UP0, !UPT ;  /* 0x00000009ff097290 */ /* 0x000fe400087fe4ff */
[----:B------:R-:W-:Y:S01]  /*0930*/  UISETP.NE.AND UP0, UPT, UR4, 0x6, UPT ;  /* 0x000000060400788c */ /* 0x000fe2000bf05270 */
[----:B--2---:R-:W-:-:S03]  /*0940*/  IMAD.WIDE.U32 R6, R7, R2, RZ ;  /* 0x0000000207067225 */ /* 0x004fc600078e00ff */
[----:B------:R-:W-:-:S04]  /*0950*/  IADD3 R11, P0, PT, R6, R16, RZ ;  /* 0x00000010060b7210 */ /* 0x000fc80007f1e0ff */
[----:B------:R-:W-:Y:S01]  /*0960*/  IADD3.X R16, PT, PT, R7, UR5, RZ, P0, !PT ;  /* 0x0000000507107c10 */ /* 0x000fe200087fe4ff */
[----:B------:R0:W-:Y:S02]  /*0970*/  STL [R4], R11 ;  /* 0x0000000b04007387 */ /* 0x0001e40000100800 */
[----:B0-----:R-:W-:Y:S01]  /*0980*/  VIADD R4, R4, 0x4 ;  /* 0x0000000404047836 */ /* 0x001fe20000000000 */
[----:B------:R-:W-:Y:S06]  /*0990*/  BRA.U UP0, `(.L_x_59) ;  /* 0xfffffffd00cc7547 */ /* 0x000fec000b83ffff */
[----:B------:R-:W-:Y:S01]  /*09a0*/  ISETP.NE.AND P0, PT, R31, RZ, PT ;  /* 0x000000ff1f00720c */ /* 0x000fe20003f05270 */
[----:B------:R0:W-:Y:S04]  /*09b0*/  STL [R1+0x18], R16 ;  /* 0x0000181001007387 */ /* 0x0001e80000100800 */
[----:B------:R-:W2:Y:S04]  /*09c0*/  LDL R6, [R49+0x14] ;  /* 0x0000140031067983 */ /* 0x000ea80000100800 */
[----:B------:R-:W4:Y:S04]  /*09d0*/  LDL R4, [R49+0x18] ;  /* 0x0000180031047983 */ /* 0x000f280000100800 */
[----:B------:R-:W5:Y:S01]  /*09e0*/  @P0 LDL R14, [R49+0x10] ;  /* 0x00001000310e0983 */ /* 0x000f620000100800 */
[----:B------:R-:W-:Y:S01]  /*09f0*/  UMOV UR4, 0x54442d19 ;  /* 0x54442d1900047882 */ /* 0x000fe20000000000 */
[----:B------:R-:W-:Y:S01]  /*0a00*/  UMOV UR5, 0x3bf921fb ;  /* 0x3bf921fb00057882 */ /* 0x000fe20000000000 */
[----:B--2---:R-:W-:-:S02]  /*0a10*/  @P0 SHF.L.U32 R11, R6, R31, RZ ;  /* 0x0000001f060b0219 */ /* 0x004fc400000006ff */
[----:B------:R-:W-:Y:S02]  /*0a20*/  @P0 SHF.R.U32.HI R12, RZ, R3, R6 ;  /* 0x00000003ff0c0219 */ /* 0x000fe40000011606 */
[----:B----4-:R-:W-:Y:S02]  /*0a30*/  @P0 SHF.L.U32 R7, R4, R31, RZ ;  /* 0x0000001f04070219 */ /* 0x010fe400000006ff */
[----:B-----5:R-:W-:Y:S02]  /*0a40*/  @P0 SHF.R.U32.HI R14, RZ, R3, R14 ;  /* 0x00000003ff0e0219 */ /* 0x020fe4000001160e */
[----:B------:R-:W-:-:S03]  /*0a50*/  @P0 IADD3 R4, PT, PT, R7, R12, RZ ;  /* 0x0000000c07040210 */ /* 0x000fc60007ffe0ff */
[----:B------:R-:W-:-:S05]  /*0a60*/  @P0 IMAD.IADD R6, R11, 0x1, R14 ;  /* 0x000000010b060824 */ /* 0x000fca00078e020e */
[C---:B------:R-:W-:Y:S01]  /*0a70*/  SHF.L.W.U32.HI R12, R6.reuse, 0x2, R4 ;  /* 0x00000002060c7819 */ /* 0x040fe20000010e04 */
[----:B------:R-:W-:-:S03]  /*0a80*/  IMAD.SHL.U32 R6, R6, 0x4, RZ ;  /* 0x0000000406067824 */ /* 0x000fc600078e00ff */
[----:B------:R-:W-:-:S04]  /*0a90*/  SHF.R.S32.HI R7, RZ, 0x1f, R12 ;  /* 0x0000001fff077819 */ /* 0x000fc8000001140c */
[C---:B------:R-:W-:Y:S02]  /*0aa0*/  LOP3.LUT R14, R7.reuse, R6, RZ, 0x3c, !PT ;  /* 0x00000006070e7212 */ /* 0x040fe400078e3cff */
[----:B------:R-:W-:-:S04]  /*0ab0*/  LOP3.LUT R15, R7, R12, RZ, 0x3c, !PT ;  /* 0x0000000c070f7212 */ /* 0x000fc800078e3cff */
[----:B------:R-:W1:Y:S01]  /*0ac0*/  I2F.F64.S64 R6, R14 ;  /* 0x0000000e00067312 */ /* 0x000e620000301c00 */
[----:B------:R-:W-:Y:S01]  /*0ad0*/  ISETP.GE.AND P0, PT, R44, RZ, PT ;  /* 0x000000ff2c00720c */ /* 0x000fe20003f06270 */
[----:B-1----:R-:W-:Y:S01]  /*0ae0*/  DMUL R6, R6, UR4 ;  /* 0x0000000406067c28 */ /* 0x002fe20008000000 */
[----:B------:R-:W-:Y:S02]  /*0af0*/  LOP3.LUT R13, R12, R44, RZ, 0x3c, !PT ;  /* 0x0000002c0c0d7212 */ /* 0x000fe400078e3cff */
[----:B------:R-:W-:-:S07]  /*0b00*/  SHF.R.U32.HI R11, RZ, 0x1e, R4 ;  /* 0x0000001eff0b7819 */ /* 0x000fce0000011604 */
[----:B------:R-:W1:Y:S01]  /*0b10*/  F2F.F32.F64 R6, R6 ;  /* 0x0000000600067310 */ /* 0x000e620000301000 */
[----:B------:R-:W-:Y:S02]  /*0b20*/  ISETP.GE.AND P1, PT, R13, RZ, PT ;  /* 0x000000ff0d00720c */ /* 0x000fe40003f26270 */
[----:B------:R-:W-:-:S04]  /*0b30*/  LEA.HI R12, R12, R11, RZ, 0x1 ;  /* 0x0000000b0c0c7211 */ /* 0x000fc800078f08ff */
[----:B------:R-:W-:Y:S02]  /*0b40*/  @!P0 IADD3 R12, PT, PT, -R12, RZ, RZ ;  /* 0x000000ff0c0c8210 */ /* 0x000fe40007ffe1ff */
[----:B01----:R-:W-:-:S07]  /*0b50*/  FSEL R13, -R6, R6, !P1 ;  /* 0x00000006060d7208 */ /* 0x003fce0004800100 */
.L_x_58:
[----:B------:R-:W-:Y:S05]  /*0b60*/  BSYNC.RECONVERGENT B1 ;  /* 0x0000000000017941 */ /* 0x000fea0003800200 */
.L_x_57:
[----:B------:R-:W-:Y:S02]  /*0b70*/  IMAD.MOV.U32 R11, RZ, RZ, 0x37cbac00 ;  /* 0x37cbac00ff0b7424 */ /* 0x000fe400078e00ff */
[----:B------:R-:W-:Y:S01]  /*0b80*/  FMUL R6, R13, R13 ;  /* 0x0000000d0d067220 */ /* 0x000fe20000400000 */
[C---:B------:R-:W-:Y:S01]  /*0b90*/  LOP3.LUT R7, R12.reuse, 0x1, RZ, 0xc0, !PT ;  /* 0x000000010c077812 */ /* 0x040fe200078ec0ff */
[----:B------:R-:W-:Y:S01]  /*0ba0*/  IMAD.MOV.U32 R16, RZ, RZ, 0x3c0885e4 ;  /* 0x3c0885e4ff107424 */ /* 0x000fe200078e00ff */
[----:B------:R-:W-:Y:S01]  /*0bb0*/  IADD3 R12, PT, PT, R12, 0x1, RZ ;  /* 0x000000010c0c7810 */ /* 0x000fe20007ffe0ff */
[----:B------:R-:W-:Y:S01]  /*0bc0*/  FFMA R4, R6, R11, -0.0013887860113754868507 ;  /* 0xbab607ed06047423 */ /* 0x000fe2000000000b */
[----:B------:R-:W-:Y:S01]  /*0bd0*/  ISETP.NE.U32.AND P0, PT, R7, 0x1, PT ;  /* 0x000000010700780c */ /* 0x000fe20003f05070 */
[----:B------:R-:W-:Y:S01]  /*0be0*/  IMAD.MOV.U32 R17, RZ, RZ, 0x3e2aaaa8 ;  /* 0x3e2aaaa8ff117424 */ /* 0x000fe200078e00ff */
[----:B------:R-:W-:Y:S01]  /*0bf0*/  ISETP.NE.AND P2, PT, R53, RZ, PT ;  /* 0x000000ff3500720c */ /* 0x000fe20003f45270 */
[----:B------:R-:W-:Y:S01]  /*0c00*/  BSSY.RECONVERGENT B1, `(.L_x_60) ;  /* 0x0000037000017945 */ /* 0x000fe20003800200 */
[----:B------:R-:W-:-:S02]  /*0c10*/  FSEL R7, R4, -0.00019574658654164522886, P0 ;  /* 0xb94d415304077808 */ /* 0x000fc40000000000 */
[----:B------:R-:W-:Y:S02]  /*0c20*/  FSEL R15, R16, 0.041666727513074874878, !P0 ;  /* 0x3d2aaabb100f7808 */ /* 0x000fe40004000000 */
[----:B------:R-:W-:Y:S02]  /*0c30*/  LOP3.LUT P1, RZ, R12, 0x2, RZ, 0xc0, !PT ;  /* 0x000000020cff7812 */ /* 0x000fe4000782c0ff */
[----:B------:R-:W-:Y:S01]  /*0c40*/  FSEL R4, R13, 1, !P0 ;  /* 0x3f8000000d047808 */ /* 0x000fe20004000000 */
[----:B------:R-:W-:Y:S01]  /*0c50*/  FFMA R7, R6, R7, R15 ;  /* 0x0000000706077223 */ /* 0x000fe2000000000f */
[----:B------:R-:W-:-:S03]  /*0c60*/  FSEL R12, -R17, -0.4999999701976776123, !P0 ;  /* 0xbeffffff110c7808 */ /* 0x000fc60004000100 */
[C---:B------:R-:W-:Y:S02]  /*0c70*/  FFMA R13, R6.reuse, R4, RZ ;  /* 0x00000004060d7223 */ /* 0x040fe400000000ff */
[----:B------:R-:W-:Y:S01]  /*0c80*/  FFMA R7, R6, R7, R12 ;  /* 0x0000000706077223 */ /* 0x000fe2000000000c */
[----:B------:R-:W-:-:S03]  /*0c90*/  MOV R12, R43 ;  /* 0x0000002b000c7202 */ /* 0x000fc60000000f00 */
[----:B------:R-:W-:Y:S01]  /*0ca0*/  FFMA R13, R13, R7, R4 ;  /* 0x000000070d0d7223 */ /* 0x000fe20000000004 */
[----:B------:R-:W-:-:S03]  /*0cb0*/  IMAD.MOV.U32 R4, RZ, RZ, R30 ;  /* 0x000000ffff047224 */ /* 0x000fc600078e001e */
[----:B------:R-:W-:Y:S01]  /*0cc0*/  @P1 FADD R13, RZ, -R13 ;  /* 0x8000000dff0d1221 */ /* 0x000fe20000000000 */
[----:B------:R-:W-:Y:S06]  /*0cd0*/  @P2 BRA `(.L_x_61) ;  /* 0x0000000000a42947 */ /* 0x000fec0003800000 */
[----:B------:R-:W-:Y:S01]  /*0ce0*/  CS2R R14, SRZ ;  /* 0x00000000000e7805 */ /* 0x000fe2000001ff00 */
[----:B------:R-:W-:-:S06]  /*0cf0*/  UMOV UR4, URZ ;  /* 0x000000ff00047c82 */ /* 0x000fcc0008000000 */
.L_x_62:
[----:B0-----:R-:W0:Y:S02]  /*0d00*/  LDC.64 R6, c[0x4][0x8] ;  /* 0x01000200ff067b82 */ /* 0x001e240000000a00 */
[----:B0-----:R-:W-:-:S06]  /*0d10*/  IMAD.WIDE.U32 R6, R15, 0x4, R6 ;  /* 0x000000040f067825 */ /* 0x001fcc00078e0006 */
[----:B------:R-:W2:Y:S01]  /*0d20*/  LDG.E.CONSTANT R7, desc[UR6][R6.64] ;  /* 0x0000000606077981 */ /* 0x000ea2000c1e9900 */
[C---:B------:R-:W-:Y:S01]  /*0d30*/  LEA R4, R15.reuse, UR10, 0x2 ;  /* 0x0000000a0f047c11 */ /* 0x040fe2000f8e10ff */
[----:B------:R-:W-:-:S05]  /*0d40*/  VIADD R15, R15, 0x1 ;  /* 0x000000010f0f7836 */ /* 0x000fca0000000000 */
[----:B------:R-:W-:Y:S01]  /*0d50*/  ISETP.NE.AND P0, PT, R15, 0x6, PT ;  /* 0x000000060f00780c */ /* 0x000fe20003f05270 */
[----:B--2---:R-:W-:-:S03]  /*0d60*/  IMAD.WIDE.U32 R18, R7, R2, RZ ;  /* 0x0000000207127225 */ /* 0x004fc600078e00ff */
[----:B------:R-:W-:-:S04]  /*0d70*/  IADD3 R23, P1, PT, R18, R14, RZ ;  /* 0x0000000e12177210 */ /* 0x000fc80007f3e0ff */
[----:B------:R-:W-:Y:S01]  /*0d80*/  IADD3.X R14, PT, PT, R19, UR4, RZ, P1, !PT ;  /* 0x00000004130e7c10 */ /* 0x000fe20008ffe4ff */
[----:B------:R0:W-:Y:S04]  /*0d90*/  STL [R4], R23 ;  /* 0x0000001704007387 */ /* 0x0001e80000100800 */
[----:B------:R-:W-:Y:S05]  /*0da0*/  @P0 BRA `(.L_x_62) ;  /* 0xfffffffc00d40947 */ /* 0x000fea000383ffff */
[----:B------:R-:W-:Y:S01]  /*0db0*/  ISETP.NE.AND P0, PT, R31, RZ, PT ;  /* 0x000000ff1f00720c */ /* 0x000fe20003f05270 */
[----:B------:R1:W-:Y:S04]  /*0dc0*/  STL [R1+0x18], R14 ;  /* 0x0000180e01007387 */ /* 0x0003e80000100800 */
[----:B------:R-:W2:Y:S04]  /*0dd0*/  LDL R2, [R49+0x18] ;  /* 0x0000180031027983 */ /* 0x000ea80000100800 */
[----:B0-----:R-:W4:Y:S04]  /*0de0*/  LDL R4, [R49+0x14] ;  /* 0x0000140031047983 */ /* 0x001f280000100800 */
[----:B------:R-:W5:Y:S01]  /*0df0*/  @P0 LDL R12, [R49+0x10] ;  /* 0x00001000310c0983 */ /* 0x000f620000100800 */
[----:B------:R-:W-:Y:S01]  /*0e00*/  UMOV UR4, 0x54442d19 ;  /* 0x54442d1900047882 */ /* 0x000fe20000000000 */
[----:B------:R-:W-:Y:S01]  /*0e10*/  UMOV UR5, 0x3bf921fb ;  /* 0x3bf921fb00057882 */ /* 0x000fe20000000000 */
[----:B------:R-:W-:-:S02]  /*0e20*/  ISETP.GE.AND P1, PT, R44, RZ, PT ;  /* 0x000000ff2c00720c */ /* 0x000fc40003f26270 */
[-C--:B--2---:R-:W-:Y:S02]  /*0e30*/  @P0 SHF.L.U32 R6, R2, R31.reuse, RZ ;  /* 0x0000001f02060219 */ /* 0x084fe400000006ff */
[----:B----4-:R-:W-:Y:S02]  /*0e40*/  @P0 SHF.L.U32 R7, R4, R31, RZ ;  /* 0x0000001f04070219 */ /* 0x010fe400000006ff */
[-C--:B-----5:R-:W-:Y:S02]  /*0e50*/  @P0 SHF.R.U32.HI R12, RZ, R3.reuse, R12 ;  /* 0x00000003ff0c0219 */ /* 0x0a0fe4000001160c */
[----:B------:R-:W-:Y:S02]  /*0e60*/  @P0 SHF.R.U32.HI R3, RZ, R3, R4 ;  /* 0x00000003ff030219 */ /* 0x000fe40000011604 */
[----:B------:R-:W-:-:S03]  /*0e70*/  @P0 IADD3 R4, PT, PT, R7, R12, RZ ;  /* 0x0000000c07040210 */ /* 0x000fc60007ffe0ff */
[----:B------:R-:W-:-:S05]  /*0e80*/  @P0 IMAD.IADD R2, R6, 0x1, R3 ;  /* 0x0000000106020824 */ /* 0x000fca00078e0203 */
[C---:B------:R-:W-:Y:S01]  /*0e90*/  SHF.L.W.U32.HI R3, R4.reuse, 0x2, R2 ;  /* 0x0000000204037819 */ /* 0x040fe20000010e02 */
[----:B------:R-:W-:-:S03]  /*0ea0*/  IMAD.SHL.U32 R4, R4, 0x4, RZ ;  /* 0x0000000404047824 */ /* 0x000fc600078e00ff */
[----:B------:R-:W-:-:S04]  /*0eb0*/  SHF.R.S32.HI R6, RZ, 0x1f, R3 ;  /* 0x0000001fff067819 */ /* 0x000fc80000011403 */
[C---:B-1----:R-:W-:Y:S02]  /*0ec0*/  LOP3.LUT R14, R6.reuse, R4, RZ, 0x3c, !PT ;  /* 0x00000004060e7212 */ /* 0x042fe400078e3cff */
[----:B------:R-:W-:-:S04]  /*0ed0*/  LOP3.LUT R15, R6, R3, RZ, 0x3c, !PT ;  /* 0x00000003060f7212 */ /* 0x000fc800078e3cff */
[----:B------:R-:W0:Y:S02]  /*0ee0*/  I2F.F64.S64 R6, R14 ;  /* 0x0000000e00067312 */ /* 0x000e240000301c00 */
[----:B0-----:R-:W-:Y:S01]  /*0ef0*/  DMUL R6, R6, UR4 ;  /* 0x0000000406067c28 */ /* 0x001fe20008000000 */
[----:B------:R-:W-:Y:S02]  /*0f00*/  LOP3.LUT R4, R3, R44, RZ, 0x3c, !PT ;  /* 0x0000002c03047212 */ /* 0x000fe400078e3cff */
[----:B------:R-:W-:-:S07]  /*0f10*/  SHF.R.U32.HI R2, RZ, 0x1e, R2 ;  /* 0x0000001eff027819 */ /* 0x000fce0000011602 */
[----:B------:R-:W0:Y:S01]  /*0f20*/  F2F.F32.F64 R6, R6 ;  /* 0x0000000600067310 */ /* 0x000e220000301000 */
[----:B------:R-:W-:Y:S02]  /*0f30*/  ISETP.GE.AND P0, PT, R4, RZ, PT ;  /* 0x000000ff0400720c */ /* 0x000fe40003f06270 */
[----:B------:R-:W-:-:S05]  /*0f40*/  LEA.HI R4, R3, R2, RZ, 0x1 ;  /* 0x0000000203047211 */ /* 0x000fca00078f08ff */
[----:B------:R-:W-:Y:S01]  /*0f50*/  @!P1 IMAD.MOV R4, RZ, RZ, -R4 ;  /* 0x000000ffff049224 */ /* 0x000fe200078e0a04 */
[----:B0-----:R-:W-:-:S07]  /*0f60*/  FSEL R12, -R6, R6, !P0 ;  /* 0x00000006060c7208 */ /* 0x001fce0004000100 */
.L_x_61:
[----:B------:R-:W-:Y:S05]  /*0f70*/  BSYNC.RECONVERGENT B1 ;  /* 0x0000000000017941 */ /* 0x000fea0003800200 */
.L_x_60:
[----:B---3--:R-:W-:Y:S01]  /*0f80*/  FMUL R7, R65, 0.63661974668502807617 ;  /* 0x3f22f98341077820 */ /* 0x008fe20000400000 */
[----:B------:R-:W-:Y:S01]  /*0f90*/  FMUL R3, R12, R12 ;  /* 0x0000000c0c037220 */ /* 0x000fe20000400000 */
[----:B------:R-:W-:Y:S01]  /*0fa0*/  LOP3.LUT R2, R4, 0x1, RZ, 0xc0, !PT ;  /* 0x0000000104027812 */ /* 0x000fe200078ec0ff */
[----:B------:R-:W-:Y:S01]  /*0fb0*/  BSSY.RECONVERGENT B1, `(.L_x_63) ;  /* 0x0000049000017945 */ /* 0x000fe20003800200 */
[----:B------:R-:W0:Y:S01]  /*0fc0*/  F2I.NTZ R23, R7 ;  /* 0x0000000700177305 */ /* 0x000e220000203100 */
[----:B------:R-:W-:Y:S01]  /*0fd0*/  FFMA R6, R3, R11, -0.0013887860113754868507 ;  /* 0xbab607ed03067423 */ /* 0x000fe2000000000b */
[----:B------:R-:W-:Y:S02]  /*0fe0*/  ISETP.NE.U32.AND P0, PT, R2, 0x1, PT ;  /* 0x000000010200780c */ /* 0x000fe40003f05070 */
[----:B------:R-:W-:Y:S02]  /*0ff0*/  LOP3.LUT P1, RZ, R4, 0x2, RZ, 0xc0, !PT ;  /* 0x0000000204ff7812 */ /* 0x000fe4000782c0ff */
[----:B------:R-:W-:-:S02]  /*1000*/  FSEL R6, R6, -0.00019574658654164522886, !P0 ;  /* 0xb94d415306067808 */ /* 0x000fc40004000000 */
[----:B------:R-:W-:Y:S02]  /*1010*/  FSEL R2, R16, 0.041666727513074874878, P0 ;  /* 0x3d2aaabb10027808 */ /* 0x000fe40000000000 */
[----:B------:R-:W-:-:S03]  /*1020*/  FSEL R14, -R17, -0.4999999701976776123, P0 ;  /* 0xbeffffff110e7808 */ /* 0x000fc60000000100 */
[C---:B------:R-:W-:Y:S01]  /*1030*/  FFMA R6, R3.reuse, R6, R2 ;  /* 0x0000000603067223 */ /* 0x040fe20000000002 */
[----:B------:R-:W-:Y:S02]  /*1040*/  FSEL R2, R12, 1, P0 ;  /* 0x3f8000000c027808 */ /* 0x000fe40000000000 */
[-C--:B0-----:R-:W-:Y:S01]  /*1050*/  I2FP.F32.S32 R18, R23.reuse ;  /* 0x0000001700127245 */ /* 0x081fe20000201400 */
[----:B------:R-:W-:Y:S01]  /*1060*/  FFMA R6, R3, R6, R14 ;  /* 0x0000000603067223 */ /* 0x000fe2000000000e */
[----:B------:R-:W-:Y:S01]  /*1070*/  FSETP.GE.AND P0, PT, |R65|, 105615, PT ;  /* 0x47ce47804100780b */ /* 0x000fe20003f06200 */
[----:B------:R-:W-:Y:S01]  /*1080*/  FFMA R3, R3, R2, RZ ;  /* 0x0000000203037223 */ /* 0x000fe200000000ff */
[----:B------:R-:W-:Y:S01]  /*1090*/  MOV R20, R23 ;  /* 0x0000001700147202 */ /* 0x000fe20000000f00 */
[----:B------:R-:W-:-:S04]  /*10a0*/  FFMA R7, R18, -1.5707962512969970703, R65 ;  /* 0xbfc90fda12077823 */ /* 0x000fc80000000041 */
[----:B------:R-:W-:Y:S01]  /*10b0*/  FFMA R15, R18, -7.5497894158615963534e-08, R7 ;  /* 0xb3a22168120f7823 */ /* 0x000fe20000000007 */
[----:B------:R-:W-:-:S03]  /*10c0*/  FFMA R7, R3, R6, R2 ;  /* 0x0000000603077223 */ /* 0x000fc60000000002 */
[----:B------:R-:W-:Y:S01]  /*10d0*/  FFMA R22, R18, -5.3903029534742383927e-15, R15 ;  /* 0xa7c234c512167823 */ /* 0x000fe2000000000f */
[----:B------:R-:W-:-:S03]  /*10e0*/  @P1 FADD R7, RZ, -R7 ;  /* 0x80000007ff071221 */ /* 0x000fc60000000000 */
[----:B------:R-:W-:Y:S01]  /*10f0*/  IMAD.MOV.U32 R2, RZ, RZ, R22 ;  /* 0x000000ffff027224 */ /* 0x000fe200078e0016 */
[----:B------:R-:W-:Y:S06]  /*1100*/  @!P0 BRA `(.L_x_64) ;  /* 0x0000000000cc8947 */ /* 0x000fec0003800000 */
[----:B------:R-:W-:-:S13]  /*1110*/  FSETP.NEU.AND P1, PT, |R65|, +INF , PT ;  /* 0x7f8000004100780b */ /* 0x000fda0003f2d200 */
[----:B------:R-:W-:Y:S01]  /*1120*/  @!P1 FMUL R2, RZ, R65 ;  /* 0x00000041ff029220 */ /* 0x000fe20000400000 */
[----:B------:R-:W-:Y:S01]  /*1130*/  @!P1 IMAD.MOV.U32 R23, RZ, RZ, RZ ;  /* 0x000000ffff179224 */ /* 0x000fe200078e00ff */
[----:B------:R-:W-:Y:S06]  /*1140*/  @!P1 BRA `(.L_x_64) ;  /* 0x0000000000bc9947 */ /* 0x000fec0003800000 */
[----:B------:R-:W-:Y:S01]  /*1150*/  SHF.L.U32 R2, R65, 0x8, RZ ;  /* 0x0000000841027819 */ /* 0x000fe200000006ff */
[----:B------:R-:W-:Y:S01]  /*1160*/  IMAD.MOV.U32 R12, RZ, RZ, RZ ;  /* 0x000000ffff0c7224 */ /* 0x000fe200078e00ff */
[----:B------:R-:W-:Y:S01]  /*1170*/  UMOV UR4, URZ ;  /* 0x000000ff00047c82 */ /* 0x000fe20008000000 */
[----:B------:R-:W-:Y:S01]  /*1180*/  IMAD.MOV.U32 R19, RZ, RZ, RZ ;  /* 0x000000ffff137224 */ /* 0x000fe200078e00ff */
[----:B------:R-:W-:-:S07]  /*1190*/  LOP3.LUT R25, R2, 0x80000000, RZ, 0xfc, !PT ;  /* 0x8000000002197812 */ /* 0x000fce00078efcff */
.L_x_65:
[----:B0-----:R-:W0:Y:S02]  /*11a0*/  LDC.64 R2, c[0x4][0x8] ;  /* 0x01000200ff027b82 */ /* 0x001e240000000a00 */
[----:B0-----:R-:W-:-:S06]  /*11b0*/  IMAD.WIDE.U32 R2, R19, 0x4, R2 ;  /* 0x0000000413027825 */ /* 0x001fcc00078e0002 */
[----:B------:R-:W2:Y:S01]  /*11c0*/  LDG.E.CONSTANT R2, desc[UR6][R2.64] ;  /* 0x0000000602027981 */ /* 0x000ea2000c1e9900 */
[C---:B------:R-:W-:Y:S02]  /*11d0*/  LEA R4, R19.reuse, UR10, 0x2 ;  /* 0x0000000a13047c11 */ /* 0x040fe4000f8e10ff */
[----:B------:R-:W-:-:S04]  /*11e0*/  IADD3 R19, PT, PT, R19, 0x1, RZ ;  /* 0x0000000113137810 */ /* 0x000fc80007ffe0ff */
[----:B------:R-:W-:Y:S01]  /*11f0*/  ISETP.NE.AND P1, PT, R19, 0x6, PT ;  /* 0x000000061300780c */ /* 0x000fe20003f25270 */
[----:B--2---:R-:W-:-:S03]  /*1200*/  IMAD.WIDE.U32 R14, R2, R25, RZ ;  /* 0x00000019020e7225 */ /* 0x004fc600078e00ff */
[----:B------:R-:W-:-:S04]  /*1210*/  IADD3 R23, P2, PT, R14, R12, RZ ;  /* 0x0000000c0e177210 */ /* 0x000fc80007f5e0ff */
[----:B------:R-:W-:Y:S01]  /*1220*/  IADD3.X R12, PT, PT, R15, UR4, RZ, P2, !PT ;  /* 0x000000040f0c7c10 */ /* 0x000fe200097fe4ff */
[----:B------:R0:W-:Y:S04]  /*1230*/  STL [R4], R23 ;  /* 0x0000001704007387 */ /* 0x0001e80000100800 */
[----:B------:R-:W-:Y:S05]  /*1240*/  @P1 BRA `(.L_x_65) ;  /* 0xfffffffc00d41947 */ /* 0x000fea000383ffff */
[----:B------:R-:W-:Y:S01]  /*1250*/  SHF.R.U32.HI R6, RZ, 0x17, R65 ;  /* 0x00000017ff067819 */ /* 0x000fe20000011641 */
[----:B------:R1:W-:Y:S03]  /*1260*/  STL [R1+0x18], R12 ;  /* 0x0000180c01007387 */ /* 0x0003e60000100800 */
[C---:B------:R-:W-:Y:S02]  /*1270*/  LOP3.LUT R2, R6.reuse, 0xe0, RZ, 0xc0, !PT ;  /* 0x000000e006027812 */ /* 0x040fe400078ec0ff */
[----:B------:R-:W-:-:S03]  /*1280*/  LOP3.LUT P1, RZ, R6, 0x1f, RZ, 0xc0, !PT ;  /* 0x0000001f06ff7812 */ /* 0x000fc6000782c0ff */
[----:B------:R-:W-:-:S05]  /*1290*/  VIADD R2, R2, 0xffffff80 ;  /* 0xffffff8002027836 */ /* 0x000fca0000000000 */
[----:B------:R-:W-:-:S05]  /*12a0*/  SHF.R.U32.HI R2, RZ, 0x5, R2 ;  /* 0x00000005ff027819 */ /* 0x000fca0000011602 */
[----:B------:R-:W-:-:S05]  /*12b0*/  IMAD R18, R2, -0x4, R1 ;  /* 0xfffffffc02127824 */ /* 0x000fca00078e0201 */
[----:B------:R-:W2:Y:S04]  /*12c0*/  LDL R2, [R18+0x18] ;  /* 0x0000180012027983 */ /* 0x000ea80000100800 */
[----:B------:R-:W2:Y:S04]  /*12d0*/  LDL R3, [R18+0x14] ;  /* 0x0000140012037983 */ /* 0x000ea80000100800 */
[----:B0-----:R-:W3:Y:S01]  /*12e0*/  @P1 LDL R4, [R18+0x10] ;  /* 0x0000100012041983 */ /* 0x001ee20000100800 */
[----:B------:R-:W-:Y:S01]  /*12f0*/  LOP3.LUT R6, R6, 0x1f, RZ, 0xc0, !PT ;  /* 0x0000001f06067812 */ /* 0x000fe200078ec0ff */
[----:B------:R-:W-:Y:S01]  /*1300*/  UMOV UR4, 0x54442d19 ;  /* 0x54442d1900047882 */ /* 0x000fe20000000000 */
[----:B------:R-:W-:-:S02]  /*1310*/  UMOV UR5, 0x3bf921fb ;  /* 0x3bf921fb00057882 */ /* 0x000fc40000000000 */
[-C--:B--2---:R-:W-:Y:S02]  /*1320*/  @P1 SHF.L.W.U32.HI R2, R3, R6.reuse, R2 ;  /* 0x0000000603021219 */ /* 0x084fe40000010e02 */
[----:B---3--:R-:W-:Y:S02]  /*1330*/  @P1 SHF.L.W.U32.HI R3, R4, R6, R3 ;  /* 0x0000000604031219 */ /* 0x008fe40000010e03 */
[----:B------:R-:W-:Y:S02]  /*1340*/  ISETP.GE.AND P1, PT, R65, RZ, PT ;  /* 0x000000ff4100720c */ /* 0x000fe40003f26270 */
[C-C-:B------:R-:W-:Y:S01]  /*1350*/  SHF.L.W.U32.HI R4, R3.reuse, 0x2, R2.reuse ;  /* 0x0000000203047819 */ /* 0x140fe20000010e02 */
[----:B------:R-:W-:Y:S01]  /*1360*/  IMAD.SHL.U32 R3, R3, 0x4, RZ ;  /* 0x0000000403037824 */ /* 0x000fe200078e00ff */
[----:B------:R-:W-:Y:S02]  /*1370*/  SHF.R.U32.HI R23, RZ, 0x1e, R2 ;  /* 0x0000001eff177819 */ /* 0x000fe40000011602 */
[----:B------:R-:W-:-:S02]  /*1380*/  SHF.R.S32.HI R6, RZ, 0x1f, R4 ;  /* 0x0000001fff067819 */ /* 0x000fc40000011404 */
[----:B------:R-:W-:Y:S02]  /*1390*/  LOP3.LUT R2, R4, R65, RZ, 0x3c, !PT ;  /* 0x0000004104027212 */ /* 0x000fe400078e3cff */
[C---:B------:R-:W-:Y:S02]  /*13a0*/  LOP3.LUT R14, R6.reuse, R3, RZ, 0x3c, !PT ;  /* 0x00000003060e7212 */ /* 0x040fe400078e3cff */
[----:B------:R-:W-:Y:S02]  /*13b0*/  LOP3.LUT R15, R6, R4, RZ, 0x3c, !PT ;  /* 0x00000004060f7212 */ /* 0x000fe400078e3cff */
[----:B------:R-:W-:Y:S02]  /*13c0*/  LEA.HI R23, R4, R23, RZ, 0x1 ;  /* 0x0000001704177211 */ /* 0x000fe400078f08ff */
[----:B------:R-:W-:Y:S02]  /*13d0*/  ISETP.GE.AND P2, PT, R2, RZ, PT ;  /* 0x000000ff0200720c */ /* 0x000fe40003f46270 */
[----:B------:R-:W0:Y:S01]  /*13e0*/  I2F.F64.S64 R14, R14 ;  /* 0x0000000e000e7312 */ /* 0x000e220000301c00 */
[----:B------:R-:W-:-:S05]  /*13f0*/  IADD3 R2, PT, PT, -R23, RZ, RZ ;  /* 0x000000ff17027210 */ /* 0x000fca0007ffe1ff */
[----:B------:R-:W-:Y:S01]  /*1400*/  @!P1 IMAD.MOV.U32 R23, RZ, RZ, R2 ;  /* 0x000000ffff179224 */ /* 0x000fe200078e0002 */
[----:B0-----:R-:W-:-:S10]  /*1410*/  DMUL R18, R14, UR4 ;  /* 0x000000040e127c28 */ /* 0x001fd40008000000 */
[----:B------:R-:W0:Y:S02]  /*1420*/  F2F.F32.F64 R18, R18 ;  /* 0x0000001200127310 */ /* 0x000e240000301000 */
[----:B01----:R-:W-:-:S07]  /*1430*/  FSEL R2, -R18, R18, !P2 ;  /* 0x0000001212027208 */ /* 0x003fce0005000100 */
.L_x_64:
[----:B------:R-:W-:Y:S05]  /*1440*/  BSYNC.RECONVERGENT B1 ;  /* 0x0000000000017941 */ /* 0x000fea0003800200 */
.L_x_63:
[----:B------:R-:W-:Y:S01]  /*1450*/  FMUL R3, R2, R2 ;  /* 0x0000000202037220 */ /* 0x000fe20000400000 */
[C---:B------:R-:W-:Y:S01]  /*1460*/  LOP3.LUT R6, R23.reuse, 0x1, RZ, 0xc0, !PT ;  /* 0x0000000117067812 */ /* 0x040fe200078ec0ff */
[----:B------:R-:W-:Y:S01]  /*1470*/  VIADD R12, R23, 0x1 ;  /* 0x00000001170c7836 */ /* 0x000fe20000000000 */
[----:B------:R-:W-:Y:S01]  /*1480*/  BSSY.RECONVERGENT B1, `(.L_x_66) ;  /* 0x0000041000017945 */ /* 0x000fe20003800200 */
[----:B------:R-:W-:Y:S01]  /*1490*/  FFMA R4, R3, R11, -0.0013887860113754868507 ;  /* 0xbab607ed03047423 */ /* 0x000fe2000000000b */
[----:B------:R-:W-:Y:S02]  /*14a0*/  ISETP.NE.U32.AND P1, PT, R6, 0x1, PT ;  /* 0x000000010600780c */ /* 0x000fe40003f25070 */
[----:B------:R-:W-:Y:S02]  /*14b0*/  LOP3.LUT P2, RZ, R12, 0x2, RZ, 0xc0, !PT ;  /* 0x000000020cff7812 */ /* 0x000fe4000784c0ff */
[----:B------:R-:W-:Y:S02]  /*14c0*/  FSEL R4, R4, -0.00019574658654164522886, P1 ;  /* 0xb94d415304047808 */ /* 0x000fe40000800000 */
[----:B------:R-:W-:-:S02]  /*14d0*/  FSEL R6, R16, 0.041666727513074874878, !P1 ;  /* 0x3d2aaabb10067808 */ /* 0x000fc40004800000 */
[----:B------:R-:W-:Y:S02]  /*14e0*/  FSEL R2, R2, 1, !P1 ;  /* 0x3f80000002027808 */ /* 0x000fe40004800000 */
[----:B------:R-:W-:Y:S01]  /*14f0*/  FSEL R19, -R17, -0.4999999701976776123, !P1 ;  /* 0xbeffffff11137808 */ /* 0x000fe20004800100 */
[C---:B------:R-:W-:Y:S02]  /*1500*/  FFMA R4, R3.reuse, R4, R6 ;  /* 0x0000000403047223 */ /* 0x040fe40000000006 */
[C---:B------:R-:W-:Y:S02]  /*1510*/  FFMA R15, R3.reuse, R2, RZ ;  /* 0x00000002030f7223 */ /* 0x040fe400000000ff */
[----:B------:R-:W-:-:S04]  /*1520*/  FFMA R4, R3, R4, R19 ;  /* 0x0000000403047223 */ /* 0x000fc80000000013 */
[----:B------:R-:W-:-:S04]  /*1530*/  FFMA R23, R15, R4, R2 ;  /* 0x000000040f177223 */ /* 0x000fc80000000002 */
[----:B------:R-:W-:Y:S01]  /*1540*/  @P2 FADD R23, RZ, -R23 ;  /* 0x80000017ff172221 */ /* 0x000fe20000000000 */
[----:B------:R-:W-:Y:S06]  /*1550*/  @!P0 BRA `(.L_x_67) ;  /* 0x0000000000cc8947 */ /* 0x000fec0003800000 */
[----:B------:R-:W-:-:S13]  /*1560*/  FSETP.NEU.AND P0, PT, |R65|, +INF , PT ;  /* 0x7f8000004100780b */ /* 0x000fda0003f0d200 */
[----:B------:R-:W-:Y:S01]  /*1570*/  @!P0 FMUL R22, RZ, R65 ;  /* 0x00000041ff168220 */ /* 0x000fe20000400000 */
[----:B------:R-:W-:Y:S01]  /*1580*/  @!P0 MOV R20, RZ ;  /* 0x000000ff00148202 */ /* 0x000fe20000000f00 */
[----:B------:R-:W-:Y:S06]  /*1590*/  @!P0 BRA `(.L_x_67) ;  /* 0x0000000000bc8947 */ /* 0x000fec0003800000 */
[----:B------:R-:W-:Y:S02]  /*15a0*/  IMAD.SHL.U32 R2, R65, 0x100, RZ ;  /* 0x0000010041027824 */ /* 0x000fe400078e00ff */
[----:B------:R-:W-:Y:S02]  /*15b0*/  HFMA2 R19, -RZ, RZ, 0, 0 ;  /* 0x00000000ff137431 */ /* 0x000fe400000001ff */
[----:B------:R-:W-:Y:S01]  /*15c0*/  IMAD.MOV.U32 R12, RZ, RZ, RZ ;  /* 0x000000ffff0c7224 */ /* 0x000fe200078e00ff */
[----:B------:R-:W-:Y:S01]  /*15d0*/  UMOV UR4, URZ ;  /* 0x000000ff00047c82 */ /* 0x000fe20008000000 */
[----:B------:R-:W-:-:S07]  /*15e0*/  LOP3.LUT R59, R2, 0x80000000, RZ, 0xfc, !PT ;  /* 0x80000000023b7812 */ /* 0x000fce00078efcff */
.L_x_68:
        /* <DEDUP_REMOVED lines=23> */
[----:B------:R-:W-:Y:S01]  /*1760*/  UMOV UR5, 0x3bf921fb ;  /* 0x3bf921fb00057882 */ /* 0x000fe20000000000 */
[----:B------:R-:W-:-:S02]  /*1770*/  ISETP.GE.AND P1, PT, R65, RZ, PT ;  /* 0x000000ff4100720c */ /* 0x000fc40003f26270 */
[-C--:B--2---:R-:W-:Y:S02]  /*1780*/  @P0 SHF.L.W.U32.HI R2, R3, R6.reuse, R2 ;  /* 0x0000000603020219 */ /* 0x084fe40000010e02 */
[----:B---3--:R-:W-:-:S04]  /*1790*/  @P0 SHF.L.W.U32.HI R3, R4, R6, R3 ;  /* 0x0000000604030219 */ /* 0x008fc80000010e03 */
[C---:B------:R-:W-:Y:S02]  /*17a0*/  SHF.L.W.U32.HI R4, R3.reuse, 0x2, R2 ;  /* 0x0000000203047819 */ /* 0x040fe40000010e02 */
[----:B------:R-:W-:Y:S02]  /*17b0*/  SHF.L.U32 R3, R3, 0x2, RZ ;  /* 0x0000000203037819 */ /* 0x000fe400000006ff */
[----:B------:R-:W-:-:S04]  /*17c0*/  SHF.R.S32.HI R6, RZ, 0x1f, R4 ;  /* 0x0000001fff067819 */ /* 0x000fc80000011404 */
[C---:B------:R-:W-:Y:S02]  /*17d0*/  LOP3.LUT R14, R6.reuse, R3, RZ, 0x3c, !PT ;  /* 0x00000003060e7212 */ /* 0x040fe400078e3cff */
[----:B------:R-:W-:Y:S02]  /*17e0*/  LOP3.LUT R15, R6, R4, RZ, 0x3c, !PT ;  /* 0x00000004060f7212 */ /* 0x000fe400078e3cff */
[----:B------:R-:W-:Y:S02]  /*17f0*/  SHF.R.U32.HI R3, RZ, 0x1e, R2 ;  /* 0x0000001eff037819 */ /* 0x000fe40000011602 */
[C---:B------:R-:W-:Y:S02]  /*1800*/  LOP3.LUT R2, R4.reuse, R65, RZ, 0x3c, !PT ;  /* 0x0000004104027212 */ /* 0x040fe400078e3cff */
[----:B------:R-:W0:Y:S01]  /*1810*/  I2F.F64.S64 R14, R14 ;  /* 0x0000000e000e7312 */ /* 0x000e220000301c00 */
[----:B------:R-:W-:Y:S02]  /*1820*/  LEA.HI R20, R4, R3, RZ, 0x1 ;  /* 0x0000000304147211 */ /* 0x000fe400078f08ff */
[----:B------:R-:W-:-:S03]  /*1830*/  ISETP.GE.AND P0, PT, R2, RZ, PT ;  /* 0x000000ff0200720c */ /* 0x000fc60003f06270 */
[----:B------:R-:W-:-:S05]  /*1840*/  IMAD.MOV R2, RZ, RZ, -R20 ;  /* 0x000000ffff027224 */ /* 0x000fca00078e0a14 */
[----:B------:R-:W-:Y:S01]  /*1850*/  @!P1 MOV R20, R2 ;  /* 0x0000000200149202 */ /* 0x000fe20000000f00 */
[----:B0-----:R-:W-:-:S10]  /*1860*/  DMUL R18, R14, UR4 ;  /* 0x000000040e127c28 */ /* 0x001fd40008000000 */
[----:B------:R-:W0:Y:S02]  /*1870*/  F2F.F32.F64 R18, R18 ;  /* 0x0000001200127310 */ /* 0x000e240000301000 */
[----:B01----:R-:W-:-:S07]  /*1880*/  FSEL R22, -R18, R18, !P0 ;  /* 0x0000001212167208 */ /* 0x003fce0004000100 */
.L_x_67:
[----:B------:R-:W-:Y:S05]  /*1890*/  BSYNC.RECONVERGENT B1 ;  /* 0x0000000000017941 */ /* 0x000fea0003800200 */
.L_x_66:
[----:B------:R-:W-:Y:S01]  /*18a0*/  FMUL R3, R22, R22 ;  /* 0x0000001616037220 */ /* 0x000fe20000400000 */
[----:B------:R-:W-:Y:S01]  /*18b0*/  LOP3.LUT R2, R20, 0x1, RZ, 0xc0, !PT ;  /* 0x0000000114027812 */ /* 0x000fe200078ec0ff */
[----:B------:R-:W-:Y:S01]  /*18c0*/  FFMA R4, R34, -0.5, R9 ;  /* 0xbf00000022047823 */ /* 0x000fe20000000009 */
[----:B------:R-:W-:Y:S01]  /*18d0*/  LOP3.LUT P1, RZ, R20, 0x2, RZ, 0xc0, !PT ;  /* 0x0000000214ff7812 */ /* 0x000fe2000782c0ff */
[----:B------:R-:W-:Y:S01]  /*18e0*/  FFMA R11, R3, R11, -0.0013887860113754868507 ;  /* 0xbab607ed030b7423 */ /* 0x000fe2000000000b */
[----:B------:R-:W-:Y:S01]  /*18f0*/  ISETP.NE.U32.AND P0, PT, R2, 0x1, PT ;  /* 0x000000010200780c */ /* 0x000fe20003f05070 */
[-C--:B------:R-:W-:Y:S01]  /*1900*/  FMUL R12, R7, R4.reuse ;  /* 0x00000004070c7220 */ /* 0x080fe20000400000 */
[----:B------:R-:W-:Y:S01]  /*1910*/  FMUL R18, R13, R4 ;  /* 0x000000040d127220 */ /* 0x000fe20000400000 */
[----:B------:R-:W-:Y:S01]  /*1920*/  FFMA R6, R37, -0.5, R8 ;  /* 0xbf00000025067823 */ /* 0x000fe20000000008 */
[----:B------:R-:W-:Y:S01]  /*1930*/  FSEL R16, R16, 0.041666727513074874878, P0 ;  /* 0x3d2aaabb10107808 */ /* 0x000fe20000000000 */
[----:B------:R-:W-:Y:S01]  /*1940*/  HFMA2 R79, -RZ, RZ, 0, 0 ;  /* 0x00000000ff4f7431 */ /* 0x000fe200000001ff */
[----:B------:R-:W-:Y:S01]  /*1950*/  FSEL R2, R11, -0.00019574658654164522886, !P0 ;  /* 0xb94d41530b027808 */ /* 0x000fe20004000000 */
[----:B------:R-:W-:Y:S01]  /*1960*/  FFMA R11, R37, -0.5, R10 ;  /* 0xbf000000250b7823 */ /* 0x000fe2000000000a */
[----:B------:R-:W-:Y:S01]  /*1970*/  FSEL R4, -R17, -0.4999999701976776123, P0 ;  /* 0xbeffffff11047808 */ /* 0x000fe20000000100 */
[----:B------:R-:W-:Y:S01]  /*1980*/  FFMA R14, R13, R6, -R12 ;  /* 0x000000060d0e7223 */ /* 0x000fe2000000080c */
[----:B------:R-:W-:-:S02]  /*1990*/  IMAD.MOV.U32 R76, RZ, RZ, RZ ;  /* 0x000000ffff4c7224 */ /* 0x000fc400078e00ff */
[----:B------:R-:W-:Y:S01]  /*19a0*/  FFMA R16, R3, R2, R16 ;  /* 0x0000000203107223 */ /* 0x000fe20000000010 */
[----:B------:R-:W-:Y:S01]  /*19b0*/  FFMA R2, R34, -0.5, R5 ;  /* 0xbf00000022027823 */ /* 0x000fe20000000005 */
[-C--:B------:R-:W-:Y:S01]  /*19c0*/  FFMA R20, R13, R11.reuse, -R12 ;  /* 0x0000000b0d147223 */ /* 0x080fe2000000080c */
[----:B------:R-:W-:Y:S01]  /*19d0*/  FFMA R12, R0, -0.5, R55 ;  /* 0xbf000000000c7823 */ /* 0x000fe20000000037 */
[----:B------:R-:W-:Y:S01]  /*19e0*/  FFMA R4, R3, R16, R4 ;  /* 0x0000001003047223 */ /* 0x000fe20000000004 */
[-C--:B------:R-:W-:Y:S01]  /*19f0*/  FMUL R24, R7, R2.reuse ;  /* 0x0000000207187220 */ /* 0x080fe20000400000 */
[----:B------:R-:W-:Y:S01]  /*1a00*/  FMUL R19, R13, R2 ;  /* 0x000000020d137220 */ /* 0x000fe20000400000 */
[----:B------:R-:W-:Y:S01]  /*1a10*/  FSEL R2, R22, 1, P0 ;  /* 0x3f80000016027808 */ /* 0x000fe20000000000 */
[----:B------:R-:W-:Y:S01]  /*1a20*/  FMUL R16, R23, R12 ;  /* 0x0000000c17107220 */ /* 0x000fe20000400000 */
[CCC-:B------:R-:W-:Y:S01]  /*1a30*/  FFMA R22, R13.reuse, R11.reuse, -R24.reuse ;  /* 0x0000000b0d167223 */ /* 0x1c0fe20000000818 */
[----:B------:R-:W-:Y:S01]  /*1a40*/  FFMA R24, R13, R6, -R24 ;  /* 0x000000060d187223 */ /* 0x000fe20000000818 */
[-CC-:B------:R-:W-:Y:S01]  /*1a50*/  FFMA R17, R7, R11.reuse, R19.reuse ;  /* 0x0000000b07117223 */ /* 0x180fe20000000013 */
[----:B------:R-:W-:Y:S01]  /*1a60*/  FFMA R3, R3, R2, RZ ;  /* 0x0000000203037223 */ /* 0x000fe200000000ff */
[CC--:B------:R-:W-:Y:S01]  /*1a70*/  FFMA R13, R7.reuse, R6.reuse, R18 ;  /* 0x00000006070d7223 */ /* 0x0c0fe20000000012 */
[----:B------:R-:W-:Y:S01]  /*1a80*/  FFMA R19, R7, R6, R19 ;  /* 0x0000000607137223 */ /* 0x000fe20000000013 */
[----:B------:R-:W-:Y:S01]  /*1a90*/  FFMA R6, R21, -0.5, R52 ;  /* 0xbf00000015067823 */ /* 0x000fe20000000034 */
[----:B------:R-:W-:Y:S01]  /*1aa0*/  FFMA R2, R3, R4, R2 ;  /* 0x0000000403027223 */ /* 0x000fe20000000002 */
[----:B------:R-:W-:Y:S01]  /*1ab0*/  FFMA R3, R21, -0.5, R54 ;  /* 0xbf00000015037823 */ /* 0x000fe20000000036 */
[----:B------:R-:W-:Y:S01]  /*1ac0*/  FFMA R15, R7, R11, R18 ;  /* 0x0000000b070f7223 */ /* 0x000fe20000000012 */
[C---:B------:R-:W-:Y:S01]  /*1ad0*/  FFMA R13, R34.reuse, 0.5, R13 ;  /* 0x3f000000220d7823 */ /* 0x040fe2000000000d */
[----:B------:R-:W-:Y:S01]  /*1ae0*/  @P1 FADD R2, RZ, -R2 ;  /* 0x80000002ff021221 */ /* 0x000fe20000000000 */
[C---:B------:R-:W-:Y:S01]  /*1af0*/  FFMA R17, R34.reuse, 0.5, R17 ;  /* 0x3f00000022117823 */ /* 0x040fe20000000011 */
[----:B------:R-:W-:Y:S01]  /*1b00*/  FFMA R15, R34, 0.5, R15 ;  /* 0x3f000000220f7823 */ /* 0x000fe2000000000f */
[C---:B------:R-:W-:Y:S01]  /*1b10*/  FFMA R18, R37.reuse, 0.5, R24 ;  /* 0x3f00000025127823 */ /* 0x040fe20000000018 */
[C---:B------:R-:W-:Y:S01]  /*1b20*/  FMUL R12, R2.reuse, R12 ;  /* 0x0000000c020c7220 */ /* 0x040fe20000400000 */
[CCC-:B------:R-:W-:Y:S01]  /*1b30*/  FFMA R61, R2.reuse, R6.reuse, R16.reuse ;  /* 0x00000006023d7223 */ /* 0x1c0fe20000000010 */
[-C--:B------:R-:W-:Y:S01]  /*1b40*/  FFMA R63, R2, R3.reuse, R16 ;  /* 0x00000003023f7223 */ /* 0x080fe20000000010 */
[----:B------:R-:W-:Y:S01]  /*1b50*/  FFMA R16, R37, 0.5, R22 ;  /* 0x3f00000025107823 */ /* 0x000fe20000000016 */
[C-C-:B------:R-:W-:Y:S01]  /*1b60*/  FFMA R60, R23.reuse, R6, -R12.reuse ;  /* 0x00000006173c7223 */ /* 0x140fe2000000080c */
[-C--:B------:R-:W-:Y:S01]  /*1b70*/  FFMA R62, R23, R3.reuse, -R12 ;  /* 0x00000003173e7223 */ /* 0x080fe2000000080c */
[C---:B------:R-:W-:Y:S01]  /*1b80*/  FFMA R12, R37.reuse, 0.5, R14 ;  /* 0x3f000000250c7823 */ /* 0x040fe2000000000e */
[----:B------:R-:W-:Y:S01]  /*1b90*/  FFMA R14, R37, 0.5, R20 ;  /* 0x3f000000250e7823 */ /* 0x000fe20000000014 */
[----:B------:R-:W-:Y:S01]  /*1ba0*/  FFMA R19, R34, 0.5, R19 ;  /* 0x3f00000022137823 */ /* 0x000fe20000000013 */
[C---:B------:R-:W-:Y:S01]  /*1bb0*/  FFMA R4, R0.reuse, -0.5, R57 ;  /* 0xbf00000000047823 */ /* 0x040fe20000000039 */
[C---:B------:R-:W-:Y:S01]  /*1bc0*/  FFMA R61, R0.reuse, 0.5, R61 ;  /* 0x3f000000003d7823 */ /* 0x040fe2000000003d */
[----:B------:R0:W-:Y:S01]  /*1bd0*/  STL.64 [R1+0x40], R12 ;  /* 0x0000400c01007387 */ /* 0x0001e20000100a00 */
[----:B------:R-:W-:Y:S01]  /*1be0*/  FFMA R63, R0, 0.5, R63 ;  /* 0x3f000000003f7823 */ /* 0x000fe2000000003f */
[-C--:B------:R-:W-:Y:S01]  /*1bf0*/  FMUL R7, R23, R4.reuse ;  /* 0x0000000417077220 */ /* 0x080fe20000400000 */
[C---:B------:R-:W-:Y:S01]  /*1c00*/  FMUL R4, R2.reuse, R4 ;  /* 0x0000000402047220 */ /* 0x040fe20000400000 */
[----:B------:R0:W-:Y:S01]  /*1c10*/  STL.128 [R1+0x20], R12 ;  /* 0x0000200c01007387 */ /* 0x0001e20000100c00 */
[----:B------:R-:W-:Y:S01]  /*1c20*/  FFMA R60, R21, 0.5, R60 ;  /* 0x3f000000153c7823 */ /* 0x000fe2000000003c */
[CCC-:B------:R-:W-:Y:S01]  /*1c30*/  FFMA R11, R2.reuse, R3.reuse, R7.reuse ;  /* 0x00000003020b7223 */ /* 0x1c0fe20000000007 */
[-C--:B------:R-:W-:Y:S01]  /*1c40*/  FFMA R59, R2, R6.reuse, R7 ;  /* 0x00000006023b7223 */ /* 0x080fe20000000007 */
[----:B------:R0:W-:Y:S01]  /*1c50*/  STL.128 [R1+0x30], R16 ;  /* 0x0000301001007387 */ /* 0x0001e20000100c00 */
[C-C-:B------:R-:W-:Y:S01]  /*1c60*/  FFMA R2, R23.reuse, R3, -R4.reuse ;  /* 0x0000000317027223 */ /* 0x140fe20000000804 */
[----:B------:R-:W-:Y:S01]  /*1c70*/  FFMA R58, R23, R6, -R4 ;  /* 0x00000006173a7223 */ /* 0x000fe20000000804 */
[C---:B------:R-:W-:Y:S01]  /*1c80*/  FFMA R3, R0.reuse, 0.5, R11 ;  /* 0x3f00000000037823 */ /* 0x040fe2000000000b */
[----:B------:R-:W-:Y:S01]  /*1c90*/  FFMA R59, R0, 0.5, R59 ;  /* 0x3f000000003b7823 */ /* 0x000fe2000000003b */
[C---:B------:R-:W-:Y:S01]  /*1ca0*/  FFMA R2, R21.reuse, 0.5, R2 ;  /* 0x3f00000015027823 */ /* 0x040fe20000000002 */
[C---:B------:R-:W-:Y:S01]  /*1cb0*/  FFMA R58, R21.reuse, 0.5, R58 ;  /* 0x3f000000153a7823 */ /* 0x040fe2000000003a */
[----:B------:R-:W-:Y:S01]  /*1cc0*/  FFMA R62, R21, 0.5, R62 ;  /* 0x3f000000153e7823 */ /* 0x000fe2000000003e */
[----:B------:R-:W-:Y:S01]  /*1cd0*/  CS2R R72, SRZ ;  /* 0x0000000000487805 */ /* 0x000fe2000001ff00 */
[----:B------:R-:W-:Y:S01]  /*1ce0*/  IMAD.MOV.U32 R23, RZ, RZ, R12 ;  /* 0x000000ffff177224 */ /* 0x000fe200078e000c */
[----:B------:R-:W-:-:S02]  /*1cf0*/  FMNMX R22, R3, R59, !PT ;  /* 0x0000003b03167209 */ /* 0x000fc40007800000 */
[----:B------:R-:W-:Y:S02]  /*1d00*/  FMNMX R20, R3, R59, PT ;  /* 0x0000003b03147209 */ /* 0x000fe40003800000 */
[CC--:B------:R-:W-:Y:S02]  /*1d10*/  FMNMX R11, R59.reuse, R61.reuse, !PT ;  /* 0x0000003d3b0b7209 */ /* 0x0c0fe40007800000 */
[----:B------:R-:W-:Y:S02]  /*1d20*/  FMNMX R7, R59, R61, PT ;  /* 0x0000003d3b077209 */ /* 0x000fe40003800000 */
[CC--:B------:R-:W-:Y:S02]  /*1d30*/  FMNMX R6, R61.reuse, R63.reuse, !PT ;  /* 0x0000003f3d067209 */ /* 0x0c0fe40007800000 */
[-C--:B------:R-:W-:Y:S02]  /*1d40*/  FMNMX R4, R61, R63.reuse, PT ;  /* 0x0000003f3d047209 */ /* 0x080fe40003800000 */
[----:B------:R-:W-:-:S02]  /*1d50*/  FMNMX R78, R3, R63, !PT ;  /* 0x0000003f034e7209 */ /* 0x000fc40007800000 */
[----:B------:R-:W-:Y:S02]  /*1d60*/  FMNMX R77, R3, R63, PT ;  /* 0x0000003f034d7209 */ /* 0x000fe40003800000 */
[CC--:B------:R-:W-:Y:S02]  /*1d70*/  FMNMX R75, R2.reuse, R58.reuse, !PT ;  /* 0x0000003a024b7209 */ /* 0x0c0fe40007800000 */
[----:B------:R-:W-:Y:S02]  /*1d80*/  FMNMX R74, R2, R58, PT ;  /* 0x0000003a024a7209 */ /* 0x000fe40003800000 */
[CC--:B------:R-:W-:Y:S02]  /*1d90*/  FMNMX R71, R58.reuse, R60.reuse, !PT ;  /* 0x0000003c3a477209 */ /* 0x0c0fe40007800000 */
[----:B------:R-:W-:Y:S02]  /*1da0*/  FMNMX R70, R58, R60, PT ;  /* 0x0000003c3a467209 */ /* 0x000fe40003800000 */
[----:B------:R-:W-:-:S02]  /*1db0*/  FMNMX R69, R60, R62, !PT ;  /* 0x0000003e3c457209 */ /* 0x000fc40007800000 */
[-C--:B------:R-:W-:Y:S02]  /*1dc0*/  FMNMX R68, R60, R62.reuse, PT ;  /* 0x0000003e3c447209 */ /* 0x080fe40003800000 */
[CC--:B------:R-:W-:Y:S02]  /*1dd0*/  FMNMX R64, R2.reuse, R62.reuse, !PT ;  /* 0x0000003e02407209 */ /* 0x0c0fe40007800000 */
[----:B0-----:R-:W-:-:S07]  /*1de0*/  FMNMX R56, R2, R62, PT ;  /* 0x0000003e02387209 */ /* 0x001fce0003800000 */
.L_x_117:
[----:B------:R-:W-:-:S05]  /*1df0*/  LEA R80, R79, R40, 0x3 ;  /* 0x000000284f507211 */ /* 0x000fca00078e18ff */
[----:B0123--:R-:W2:Y:S01]  /*1e00*/  LDL.64 R24, [R80+0x8] ;  /* 0x0000080050187983 */ /* 0x00fea20000100a00 */
[----:B------:R-:W-:Y:S01]  /*1e10*/  VIADD R79, R79, 0x1 ;  /* 0x000000014f4f7836 */ /* 0x000fe20000000000 */
[----:B------:R-:W-:Y:S01]  /*1e20*/  BSSY.RECONVERGENT B3, `(.L_x_69) ;  /* 0x000007f000037945 */ /* 0x000fe20003800200 */
[----:B------:R-:W-:-:S03]  /*1e30*/  MOV R83, R23 ;  /* 0x0000001700537202 */ /* 0x000fc60000000f00 */
[----:B------:R-:W-:Y:S02]  /*1e40*/  ISETP.NE.AND P1, PT, R79, 0x4, PT ;  /* 0x000000044f00780c */ /* 0x000fe40003f25270 */
[CC--:B--2---:R-:W-:Y:S02]  /*1e50*/  FMNMX R81, R24.reuse, R23.reuse, !PT ;  /* 0x0000001718517209 */ /* 0x0c4fe40007800000 */
[----:B------:R-:W-:Y:S01]  /*1e60*/  FMNMX R82, R24, R23, PT ;  /* 0x0000001718527209 */ /* 0x000fe20003800000 */
[----:B------:R-:W-:Y:S01]  /*1e70*/  IMAD.MOV.U32 R23, RZ, RZ, R24 ;  /* 0x000000ffff177224 */ /* 0x000fe200078e0018 */
[----:B------:R-:W-:-:S04]  /*1e80*/  FSETP.GTU.AND P0, PT, R74, R81, PT ;  /* 0x000000514a00720b */ /* 0x000fc80003f0c000 */
[----:B------:R-:W-:-:S13]  /*1e90*/  FSETP.GTU.OR P0, PT, R82, R75, P0 ;  /* 0x0000004b5200720b */ /* 0x000fda000070c400 */
[----:B------:R-:W-:Y:S05]  /*1ea0*/  @P0 BRA `(.L_x_70) ;  /* 0x0000000400d80947 */ /* 0x000fea0003800000 */
[----:B------:R-:W2:Y:S02]  /*1eb0*/  LDL R86, [R80+0x4] ;  /* 0x0000040050567983 */ /* 0x000ea40000100800 */
[CC--:B--2---:R-:W-:Y:S02]  /*1ec0*/  FMNMX R85, R86.reuse, R25.reuse, !PT ;  /* 0x0000001956557209 */ /* 0x0c4fe40007800000 */
[----:B------:R-:W-:Y:S02]  /*1ed0*/  FMNMX R67, R86, R25, PT ;  /* 0x0000001956437209 */ /* 0x000fe40003800000 */
[----:B------:R-:W-:-:S04]  /*1ee0*/  FSETP.GTU.AND P0, PT, R20, R85, PT ;  /* 0x000000551400720b */ /* 0x000fc80003f0c000 */
[----:B------:R-:W-:-:S13]  /*1ef0*/  FSETP.GTU.OR P0, PT, R67, R22, P0 ;  /* 0x000000164300720b */ /* 0x000fda000070c400 */
[----:B------:R-:W-:Y:S05]  /*1f00*/  @P0 BRA `(.L_x_70) ;  /* 0x0000000400c00947 */ /* 0x000fea0003800000 */
[C---:B------:R-:W-:Y:S01]  /*1f10*/  FADD R66, -R3.reuse, R86 ;  /* 0x0000005603427221 */ /* 0x040fe20000000100 */
[C---:B------:R-:W-:Y:S01]  /*1f20*/  FADD R87, -R2.reuse, R58 ;  /* 0x0000003a02577221 */ /* 0x040fe20000000100 */
[----:B------:R-:W-:Y:S01]  /*1f30*/  FADD R67, -R3, R59 ;  /* 0x0000003b03437221 */ /* 0x000fe20000000100 */
[--C-:B------:R-:W-:Y:S01]  /*1f40*/  FADD R24, -R2, R83.reuse ;  /* 0x0000005302187221 */ /* 0x100fe20000000100 */
[----:B------:R-:W-:Y:S01]  /*1f50*/  FADD R89, R23, -R83 ;  /* 0x8000005317597221 */ /* 0x000fe20000000000 */
[----:B------:R-:W-:Y:S01]  /*1f60*/  FMUL R85, R66, R87 ;  /* 0x0000005742557220 */ /* 0x000fe20000400000 */
[----:B------:R-:W-:-:S03]  /*1f70*/  FADD R66, -R2, R23 ;  /* 0x0000001702427221 */ /* 0x000fc60000000100 */
[----:B------:R-:W-:Y:S01]  /*1f80*/  FFMA R24, R24, R67, -R85 ;  /* 0x0000004318187223 */ /* 0x000fe20000000855 */
[----:B------:R-:W-:Y:S01]  /*1f90*/  FMUL R84, R67, R66 ;  /* 0x0000004243547220 */ /* 0x000fe20000400000 */
[----:B------:R-:W-:-:S04]  /*1fa0*/  FADD R66, -R3, R25 ;  /* 0x0000001903427221 */ /* 0x000fc80000000100 */
[----:B------:R-:W-:Y:S01]  /*1fb0*/  FFMA R67, R87, R66, -R84 ;  /* 0x0000004257437223 */ /* 0x000fe20000000854 */
[----:B------:R-:W-:-:S03]  /*1fc0*/  FADD R66, R2, -R83 ;  /* 0x8000005302427221 */ /* 0x000fc60000000000 */
[----:B------:R-:W-:Y:S01]  /*1fd0*/  FMUL R84, R24, R67 ;  /* 0x0000004318547220 */ /* 0x000fe20000400000 */
[----:B------:R-:W-:Y:S01]  /*1fe0*/  FADD R24, R3, -R86 ;  /* 0x8000005603187221 */ /* 0x000fe20000000000 */
[----:B------:R-:W-:-:S03]  /*1ff0*/  FADD R67, -R86, R25 ;  /* 0x0000001956437221 */ /* 0x000fc60000000100 */
[----:B------:R-:W-:Y:S01]  /*2000*/  FMUL R85, R89, R24 ;  /* 0x0000001859557220 */ /* 0x000fe20000400000 */
[----:B------:R-:W-:Y:S01]  /*2010*/  FADD R24, R58, -R83 ;  /* 0x800000533a187221 */ /* 0x000fe20000000000 */
[----:B------:R-:W-:Y:S02]  /*2020*/  FSETP.GT.AND P0, PT, R84, RZ, PT ;  /* 0x000000ff5400720b */ /* 0x000fe40003f04000 */
[----:B------:R-:W-:Y:S01]  /*2030*/  FFMA R66, R66, R67, -R85 ;  /* 0x0000004342427223 */ /* 0x000fe20000000855 */
[----:B------:R-:W-:Y:S01]  /*2040*/  FMUL R93, R67, R24 ;  /* 0x00000018435d7220 */ /* 0x000fe20000400000 */
[----:B------:R-:W-:-:S04]  /*2050*/  FADD R24, R59, -R86 ;  /* 0x800000563b187221 */ /* 0x000fc80000000000 */
[----:B------:R-:W-:-:S04]  /*2060*/  FMUL R24, R89, R24 ;  /* 0x0000001859187220 */ /* 0x000fc80000400000 */
[----:B------:R-:W-:-:S04]  /*2070*/  FADD R67, R24, -R93 ;  /* 0x8000005d18437221 */ /* 0x000fc80000000000 */
[----:B------:R-:W-:-:S05]  /*2080*/  FMUL R67, R66, R67 ;  /* 0x0000004342437220 */ /* 0x000fca0000400000 */
[----:B------:R-:W-:-:S13]  /*2090*/  FSETP.LEU.OR P0, PT, R67, RZ, !P0 ;  /* 0x000000ff4300720b */ /* 0x000fda000470b400 */
[----:B------:R-:W-:Y:S05]  /*20a0*/  @P0 BRA `(.L_x_70) ;  /* 0x0000000400580947 */ /* 0x000fea0003800000 */
[----:B------:R-:W-:Y:S01]  /*20b0*/  FADD R93, -R24, R93 ;  /* 0x0000005d185d7221 */ /* 0x000fe20000000100 */
[----:B------:R-:W-:Y:S03]  /*20c0*/  BSSY.RECONVERGENT B4, `(.L_x_71) ;  /* 0x000004f000047945 */ /* 0x000fe60003800200 */
[----:B------:R-:W-:-:S05]  /*20d0*/  FADD R91, -R66, R93 ;  /* 0x0000005d425b7221 */ /* 0x000fca0000000100 */
[----:B------:R-:W-:-:S13]  /*20e0*/  FSETP.GT.AND P0, PT, |R91|, 9.9999999392252902908e-09, PT ;  /* 0x322bcc775b00780b */ /* 0x000fda0003f04200 */
[----:B------:R-:W-:Y:S05]  /*20f0*/  @!P0 BRA `(.L_x_72) ;  /* 0x0000000000888947 */ /* 0x000fea0003800000 */
[----:B------:R-:W0:Y:S01]  /*2100*/  MUFU.RCP R84, R91 ;  /* 0x0000005b00547308 */ /* 0x000e220000001000 */
[----:B------:R-:W-:Y:S01]  /*2110*/  FMUL R25, R58, R66 ;  /* 0x000000423a197220 */ /* 0x000fe20000400000 */
[----:B------:R-:W-:Y:S03]  /*2120*/  BSSY.RECONVERGENT B5, `(.L_x_73) ;  /* 0x000000c000057945 */ /* 0x000fe60003800200 */
[----:B------:R-:W-:-:S04]  /*2130*/  FFMA R24, R2, R93, -R25 ;  /* 0x0000005d02187223 */ /* 0x000fc80000000819 */
[----:B------:R-:W1:Y:S01]  /*2140*/  FCHK P0, R24, R91 ;  /* 0x0000005b18007302 */ /* 0x000e620000000000 */
[----:B0-----:R-:W-:-:S04]  /*2150*/  FFMA R67, -R91, R84, 1 ;  /* 0x3f8000005b437423 */ /* 0x001fc80000000154 */
[----:B------:R-:W-:-:S04]  /*2160*/  FFMA R67, R84, R67, R84 ;  /* 0x0000004354437223 */ /* 0x000fc80000000054 */
[----:B------:R-:W-:-:S04]  /*2170*/  FFMA R84, R24, R67, RZ ;  /* 0x0000004318547223 */ /* 0x000fc800000000ff */
[----:B------:R-:W-:-:S04]  /*2180*/  FFMA R25, -R91, R84, R24 ;  /* 0x000000545b197223 */ /* 0x000fc80000000118 */
[----:B------:R-:W-:Y:S01]  /*2190*/  FFMA R84, R67, R25, R84 ;  /* 0x0000001943547223 */ /* 0x000fe20000000054 */
[----:B-1----:R-:W-:Y:S06]  /*21a0*/  @!P0 BRA `(.L_x_74) ;  /* 0x00000000000c8947 */ /* 0x002fec0003800000 */
[----:B------:R-:W-:Y:S02]  /*21b0*/  MOV R25, R91 ;  /* 0x0000005b00197202 */ /* 0x000fe40000000f00 */
[----:B------:R-:W-:-:S07]  /*21c0*/  MOV R67, 0x21e0 ;  /* 0x000021e000437802 */ /* 0x000fce0000000f00 */
[----:B------:R-:W-:Y:S05]  /*21d0*/  CALL.REL.NOINC `($__internal_1_$__cuda_sm3x_div_rn_noftz_f32_slowpath) ;  /* 0x0000007800307944 */ /* 0x000fea0003c00000 */
.L_x_74:
[----:B------:R-:W-:Y:S05]  /*21e0*/  BSYNC.RECONVERGENT B5 ;  /* 0x0000000000057941 */ /* 0x000fea0003800200 */
.L_x_73:
        /* <DEDUP_REMOVED lines=10> */
[----:B------:R-:W-:Y:S01]  /*2290*/  IMAD.MOV.U32 R66, RZ, RZ, R84 ;  /* 0x000000ffff427224 */ /* 0x000fe200078e0054 */
[----:B-1----:R-:W-:Y:S06]  /*22a0*/  @!P0 BRA `(.L_x_76) ;  /* 0x0000000000148947 */ /* 0x002fec0003800000 */
[----:B------:R-:W-:Y:S01]  /*22b0*/  MOV R24, R86 ;  /* 0x0000005600187202 */ /* 0x000fe20000000f00 */
[----:B------:R-:W-:Y:S01]  /*22c0*/  IMAD.MOV.U32 R25, RZ, RZ, R91 ;  /* 0x000000ffff197224 */ /* 0x000fe200078e005b */
[----:B------:R-:W-:-:S07]  /*22d0*/  MOV R67, 0x22f0 ;  /* 0x000022f000437802 */ /* 0x000fce0000000f00 */
[----:B------:R-:W-:Y:S05]  /*22e0*/  CALL.REL.NOINC `($__internal_1_$__cuda_sm3x_div_rn_noftz_f32_slowpath) ;  /* 0x0000007400ec7944 */ /* 0x000fea0003c00000 */
[----:B------:R-:W-:-:S07]  /*22f0*/  MOV R67, R84 ;  /* 0x0000005400437202 */ /* 0x000fce0000000f00 */
.L_x_76:
[----:B------:R-:W-:Y:S05]  /*2300*/  BSYNC.RECONVERGENT B5 ;  /* 0x0000000000057941 */ /* 0x000fea0003800200 */
.L_x_75:
[----:B------:R-:W-:Y:S05]  /*2310*/  BRA `(.L_x_77) ;  /* 0x0000000000a47947 */ /* 0x000fea0003800000 */
.L_x_72:
[C---:B------:R-:W-:Y:S01]  /*2320*/  FADD R66, R3.reuse, -R59 ;  /* 0x8000003b03427221 */ /* 0x040fe20000000000 */
[----:B------:R-:W-:Y:S01]  /*2330*/  FADD R90, R86, -R25 ;  /* 0x80000019565a7221 */ /* 0x000fe20000000000 */
[----:B------:R-:W-:Y:S01]  /*2340*/  FMUL R95, R3, R58 ;  /* 0x0000003a035f7220 */ /* 0x000fe20000400000 */
[----:B------:R-:W-:Y:S01]  /*2350*/  BSSY.RECONVERGENT B5, `(.L_x_78) ;  /* 0x0000013000057945 */ /* 0x000fe20003800200 */
[----:B------:R-:W-:Y:S02]  /*2360*/  FMUL R24, R89, R66 ;  /* 0x0000004259187220 */ /* 0x000fe40000400000 */
[----:B------:R-:W-:Y:S02]  /*2370*/  FFMA R95, R2, R59, -R95 ;  /* 0x0000003b025f7223 */ /* 0x000fe4000000085f */
[----:B------:R-:W-:Y:S01]  /*2380*/  FFMA R91, R87, R90, -R24 ;  /* 0x0000005a575b7223 */ /* 0x000fe20000000818 */
[----:B------:R-:W-:-:S03]  /*2390*/  FMUL R24, R23, R86 ;  /* 0x0000005617187220 */ /* 0x000fc60000400000 */
[----:B------:R-:W0:Y:S01]  /*23a0*/  MUFU.RCP R84, R91 ;  /* 0x0000005b00547308 */ /* 0x000e220000001000 */
[----:B------:R-:W-:-:S04]  /*23b0*/  FFMA R93, R25, R83, -R24 ;  /* 0x00000053195d7223 */ /* 0x000fc80000000818 */
[----:B------:R-:W-:-:S04]  /*23c0*/  FMUL R24, R87, R93 ;  /* 0x0000005d57187220 */ /* 0x000fc80000400000 */
        /* <DEDUP_REMOVED lines=10> */
[----:B------:R-:W-:Y:S05]  /*2470*/  CALL.REL.NOINC `($__internal_1_$__cuda_sm3x_div_rn_noftz_f32_slowpath) ;  /* 0x0000007400887944 */ /* 0x000fea0003c00000 */
.L_x_79:
[----:B------:R-:W-:Y:S05]  /*2480*/  BSYNC.RECONVERGENT B5 ;  /* 0x0000000000057941 */ /* 0x000fea0003800200 */
.L_x_78:
        /* <DEDUP_REMOVED lines=10> */
[----:B------:R-:W-:Y:S01]  /*2530*/  MOV R66, R84 ;  /* 0x0000005400427202 */ /* 0x000fe20000000f00 */
[----:B-1----:R-:W-:Y:S06]  /*2540*/  @!P0 BRA `(.L_x_80) ;  /* 0x0000000000148947 */ /* 0x002fec0003800000 */
[----:B------:R-:W-:Y:S01]  /*2550*/  IMAD.MOV.U32 R24, RZ, RZ, R90 ;  /* 0x000000ffff187224 */ /* 0x000fe200078e005a */
[----:B------:R-:W-:Y:S02]  /*2560*/  MOV R25, R91 ;  /* 0x0000005b00197202 */ /* 0x000fe40000000f00 */
[----:B------:R-:W-:-:S07]  /*2570*/  MOV R67, 0x2590 ;  /* 0x0000259000437802 */ /* 0x000fce0000000f00 */
[----:B------:R-:W-:Y:S05]  /*2580*/  CALL.REL.NOINC `($__internal_1_$__cuda_sm3x_div_rn_noftz_f32_slowpath) ;  /* 0x0000007400447944 */ /* 0x000fea0003c00000 */
[----:B------:R-:W-:-:S07]  /*2590*/  IMAD.MOV.U32 R67, RZ, RZ, R84 ;  /* 0x000000ffff437224 */ /* 0x000fce00078e0054 */
.L_x_80:
[----:B------:R-:W-:Y:S05]  /*25a0*/  BSYNC.RECONVERGENT B5 ;  /* 0x0000000000057941 */ /* 0x000fea0003800200 */
.L_x_77:
[----:B------:R-:W-:Y:S05]  /*25b0*/  BSYNC.RECONVERGENT B4 ;  /* 0x0000000000047941 */ /* 0x000fea0003800200 */
.L_x_71:
[----:B------:R-:W-:Y:S01]  /*25c0*/  LEA R24, R72, R39, 0x3 ;  /* 0x0000002748187211 */ /* 0x000fe200078e18ff */
[----:B------:R-:W-:Y:S01]  /*25d0*/  FADD R73, R73, R66 ;  /* 0x0000004249497221 */ /* 0x000fe20000000000 */
[----:B------:R-:W-:Y:S01]  /*25e0*/  FADD R76, R76, R67 ;  /* 0x000000434c4c7221 */ /* 0x000fe20000000000 */
[----:B------:R-:W-:Y:S02]  /*25f0*/  VIADD R72, R72, 0x1 ;  /* 0x0000000148487836 */ /* 0x000fe40000000000 */
[----:B------:R0:W-:Y:S05]  /*2600*/  STL.64 [R24], R66 ;  /* 0x0000004218007387 */ /* 0x0001ea0000100a00 */
.L_x_70:
[----:B------:R-:W-:Y:S05]  /*2610*/  BSYNC.RECONVERGENT B3 ;  /* 0x0000000000037941 */ /* 0x000fea0003800200 */
.L_x_69:
[----:B------:R-:W-:Y:S01]  /*2620*/  FSETP.GTU.AND P0, PT, R70, R81, PT ;  /* 0x000000514600720b */ /* 0x000fe20003f0c000 */
[----:B------:R-:W-:Y:S03]  /*2630*/  BSSY.RECONVERGENT B3, `(.L_x_81) ;  /* 0x000007a000037945 */ /* 0x000fe60003800200 */
[----:B------:R-:W-:-:S13]  /*2640*/  FSETP.GTU.OR P0, PT, R82, R71, P0 ;  /* 0x000000475200720b */ /* 0x000fda000070c400 */
[----:B------:R-:W-:Y:S05]  /*2650*/  @P0 BRA `(.L_x_82) ;  /* 0x0000000400dc0947 */ /* 0x000fea0003800000 */
[----:B------:R-:W0:Y:S04]  /*2660*/  LDL R88, [R80+0x4] ;  /* 0x0000040050587983 */ /* 0x000e280000100800 */
[----:B------:R-:W0:Y:S02]  /*2670*/  LDL R85, [R80+0xc] ;  /* 0x00000c0050557983 */ /* 0x000e240000100800 */
[CC--:B0-----:R-:W-:Y:S02]  /*2680*/  FMNMX R66, R88.reuse, R85.reuse, !PT ;  /* 0x0000005558427209 */ /* 0x0c1fe40007800000 */
[----:B------:R-:W-:Y:S02]  /*2690*/  FMNMX R24, R88, R85, PT ;  /* 0x0000005558187209 */ /* 0x000fe40003800000 */
[----:B------:R-:W-:-:S04]  /*26a0*/  FSETP.GTU.AND P0, PT, R7, R66, PT ;  /* 0x000000420700720b */ /* 0x000fc80003f0c000 */
[----:B------:R-:W-:-:S13]  /*26b0*/  FSETP.GTU.OR P0, PT, R24, R11, P0 ;  /* 0x0000000b1800720b */ /* 0x000fda000070c400 */
[----:B------:R-:W-:Y:S05]  /*26c0*/  @P0 BRA `(.L_x_82) ;  /* 0x0000000400c00947 */ /* 0x000fea0003800000 */
[----:B------:R-:W-:Y:S01]  /*26d0*/  FADD R25, -R59, R88 ;  /* 0x000000583b197221 */ /* 0x000fe20000000100 */
[C---:B------:R-:W-:Y:S01]  /*26e0*/  FADD R84, -R58.reuse, R60 ;  /* 0x0000003c3a547221 */ /* 0x040fe20000000100 */
[C---:B------:R-:W-:Y:S01]  /*26f0*/  FADD R24, -R58.reuse, R83 ;  /* 0x000000533a187221 */ /* 0x040fe20000000100 */
[----:B------:R-:W-:Y:S01]  /*2700*/  FADD R66, -R58, R23 ;  /* 0x000000173a427221 */ /* 0x000fe20000000100 */
[----:B------:R-:W-:Y:S01]  /*2710*/  FADD R87, R23, -R83 ;  /* 0x8000005317577221 */ /* 0x000fe20000000000 */
[----:B------:R-:W-:Y:S01]  /*2720*/  FMUL R67, R25, R84 ;  /* 0x0000005419437220 */ /* 0x000fe20000400000 */
[----:B------:R-:W-:-:S04]  /*2730*/  FADD R25, -R59, R61 ;  /* 0x0000003d3b197221 */ /* 0x000fc80000000100 */
[----:B------:R-:W-:Y:S01]  /*2740*/  FFMA R24, R24, R25, -R67 ;  /* 0x0000001918187223 */ /* 0x000fe20000000843 */
[----:B------:R-:W-:Y:S01]  /*2750*/  FMUL R67, R25, R66 ;  /* 0x0000004219437220 */ /* 0x000fe20000400000 */
[----:B------:R-:W-:Y:S01]  /*2760*/  FADD R25, -R59, R85 ;  /* 0x000000553b197221 */ /* 0x000fe20000000100 */
[----:B------:R-:W-:-:S03]  /*2770*/  FADD R66, R58, -R83 ;  /* 0x800000533a427221 */ /* 0x000fc60000000000 */
[----:B------:R-:W-:-:S04]  /*2780*/  FFMA R25, R84, R25, -R67 ;  /* 0x0000001954197223 */ /* 0x000fc80000000843 */
[----:B------:R-:W-:Y:S01]  /*2790*/  FMUL R67, R24, R25 ;  /* 0x0000001918437220 */ /* 0x000fe20000400000 */
[----:B------:R-:W-:-:S04]  /*27a0*/  FADD R24, R59, -R88 ;  /* 0x800000583b187221 */ /* 0x000fc80000000000 */
[----:B------:R-:W-:Y:S01]  /*27b0*/  FMUL R25, R87, R24 ;  /* 0x0000001857197220 */ /* 0x000fe20000400000 */
[----:B------:R-:W-:Y:S01]  /*27c0*/  FADD R24, -R88, R85 ;  /* 0x0000005558187221 */ /* 0x000fe20000000100 */
[----:B------:R-:W-:-:S03]  /*27d0*/  FSETP.GT.AND P0, PT, R67, RZ, PT ;  /* 0x000000ff4300720b */ /* 0x000fc60003f04000 */
[----:B------:R-:W-:Y:S01]  /*27e0*/  FFMA R66, R66, R24, -R25 ;  /* 0x0000001842427223 */ /* 0x000fe20000000819 */
[----:B------:R-:W-:-:S04]  /*27f0*/  FADD R25, R60, -R83 ;  /* 0x800000533c197221 */ /* 0x000fc80000000000 */
        /* <DEDUP_REMOVED lines=11> */
[----:B------:R-:W-:Y:S05]  /*28b0*/  @P0 BRA `(.L_x_84) ;  /* 0x0000000000a80947 */ /* 0x000fea0003800000 */
[----:B------:R-:W-:Y:S01]  /*28c0*/  FADD R66, R59, -R61 ;  /* 0x8000003d3b427221 */ /* 0x000fe20000000000 */
[----:B------:R-:W-:Y:S01]  /*28d0*/  FADD R90, R88, -R85 ;  /* 0x80000055585a7221 */ /* 0x000fe20000000000 */
[----:B------:R-:W-:Y:S01]  /*28e0*/  FMUL R24, R23, R88 ;  /* 0x0000005817187220 */ /* 0x000fe20000400000 */
[----:B------:R-:W-:Y:S01]  /*28f0*/  FMUL R95, R59, R60 ;  /* 0x0000003c3b5f7220 */ /* 0x000fe20000400000 */
[----:B------:R-:W-:Y:S01]  /*2900*/  FMUL R91, R87, R66 ;  /* 0x00000042575b7220 */ /* 0x000fe20000400000 */
[----:B------:R-:W-:Y:S01]  /*2910*/  BSSY.RECONVERGENT B5, `(.L_x_85) ;  /* 0x0000011000057945 */ /* 0x000fe20003800200 */
[----:B------:R-:W-:Y:S01]  /*2920*/  FFMA R93, R85, R83, -R24 ;  /* 0x00000053555d7223 */ /* 0x000fe20000000818 */
[----:B------:R-:W-:Y:S01]  /*2930*/  FFMA R95, R58, R61, -R95 ;  /* 0x0000003d3a5f7223 */ /* 0x000fe2000000085f */
[C---:B------:R-:W-:Y:S02]  /*2940*/  FFMA R91, R84.reuse, R90, -R91 ;  /* 0x0000005a545b7223 */ /* 0x040fe4000000085b */
[----:B------:R-:W-:-:S02]  /*2950*/  FMUL R24, R84, R93 ;  /* 0x0000005d54187220 */ /* 0x000fc40000400000 */
[----:B------:R-:W0:Y:S02]  /*2960*/  MUFU.RCP R86, R91 ;  /* 0x0000005b00567308 */ /* 0x000e240000001000 */
[----:B------:R-:W-:-:S06]  /*2970*/  FFMA R24, R87, R95, -R24 ;  /* 0x0000005f57187223 */ /* 0x000fcc0000000818 */
        /* <DEDUP_REMOVED lines=10> */
.L_x_86:
[----:B------:R-:W-:Y:S05]  /*2a20*/  BSYNC.RECONVERGENT B5 ;  /* 0x0000000000057941 */ /* 0x000fea0003800200 */
.L_x_85:
        /* <DEDUP_REMOVED lines=17> */
.L_x_88:
[----:B------:R-:W-:Y:S05]  /*2b40*/  BSYNC.RECONVERGENT B5 ;  /* 0x0000000000057941 */ /* 0x000fea0003800200 */
.L_x_87:
[----:B------:R-:W-:Y:S05]  /*2b50*/  BRA `(.L_x_89) ;  /* 0x0000000000847947 */ /* 0x000fea0003800000 */
.L_x_84:
        /* <DEDUP_REMOVED lines=14> */
.L_x_91:
[----:B------:R-:W-:Y:S05]  /*2c40*/  BSYNC.RECONVERGENT B5 ;  /* 0x0000000000057941 */ /* 0x000fea0003800200 */
.L_x_90:
        /* <DEDUP_REMOVED lines=17> */
.L_x_92:
[----:B------:R-:W-:Y:S05]  /*2d60*/  BSYNC.RECONVERGENT B5 ;  /* 0x0000000000057941 */ /* 0x000fea0003800200 */
.L_x_89:
[----:B------:R-:W-:Y:S05]  /*2d70*/  BSYNC.RECONVERGENT B4 ;  /* 0x0000000000047941 */ /* 0x000fea0003800200 */
.L_x_83:
[----:B------:R-:W-:Y:S01]  /*2d80*/  LEA R24, R72, R39, 0x3 ;  /* 0x0000002748187211 */ /* 0x000fe200078e18ff */
[----:B------:R-:W-:Y:S01]  /*2d90*/  FADD R73, R73, R66 ;  /* 0x0000004249497221 */ /* 0x000fe20000000000 */
[----:B------:R-:W-:Y:S01]  /*2da0*/  FADD R76, R76, R67 ;  /* 0x000000434c4c7221 */ /* 0x000fe20000000000 */
[----:B------:R-:W-:Y:S02]  /*2db0*/  VIADD R72, R72, 0x1 ;  /* 0x0000000148487836 */ /* 0x000fe40000000000 */
[----:B------:R1:W-:Y:S05]  /*2dc0*/  STL.64 [R24], R66 ;  /* 0x0000004218007387 */ /* 0x0003ea0000100a00 */
.L_x_82:
[----:B------:R-:W-:Y:S05]  /*2dd0*/  BSYNC.RECONVERGENT B3 ;  /* 0x0000000000037941 */ /* 0x000fea0003800200 */
.L_x_81:
[----:B------:R-:W-:Y:S01]  /*2de0*/  FSETP.GTU.AND P0, PT, R68, R81, PT ;  /* 0x000000514400720b */ /* 0x000fe20003f0c000 */
[----:B------:R-:W-:Y:S03]  /*2df0*/  BSSY.RECONVERGENT B3, `(.L_x_93) ;  /* 0x000007a000037945 */ /* 0x000fe60003800200 */
[----:B------:R-:W-:-:S13]  /*2e00*/  FSETP.GTU.OR P0, PT, R82, R69, P0 ;  /* 0x000000455200720b */ /* 0x000fda000070c400 */
[----:B------:R-:W-:Y:S05]  /*2e10*/  @P0 BRA `(.L_x_94) ;  /* 0x0000000400dc0947 */ /* 0x000fea0003800000 */
[----:B------:R-:W0:Y:S04]  /*2e20*/  LDL R88, [R80+0x4] ;  /* 0x0000040050587983 */ /* 0x000e280000100800 */
[----:B------:R-:W0:Y:S02]  /*2e30*/  LDL R85, [R80+0xc] ;  /* 0x00000c0050557983 */ /* 0x000e240000100800 */
[CC--:B01----:R-:W-:Y:S02]  /*2e40*/  FMNMX R67, R88.reuse, R85.reuse, !PT ;  /* 0x0000005558437209 */ /* 0x0c3fe40007800000 */
        /* <DEDUP_REMOVED lines=57> */
.L_x_98:
[----:B------:R-:W-:Y:S05]  /*31e0*/  BSYNC.RECONVERGENT B5 ;  /* 0x0000000000057941 */ /* 0x000fea0003800200 */
.L_x_97:
        /* <DEDUP_REMOVED lines=17> */
.L_x_100:
[----:B------:R-:W-:Y:S05]  /*3300*/  BSYNC.RECONVERGENT B5 ;  /* 0x0000000000057941 */ /* 0x000fea0003800200 */
.L_x_99:
[----:B------:R-:W-:Y:S05]  /*3310*/  BRA `(.L_x_101) ;  /* 0x0000000000847947 */ /* 0x000fea0003800000 */
.L_x_96:
        /* <DEDUP_REMOVED lines=14> */
.L_x_103:
[----:B------:R-:W-:Y:S05]  /*3400*/  BSYNC.RECONVERGENT B5 ;  /* 0x0000000000057941 */ /* 0x000fea0003800200 */
.L_x_102:
        /* <DEDUP_REMOVED lines=17> */
.L_x_104:
[----:B------:R-:W-:Y:S05]  /*3520*/  BSYNC.RECONVERGENT B5 ;  /* 0x0000000000057941 */ /* 0x000fea0003800200 */
.L_x_101:
[----:B------:R-:W-:Y:S05]  /*3530*/  BSYNC.RECONVERGENT B4 ;  /* 0x0000000000047941 */ /* 0x000fea0003800200 */
.L_x_95:
[----:B------:R-:W-:Y:S01]  /*3540*/  LEA R24, R72, R39, 0x3 ;  /* 0x0000002748187211 */ /* 0x000fe200078e18ff */
[----:B------:R-:W-:Y:S01]  /*3550*/  FADD R73, R73, R66 ;  /* 0x0000004249497221 */ /* 0x000fe20000000000 */
[----:B------:R-:W-:Y:S01]  /*3560*/  FADD R76, R76, R67 ;  /* 0x000000434c4c7221 */ /* 0x000fe20000000000 */
[----:B------:R-:W-:Y:S02]  /*3570*/  VIADD R72, R72, 0x1 ;  /* 0x0000000148487836 */ /* 0x000fe40000000000 */
[----:B------:R2:W-:Y:S05]  /*3580*/  STL.64 [R24], R66 ;  /* 0x0000004218007387 */ /* 0x0005ea0000100a00 */
.L_x_94:
[----:B------:R-:W-:Y:S05]  /*3590*/  BSYNC.RECONVERGENT B3 ;  /* 0x0000000000037941 */ /* 0x000fea0003800200 */
.L_x_93:
[----:B------:R-:W-:Y:S01]  /*35a0*/  FSETP.GTU.AND P0, PT, R56, R81, PT ;  /* 0x000000513800720b */ /* 0x000fe20003f0c000 */
[----:B------:R-:W-:Y:S03]  /*35b0*/  BSSY.RECONVERGENT B3, `(.L_x_105) ;  /* 0x000007a000037945 */ /* 0x000fe60003800200 */
[----:B------:R-:W-:-:S13]  /*35c0*/  FSETP.GTU.OR P0, PT, R82, R64, P0 ;  /* 0x000000405200720b */ /* 0x000fda000070c400 */
[----:B------:R-:W-:Y:S05]  /*35d0*/  @P0 BRA `(.L_x_106) ;  /* 0x0000000400dc0947 */ /* 0x000fea0003800000 */
[----:B------:R-:W0:Y:S04]  /*35e0*/  LDL R84, [R80+0x4] ;  /* 0x0000040050547983 */ /* 0x000e280000100800 */
[----:B------:R-:W0:Y:S02]  /*35f0*/  LDL R85, [R80+0xc] ;  /* 0x00000c0050557983 */ /* 0x000e240000100800 */
[CC--:B012---:R-:W-:Y:S02]  /*3600*/  FMNMX R24, R84.reuse, R85.reuse, !PT ;  /* 0x0000005554187209 */ /* 0x0c7fe40007800000 */
[----:B------:R-:W-:Y:S02]  /*3610*/  FMNMX R25, R84, R85, PT ;  /* 0x0000005554197209 */ /* 0x000fe40003800000 */
[----:B------:R-:W-:-:S04]  /*3620*/  FSETP.GTU.AND P0, PT, R77, R24, PT ;  /* 0x000000184d00720b */ /* 0x000fc80003f0c000 */
[----:B------:R-:W-:-:S13]  /*3630*/  FSETP.GTU.OR P0, PT, R25, R78, P0 ;  /* 0x0000004e1900720b */ /* 0x000fda000070c400 */
[----:B------:R-:W-:Y:S05]  /*3640*/  @P0 BRA `(.L_x_106) ;  /* 0x0000000400c00947 */ /* 0x000fea0003800000 */
[----:B------:R-:W-:Y:S01]  /*3650*/  FADD R24, -R63, R84 ;  /* 0x000000543f187221 */ /* 0x000fe20000000100 */
[----:B------:R-:W-:Y:S01]  /*3660*/  FADD R67, R2, -R62 ;  /* 0x8000003e02437221 */ /* 0x000fe20000000000 */
[C---:B------:R-:W-:Y:S01]  /*3670*/  FADD R25, -R62.reuse, R83 ;  /* 0x000000533e197221 */ /* 0x040fe20000000100 */
[----:B------:R-:W-:Y:S01]  /*3680*/  FADD R66, R3, -R63 ;  /* 0x8000003f03427221 */ /* 0x000fe20000000000 */
[----:B------:R-:W-:Y:S01]  /*3690*/  FADD R81, -R62, R23 ;  /* 0x000000173e517221 */ /* 0x000fe20000000100 */
[----:B------:R-:W-:Y:S01]  /*36a0*/  FMUL R80, R24, R67 ;  /* 0x0000004318507220 */ /* 0x000fe20000400000 */
[----:B------:R-:W-:Y:S01]  /*36b0*/  FADD R87, R23, -R83 ;  /* 0x8000005317577221 */ /* 0x000fe20000000000 */
[----:B------:R-:W-:Y:S01]  /*36c0*/  FADD R24, R63, -R84 ;  /* 0x800000543f187221 */ /* 0x000fe20000000000 */
[----:B------:R-:W-:Y:S01]  /*36d0*/  FMUL R82, R66, R81 ;  /* 0x0000005142527220 */ /* 0x000fe20000400000 */
[----:B------:R-:W-:Y:S01]  /*36e0*/  FFMA R80, R25, R66, -R80 ;  /* 0x0000004219507223 */ /* 0x000fe20000000850 */
[----:B------:R-:W-:Y:S01]  /*36f0*/  FADD R66, -R63, R85 ;  /* 0x000000553f427221 */ /* 0x000fe20000000100 */
[----:B------:R-:W-:Y:S01]  /*3700*/  FMUL R25, R87, R24 ;  /* 0x0000001857197220 */ /* 0x000fe20000400000 */
[----:B------:R-:W-:Y:S01]  /*3710*/  FADD R86, R62, -R83 ;  /* 0x800000533e567221 */ /* 0x000fe20000000000 */
[----:B------:R-:W-:Y:S01]  /*3720*/  FADD R24, -R84, R85 ;  /* 0x0000005554187221 */ /* 0x000fe20000000100 */
[----:B------:R-:W-:Y:S01]  /*3730*/  FFMA R81, R67, R66, -R82 ;  /* 0x0000004243517223 */ /* 0x000fe20000000852 */
[----:B------:R-:W-:-:S02]  /*3740*/  FADD R89, R2, -R83 ;  /* 0x8000005302597221 */ /* 0x000fc40000000000 */
[-C--:B------:R-:W-:Y:S01]  /*3750*/  FFMA R66, R86, R24.reuse, -R25 ;  /* 0x0000001856427223 */ /* 0x080fe20000000819 */
[----:B------:R-:W-:Y:S01]  /*3760*/  FADD R25, R3, -R84 ;  /* 0x8000005403197221 */ /* 0x000fe20000000000 */
[----:B------:R-:W-:Y:S01]  /*3770*/  FMUL R24, R89, R24 ;  /* 0x0000001859187220 */ /* 0x000fe20000400000 */
[----:B------:R-:W-:Y:S02]  /*3780*/  FMUL R80, R80, R81 ;  /* 0x0000005150507220 */ /* 0x000fe40000400000 */
[----:B------:R-:W-:-:S03]  /*3790*/  FMUL R91, R87, R25 ;  /* 0x00000019575b7220 */ /* 0x000fc60000400000 */
[----:B------:R-:W-:Y:S01]  /*37a0*/  FSETP.GT.AND P0, PT, R80, RZ, PT ;  /* 0x000000ff5000720b */ /* 0x000fe20003f04000 */
        /* <DEDUP_REMOVED lines=9> */
[----:B------:R-:W-:Y:S01]  /*3840*/  FADD R66, -R3, R63 ;  /* 0x0000003f03427221 */ /* 0x000fe20000000100 */
[----:B------:R-:W-:Y:S01]  /*3850*/  FADD R80, R84, -R85 ;  /* 0x8000005554507221 */ /* 0x000fe20000000000 */
[----:B------:R-:W-:Y:S02]  /*3860*/  BSSY.RECONVERGENT B5, `(.L_x_109) ;  /* 0x0000014000057945 */ /* 0x000fe40003800200 */
[----:B------:R-:W-:-:S04]  /*3870*/  FMUL R24, R87, R66 ;  /* 0x0000004257187220 */ /* 0x000fc80000400000 */
[----:B------:R-:W-:Y:S01]  /*3880*/  FFMA R81, R67, R80, -R24 ;  /* 0x0000005043517223 */ /* 0x000fe20000000818 */
[----:B------:R-:W-:-:S03]  /*3890*/  FMUL R24, R23, R84 ;  /* 0x0000005417187220 */ /* 0x000fc60000400000 */
[----:B------:R-:W0:Y:S01]  /*38a0*/  MUFU.RCP R82, R81 ;  /* 0x0000005100527308 */ /* 0x000e220000001000 */
[----:B------:R-:W-:Y:S01]  /*38b0*/  FFMA R83, R85, R83, -R24 ;  /* 0x0000005355537223 */ /* 0x000fe20000000818 */
[----:B------:R-:W-:-:S04]  /*38c0*/  FMUL R24, R2, R63 ;  /* 0x0000003f02187220 */ /* 0x000fc80000400000 */
[----:B------:R-:W-:Y:S01]  /*38d0*/  FFMA R91, R3, R62, -R24 ;  /* 0x0000003e035b7223 */ /* 0x000fe20000000818 */
        /* <DEDUP_REMOVED lines=12> */
.L_x_110:
[----:B------:R-:W-:Y:S05]  /*39a0*/  BSYNC.RECONVERGENT B5 ;  /* 0x0000000000057941 */ /* 0x000fea0003800200 */
.L_x_109:
[----:B------:R-:W0:Y:S01]  /*39b0*/  MUFU.RCP R24, R81 ;  /* 0x0000005100187308 */ /* 0x000e220000001000 */
[----:B------:R-:W-:Y:S01]  /*39c0*/  FMUL R80, R80, R91 ;  /* 0x0000005b50507220 */ /* 0x000fe20000400000 */
[----:B------:R-:W-:Y:S03]  /*39d0*/  BSSY.RECONVERGENT B5, `(.L_x_111) ;  /* 0x000000f000057945 */ /* 0x000fe60003800200 */
[----:B------:R-:W-:Y:S01]  /*39e0*/  FFMA R82, R83, R66, -R80 ;  /* 0x0000004253527223 */ /* 0x000fe20000000850 */
[----:B------:R-:W-:-:S03]  /*39f0*/  IMAD.MOV.U32 R66, RZ, RZ, R84 ;  /* 0x000000ffff427224 */ /* 0x000fc600078e0054 */
[----:B------:R-:W1:Y:S01]  /*3a00*/  FCHK P0, R82, R81 ;  /* 0x0000005152007302 */ /* 0x000e620000000000 */
[----:B0-----:R-:W-:-:S04]  /*3a10*/  FFMA R25, -R81, R24, 1 ;  /* 0x3f80000051197423 */ /* 0x001fc80000000118 */
[----:B------:R-:W-:-:S04]  /*3a20*/  FFMA R24, R24, R25, R24 ;  /* 0x0000001918187223 */ /* 0x000fc80000000018 */
[----:B------:R-:W-:-:S04]  /*3a30*/  FFMA R25, R24, R82, RZ ;  /* 0x0000005218197223 */ /* 0x000fc800000000ff */
[----:B------:R-:W-:-:S04]  /*3a40*/  FFMA R80, -R81, R25, R82 ;  /* 0x0000001951507223 */ /* 0x000fc80000000152 */
[----:B------:R-:W-:Y:S01]  /*3a50*/  FFMA R67, R24, R80, R25 ;  /* 0x0000005018437223 */ /* 0x000fe20000000019 */
[----:B-1----:R-:W-:Y:S06]  /*3a60*/  @!P0 BRA `(.L_x_112) ;  /* 0x0000000000148947 */ /* 0x002fec0003800000 */
[----:B------:R-:W-:Y:S01]  /*3a70*/  MOV R24, R82 ;  /* 0x0000005200187202 */ /* 0x000fe20000000f00 */
[----:B------:R-:W-:Y:S01]  /*3a80*/  IMAD.MOV.U32 R25, RZ, RZ, R81 ;  /* 0x000000ffff197224 */ /* 0x000fe200078e0051 */
[----:B------:R-:W-:-:S07]  /*3a90*/  MOV R67, 0x3ab0 ;  /* 0x00003ab000437802 */ /* 0x000fce0000000f00 */
[----:B------:R-:W-:Y:S05]  /*3aa0*/  CALL.REL.NOINC `($__internal_1_$__cuda_sm3x_div_rn_noftz_f32_slowpath) ;  /* 0x0000005c00fc7944 */ /* 0x000fea0003c00000 */
[----:B------:R-:W-:-:S07]  /*3ab0*/  MOV R67, R84 ;  /* 0x0000005400437202 */ /* 0x000fce0000000f00 */
.L_x_112:
[----:B------:R-:W-:Y:S05]  /*3ac0*/  BSYNC.RECONVERGENT B5 ;  /* 0x0000000000057941 */ /* 0x000fea0003800200 */
.L_x_111:
[----:B------:R-:W-:Y:S05]  /*3ad0*/  BRA `(.L_x_113) ;  /* 0x0000000000847947 */ /* 0x000fea0003800000 */
.L_x_108:
        /* <DEDUP_REMOVED lines=14> */
.L_x_115:
[----:B------:R-:W-:Y:S05]  /*3bc0*/  BSYNC.RECONVERGENT B5 ;  /* 0x0000000000057941 */ /* 0x000fea0003800200 */
.L_x_114:
[----:B------:R-:W0:Y:S01]  /*3bd0*/  MUFU.RCP R24, R81 ;  /* 0x0000005100187308 */ /* 0x000e220000001000 */
[----:B------:R-:W-:Y:S01]  /*3be0*/  FMUL R66, R3, R66 ;  /* 0x0000004203427220 */ /* 0x000fe20000400000 */
[----:B------:R-:W-:Y:S03]  /*3bf0*/  BSSY.RECONVERGENT B5, `(.L_x_113) ;  /* 0x000000f000057945 */ /* 0x000fe60003800200 */
[----:B------:R-:W-:Y:S01]  /*3c00*/  FFMA R82, R63, R91, -R66 ;  /* 0x0000005b3f527223 */ /* 0x000fe20000000842 */
[----:B------:R-:W-:-:S03]  /*3c10*/  MOV R66, R84 ;  /* 0x0000005400427202 */ /* 0x000fc60000000f00 */
        /* <DEDUP_REMOVED lines=8> */
[----:B------:R-:W-:Y:S02]  /*3ca0*/  MOV R25, R81 ;  /* 0x0000005100197202 */ /* 0x000fe40000000f00 */
[----:B------:R-:W-:-:S07]  /*3cb0*/  MOV R67, 0x3cd0 ;  /* 0x00003cd000437802 */ /* 0x000fce0000000f00 */
[----:B------:R-:W-:Y:S05]  /*3cc0*/  CALL.REL.NOINC `($__internal_1_$__cuda_sm3x_div_rn_noftz_f32_slowpath) ;  /* 0x0000005c00747944 */ /* 0x000fea0003c00000 */
[----:B------:R-:W-:-:S07]  /*3cd0*/  IMAD.MOV.U32 R67, RZ, RZ, R84 ;  /* 0x000000ffff437224 */ /* 0x000fce00078e0054 */
.L_x_116:
[----:B------:R-:W-:Y:S05]  /*3ce0*/  BSYNC.RECONVERGENT B5 ;  /* 0x0000000000057941 */ /* 0x000fea0003800200 */
.L_x_113:
[----:B------:R-:W-:Y:S05]  /*3cf0*/  BSYNC.RECONVERGENT B4 ;  /* 0x0000000000047941 */ /* 0x000fea0003800200 */
.L_x_107:
[----:B------:R-:W-:Y:S01]  /*3d00*/  LEA R24, R72, R39, 0x3 ;  /* 0x0000002748187211 */ /* 0x000fe200078e18ff */
[----:B------:R-:W-:Y:S01]  /*3d10*/  FADD R73, R73, R66 ;  /* 0x0000004249497221 */ /* 0x000fe20000000000 */
[----:B------:R-:W-:Y:S01]  /*3d20*/  FADD R76, R76, R67 ;  /* 0x000000434c4c7221 */ /* 0x000fe20000000000 */
[----:B------:R-:W-:Y:S02]  /*3d30*/  VIADD R72, R72, 0x1 ;  /* 0x0000000148487836 */ /* 0x000fe40000000000 */
[----:B------:R3:W-:Y:S05]  /*3d40*/  STL.64 [R24], R66 ;  /* 0x0000004218007387 */ /* 0x0007ea0000100a00 */
.L_x_106:
[----:B------:R-:W-:Y:S05]  /*3d50*/  BSYNC.RECONVERGENT B3 ;  /* 0x0000000000037941 */ /* 0x000fea0003800200 */
.L_x_105:
[----:B------:R-:W-:Y:S05]  /*3d60*/  @P1 BRA `(.L_x_117) ;  /* 0xffffffe000201947 */ /* 0x000fea000383ffff */
[----:B------:R-:W-:Y:S01]  /*3d70*/  FADD R25, -R65, -RZ ;  /* 0x800000ff41197221 */ /* 0x000fe20000000100 */
[----:B------:R-:W-:Y:S01]  /*3d80*/  ISETP.NE.AND P0, PT, R53, RZ, PT ;  /* 0x000000ff3500720c */ /* 0x000fe20003f05270 */
[----:B------:R-:W-:Y:S01]  /*3d90*/  BSSY.RECONVERGENT B1, `(.L_x_118) ;  /* 0x0000039000017945 */ /* 0x000fe20003800200 */
[----:B------:R-:W-:Y:S01]  /*3da0*/  FMUL R69, R65, -0.63661974668502807617 ;  /* 0xbf22f98341457820 */ /* 0x000fe20000400000 */
[----:B------:R-:W-:Y:S01]  /*3db0*/  FADD R22, R54, -9.9999997473787516356e-06 ;  /* 0xb727c5ac36167421 */ /* 0x000fe20000000000 */
[----:B0123--:R-:W-:Y:S01]  /*3dc0*/  SHF.R.U32.HI R24, RZ, 0x17, R25 ;  /* 0x00000017ff187819 */ /* 0x00ffe20000011619 */
[----:B------:R-:W-:Y:S01]  /*3dd0*/  IMAD.MOV.U32 R6, RZ, RZ, R28 ;  /* 0x000000ffff067224 */ /* 0x000fe200078e001c */
[----:B------:R-:W-:Y:S01]  /*3de0*/  SHF.L.U32 R56, R25, 0x8, RZ ;  /* 0x0000000819387819 */ /* 0x000fe200000006ff */
[----:B------:R-:W-:Y:S01]  /*3df0*/  IMAD.MOV.U32 R7, RZ, RZ, R42 ;  /* 0x000000ffff077224 */ /* 0x000fe200078e002a */
[C---:B------:R-:W-:Y:S02]  /*3e00*/  LOP3.LUT R4, R24.reuse, 0xe0, RZ, 0xc0, !PT ;  /* 0x000000e018047812 */ /* 0x040fe400078ec0ff */
[----:B------:R-:W-:-:S02]  /*3e10*/  LOP3.LUT R24, R24, 0x1f, RZ, 0xc0, !PT ;  /* 0x0000001f18187812 */ /* 0x000fc400078ec0ff */
[----:B------:R-:W-:Y:S02]  /*3e20*/  IADD3 R4, PT, PT, R4, -0x80, RZ ;  /* 0xffffff8004047810 */ /* 0x000fe40007ffe0ff */
[----:B------:R-:W-:Y:S02]  /*3e30*/  LOP3.LUT R56, R56, 0x80000000, RZ, 0xfc, !PT ;  /* 0x8000000038387812 */ /* 0x000fe400078efcff */
[----:B------:R-:W-:Y:S02]  /*3e40*/  SHF.R.U32.HI R4, RZ, 0x5, R4 ;  /* 0x00000005ff047819 */ /* 0x000fe40000011604 */
[----:B------:R-:W-:Y:S02]  /*3e50*/  IADD3 R64, PT, PT, -R24, 0x20, RZ ;  /* 0x0000002018407810 */ /* 0x000fe40007ffe1ff */
[----:B------:R-:W-:Y:S01]  /*3e60*/  IADD3 R74, PT, PT, -R4, RZ, RZ ;  /* 0x000000ff044a7210 */ /* 0x000fe20007ffe1ff */
[----:B------:R-:W-:Y:S06]  /*3e70*/  @P0 BRA `(.L_x_119) ;  /* 0x0000000000a80947 */ /* 0x000fec0003800000 */
[----:B------:R-:W-:Y:S02]  /*3e80*/  HFMA2 R11, -RZ, RZ, 0, 0 ;  /* 0x00000000ff0b7431 */ /* 0x000fe400000001ff */
[----:B------:R-:W-:Y:S01]  /*3e90*/  IMAD.MOV.U32 R66, RZ, RZ, RZ ;  /* 0x000000ffff427224 */ /* 0x000fe200078e00ff */
[----:B------:R-:W-:-:S06]  /*3ea0*/  UMOV UR4, URZ ;  /* 0x000000ff00047c82 */ /* 0x000fcc0008000000 */
.L_x_120:
        /* <DEDUP_REMOVED lines=14> */
[----:B0-----:R-:W3:Y:S04]  /*3f90*/  LDL R4, [R51+0x18] ;  /* 0x0000180033047983 */ /* 0x001ee80000100800 */
[----:B------:R-:W4:Y:S01]  /*3fa0*/  @P0 LDL R23, [R51+0x10] ;  /* 0x0000100033170983 */ /* 0x000f220000100800 */
[----:B------:R-:W-:Y:S01]  /*3fb0*/  UMOV UR4, 0x54442d19 ;  /* 0x54442d1900047882 */ /* 0x000fe20000000000 */
[----:B------:R-:W-:Y:S01]  /*3fc0*/  UMOV UR5, 0x3bf921fb ;  /* 0x3bf921fb00057882 */ /* 0x000fe20000000000 */
[----:B--2---:R-:W-:-:S02]  /*3fd0*/  @P0 SHF.L.U32 R20, R7, R29, RZ ;  /* 0x0000001d07140219 */ /* 0x004fc400000006ff */
[-C--:B------:R-:W-:Y:S02]  /*3fe0*/  @P0 SHF.R.U32.HI R11, RZ, R26.reuse, R7 ;  /* 0x0000001aff0b0219 */ /* 0x080fe40000011607 */
[----:B---3--:R-:W-:Y:S02]  /*3ff0*/  @P0 SHF.L.U32 R6, R4, R29, RZ ;  /* 0x0000001d04060219 */ /* 0x008fe400000006ff */
[----:B----4-:R-:W-:Y:S02]  /*4000*/  @P0 SHF.R.U32.HI R23, RZ, R26, R23 ;  /* 0x0000001aff170219 */ /* 0x010fe40000011617 */
[----:B------:R-:W-:-:S03]  /*4010*/  @P0 IADD3 R4, PT, PT, R6, R11, RZ ;  /* 0x0000000b06040210 */ /* 0x000fc60007ffe0ff */
[----:B------:R-:W-:-:S05]  /*4020*/  @P0 IMAD.IADD R7, R20, 0x1, R23 ;  /* 0x0000000114070824 */ /* 0x000fca00078e0217 */
[C---:B------:R-:W-:Y:S02]  /*4030*/  SHF.L.W.U32.HI R6, R7.reuse, 0x2, R4 ;  /* 0x0000000207067819 */ /* 0x040fe40000010e04 */
[----:B------:R-:W-:Y:S02]  /*4040*/  SHF.L.U32 R7, R7, 0x2, RZ ;  /* 0x0000000207077819 */ /* 0x000fe400000006ff */
[----:B------:R-:W-:-:S04]  /*4050*/  SHF.R.S32.HI R11, RZ, 0x1f, R6 ;  /* 0x0000001fff0b7819 */ /* 0x000fc80000011406 */
[C---:B------:R-:W-:Y:S02]  /*4060*/  LOP3.LUT R70, R11.reuse, R7, RZ, 0x3c, !PT ;  /* 0x000000070b467212 */ /* 0x040fe400078e3cff */
[----:B------:R-:W-:-:S04]  /*4070*/  LOP3.LUT R71, R11, R6, RZ, 0x3c, !PT ;  /* 0x000000060b477212 */ /* 0x000fc800078e3cff */
[----:B-1----:R-:W0:Y:S01]  /*4080*/  I2F.F64.S64 R66, R70 ;  /* 0x0000004600427312 */ /* 0x002e220000301c00 */
[----:B------:R-:W-:Y:S01]  /*4090*/  ISETP.GE.AND P0, PT, R35, RZ, PT ;  /* 0x000000ff2300720c */ /* 0x000fe20003f06270 */
[----:B0-----:R-:W-:Y:S01]  /*40a0*/  DMUL R66, R66, UR4 ;  /* 0x0000000442427c28 */ /* 0x001fe20008000000 */
[----:B------:R-:W-:Y:S02]  /*40b0*/  SHF.R.U32.HI R7, RZ, 0x1e, R4 ;  /* 0x0000001eff077819 */ /* 0x000fe40000011604 */
[----:B------:R-:W-:-:S07]  /*40c0*/  LOP3.LUT R11, R6, R35, RZ, 0x3c, !PT ;  /* 0x00000023060b7212 */ /* 0x000fce00078e3cff */
[----:B------:R-:W0:Y:S01]  /*40d0*/  F2F.F32.F64 R66, R66 ;  /* 0x0000004200427310 */ /* 0x000e220000301000 */
[----:B------:R-:W-:Y:S02]  /*40e0*/  LEA.HI R6, R6, R7, RZ, 0x1 ;  /* 0x0000000706067211 */ /* 0x000fe400078f08ff */
[----:B------:R-:W-:-:S03]  /*40f0*/  ISETP.GE.AND P1, PT, R11, RZ, PT ;  /* 0x000000ff0b00720c */ /* 0x000fc60003f26270 */
[----:B------:R-:W-:Y:S01]  /*4100*/  @!P0 IMAD.MOV R6, RZ, RZ, -R6 ;  /* 0x000000ffff068224 */ /* 0x000fe200078e0a06 */
[----:B0-----:R-:W-:-:S09]  /*4110*/  FSEL R7, -R66, R66, !P1 ;  /* 0x0000004242077208 */ /* 0x001fd20004800100 */
.L_x_119:
[----:B------:R-:W-:Y:S05]  /*4120*/  BSYNC.RECONVERGENT B1 ;  /* 0x0000000000017941 */ /* 0x000fea0003800200 */
.L_x_118:
[----:B------:R-:W-:Y:S01]  /*4130*/  MOV R66, 0x37cbac00 ;  /* 0x37cbac0000427802 */ /* 0x000fe20000000f00 */
        /* <DEDUP_REMOVED lines=16> */
[----:B------:R-:W-:-:S04]  /*4240*/  FFMA R6, R11, R6, R23 ;  /* 0x000000060b067223 */ /* 0x000fc80000000017 */
[----:B------:R-:W-:Y:S01]  /*4250*/  FFMA R75, R7, R6, R4 ;  /* 0x00000006074b7223 */ /* 0x000fe20000000004 */
[----:B------:R-:W-:Y:S01]  /*4260*/  MOV R6, R28 ;  /* 0x0000001c00067202 */ /* 0x000fe20000000f00 */
[----:B------:R-:W-:Y:S02]  /*4270*/  IMAD.MOV.U32 R4, RZ, RZ, R42 ;  /* 0x000000ffff047224 */ /* 0x000fe400078e002a */
[----:B------:R-:W-:Y:S01]  /*4280*/  @P1 FADD R75, RZ, -R75 ;  /* 0x8000004bff4b1221 */ /* 0x000fe20000000000 */
[----:B------:R-:W-:Y:S06]  /*4290*/  @P2 BRA `(.L_x_122) ;  /* 0x0000000000a82947 */ /* 0x000fec0003800000 */
[----:B------:R-:W-:Y:S02]  /*42a0*/  HFMA2 R70, -RZ, RZ, 0, 0 ;  /* 0x00000000ff467431 */ /* 0x000fe400000001ff */
[----:B------:R-:W-:Y:S01]  /*42b0*/  IMAD.MOV.U32 R11, RZ, RZ, RZ ;  /* 0x000000ffff0b7224 */ /* 0x000fe200078e00ff */
[----:B------:R-:W-:-:S06]  /*42c0*/  UMOV UR4, URZ ;  /* 0x000000ff00047c82 */ /* 0x000fcc0008000000 */
.L_x_123:
[----:B0-----:R-:W0:Y:S02]  /*42d0*/  LDC.64 R78, c[0x4][0x8] ;  /* 0x01000200ff4e7b82 */ /* 0x001e240000000a00 */
[----:B0-----:R-:W-:-:S05]  /*42e0*/  IMAD.WIDE.U32 R78, R11, 0x4, R78 ;  /* 0x000000040b4e7825 */ /* 0x001fca00078e004e */
        /* <DEDUP_REMOVED lines=11> */
[----:B0-----:R-:W2:Y:S04]  /*43a0*/  LDL R4, [R51+0x18] ;  /* 0x0000180033047983 */ /* 0x001ea80000100800 */
[----:B------:R-:W3:Y:S04]  /*43b0*/  LDL R7, [R51+0x14] ;  /* 0x0000140033077983 */ /* 0x000ee80000100800 */
[----:B------:R-:W4:Y:S01]  /*43c0*/  @P0 LDL R23, [R51+0x10] ;  /* 0x0000100033170983 */ /* 0x000f220000100800 */
[----:B------:R-:W-:Y:S01]  /*43d0*/  UMOV UR4, 0x54442d19 ;  /* 0x54442d1900047882 */ /* 0x000fe20000000000 */
[----:B------:R-:W-:Y:S01]  /*43e0*/  UMOV UR5, 0x3bf921fb ;  /* 0x3bf921fb00057882 */ /* 0x000fe20000000000 */
[----:B------:R-:W-:-:S02]  /*43f0*/  ISETP.GE.AND P1, PT, R35, RZ, PT ;  /* 0x000000ff2300720c */ /* 0x000fc40003f26270 */
[-C--:B--2---:R-:W-:Y:S02]  /*4400*/  @P0 SHF.L.U32 R6, R4, R29.reuse, RZ ;  /* 0x0000001d04060219 */ /* 0x084fe400000006ff */
[-C--:B---3--:R-:W-:Y:S02]  /*4410*/  @P0 SHF.R.U32.HI R11, RZ, R26.reuse, R7 ;  /* 0x0000001aff0b0219 */ /* 0x088fe40000011607 */
[----:B------:R-:W-:Y:S02]  /*4420*/  @P0 SHF.L.U32 R20, R7, R29, RZ ;  /* 0x0000001d07140219 */ /* 0x000fe400000006ff */
[----:B----4-:R-:W-:Y:S01]  /*4430*/  @P0 SHF.R.U32.HI R23, RZ, R26, R23 ;  /* 0x0000001aff170219 */ /* 0x010fe20000011617 */
[----:B------:R-:W-:-:S03]  /*4440*/  @P0 IMAD.IADD R4, R6, 0x1, R11 ;  /* 0x0000000106040824 */ /* 0x000fc600078e020b */
[----:B------:R-:W-:-:S04]  /*4450*/  @P0 IADD3 R7, PT, PT, R20, R23, RZ ;  /* 0x0000001714070210 */ /* 0x000fc80007ffe0ff */
[C---:B------:R-:W-:Y:S01]  /*4460*/  SHF.L.W.U32.HI R6, R7.reuse, 0x2, R4 ;  /* 0x0000000207067819 */ /* 0x040fe20000010e04 */
[----:B------:R-:W-:-:S03]  /*4470*/  IMAD.SHL.U32 R7, R7, 0x4, RZ ;  /* 0x0000000407077824 */ /* 0x000fc600078e00ff */
[----:B------:R-:W-:-:S04]  /*4480*/  SHF.R.S32.HI R11, RZ, 0x1f, R6 ;  /* 0x0000001fff0b7819 */ /* 0x000fc80000011406 */
[C---:B-1----:R-:W-:Y:S02]  /*4490*/  LOP3.LUT R70, R11.reuse, R7, RZ, 0x3c, !PT ;  /* 0x000000070b467212 */ /* 0x042fe400078e3cff */
[----:B------:R-:W-:Y:S02]  /*44a0*/  LOP3.LUT R71, R11, R6, RZ, 0x3c, !PT ;  /* 0x000000060b477212 */ /* 0x000fe400078e3cff */
[C---:B------:R-:W-:Y:S02]  /*44b0*/  LOP3.LUT R11, R6.reuse, R35, RZ, 0x3c, !PT ;  /* 0x00000023060b7212 */ /* 0x040fe400078e3cff */
[----:B------:R-:W-:Y:S02]  /*44c0*/  SHF.R.U32.HI R7, RZ, 0x1e, R4 ;  /* 0x0000001eff077819 */ /* 0x000fe40000011604 */
[----:B------:R-:W0:Y:S01]  /*44d0*/  I2F.F64.S64 R70, R70 ;  /* 0x0000004600467312 */ /* 0x000e220000301c00 */
[----:B------:R-:W-:Y:S02]  /*44e0*/  ISETP.GE.AND P0, PT, R11, RZ, PT ;  /* 0x000000ff0b00720c */ /* 0x000fe40003f06270 */
[----:B------:R-:W-:-:S04]  /*44f0*/  LEA.HI R6, R6, R7, RZ, 0x1 ;  /* 0x0000000706067211 */ /* 0x000fc800078f08ff */
[----:B------:R-:W-:Y:S01]  /*4500*/  @!P1 IADD3 R6, PT, PT, -R6, RZ, RZ ;  /* 0x000000ff06069210 */ /* 0x000fe20007ffe1ff */
[----:B0-----:R-:W-:-:S10]  /*4510*/  DMUL R78, R70, UR4 ;  /* 0x00000004464e7c28 */ /* 0x001fd40008000000 */
[----:B------:R-:W0:Y:S02]  /*4520*/  F2F.F32.F64 R78, R78 ;  /* 0x0000004e004e7310 */ /* 0x000e240000301000 */
[----:B0-----:R-:W-:-:S07]  /*4530*/  FSEL R4, -R78, R78, !P0 ;  /* 0x0000004e4e047208 */ /* 0x001fce0004000100 */
.L_x_122:
[----:B------:R-:W-:Y:S05]  /*4540*/  BSYNC.RECONVERGENT B1 ;  /* 0x0000000000017941 */ /* 0x000fea0003800200 */
.L_x_121:
[----:B------:R-:W-:Y:S01]  /*4550*/  FMUL R7, R4, R4 ;  /* 0x0000000404077220 */ /* 0x000fe20000400000 */
[C---:B------:R-:W-:Y:S01]  /*4560*/  LOP3.LUT R20, R6.reuse, 0x1, RZ, 0xc0, !PT ;  /* 0x0000000106147812 */ /* 0x040fe200078ec0ff */
[----:B------:R-:W0:Y:S01]  /*4570*/  F2I.NTZ R69, R69 ;  /* 0x0000004500457305 */ /* 0x000e220000203100 */
[----:B------:R-:W-:Y:S01]  /*4580*/  LOP3.LUT P1, RZ, R6, 0x2, RZ, 0xc0, !PT ;  /* 0x0000000206ff7812 */ /* 0x000fe2000782c0ff */
[----:B------:R-:W-:Y:S01]  /*4590*/  FFMA R11, R7, R66, -0.0013887860113754868507 ;  /* 0xbab607ed070b7423 */ /* 0x000fe20000000042 */
[----:B------:R-:W-:Y:S01]  /*45a0*/  ISETP.NE.U32.AND P0, PT, R20, 0x1, PT ;  /* 0x000000011400780c */ /* 0x000fe20003f05070 */
[----:B------:R-:W-:Y:S01]  /*45b0*/  FFMA R6, R37, -0.5, R2 ;  /* 0xbf00000025067823 */ /* 0x000fe20000000002 */
[----:B------:R-:W-:Y:S01]  /*45c0*/  FSETP.GE.AND P2, PT, |R65|, 105615, PT ;  /* 0x47ce47804100780b */ /* 0x000fe20003f46200 */
[----:B------:R-:W-:Y:S01]  /*45d0*/  BSSY.RECONVERGENT B1, `(.L_x_124) ;  /* 0x0000053000017945 */ /* 0x000fe20003800200 */
[----:B------:R-:W-:Y:S02]  /*45e0*/  FSEL R20, R11, -0.00019574658654164522886, !P0 ;  /* 0xb94d41530b147808 */ /* 0x000fe40004000000 */
[----:B------:R-:W-:-:S02]  /*45f0*/  FSEL R70, R67, 0.041666727513074874878, P0 ;  /* 0x3d2aaabb43467808 */ /* 0x000fc40000000000 */
[----:B------:R-:W-:Y:S02]  /*4600*/  FSEL R4, R4, 1, P0 ;  /* 0x3f80000004047808 */ /* 0x000fe40000000000 */
[----:B------:R-:W-:Y:S01]  /*4610*/  FSEL R23, -R68, -0.4999999701976776123, P0 ;  /* 0xbeffffff44177808 */ /* 0x000fe20000000100 */
[C---:B------:R-:W-:Y:S01]  /*4620*/  FFMA R20, R7.reuse, R20, R70 ;  /* 0x0000001407147223 */ /* 0x040fe20000000046 */
[----:B------:R-:W-:Y:S01]  /*4630*/  SHF.L.U32 R74, R74, 0x2, RZ ;  /* 0x000000024a4a7819 */ /* 0x000fe200000006ff */
[C---:B------:R-:W-:Y:S02]  /*4640*/  FFMA R11, R7.reuse, R4, RZ ;  /* 0x00000004070b7223 */ /* 0x040fe400000000ff */
[----:B------:R-:W-:Y:S01]  /*4650*/  FFMA R20, R7, R20, R23 ;  /* 0x0000001407147223 */ /* 0x000fe20000000017 */
[----:B------:R-:W-:Y:S01]  /*4660*/  FFMA R7, R34, -0.5, R3 ;  /* 0xbf00000022077823 */ /* 0x000fe20000000003 */
[----:B0-----:R-:W-:Y:S02]  /*4670*/  SEL R23, R69, RZ, !P2 ;  /* 0x000000ff45177207 */ /* 0x001fe40005000000 */
[----:B------:R-:W-:-:S04]  /*4680*/  FFMA R4, R11, R20, R4 ;  /* 0x000000140b047223 */ /* 0x000fc80000000004 */
[----:B------:R-:W-:Y:S01]  /*4690*/  @P1 FADD R4, RZ, -R4 ;  /* 0x80000004ff041221 */ /* 0x000fe20000000000 */
[----:B------:R-:W-:-:S03]  /*46a0*/  FSETP.EQ.OR P1, PT, |R65|, +INF , !P2 ;  /* 0x7f8000004100780b */ /* 0x000fc60005722600 */
[C---:B------:R-:W-:Y:S01]  /*46b0*/  FMUL R20, R4.reuse, R6 ;  /* 0x0000000604147220 */ /* 0x040fe20000400000 */
[----:B------:R-:W-:-:S03]  /*46c0*/  FMUL R11, R4, R7 ;  /* 0x00000007040b7220 */ /* 0x000fc60000400000 */
[C---:B------:R-:W-:Y:S01]  /*46d0*/  FFMA R7, R75.reuse, R7, R20 ;  /* 0x000000074b077223 */ /* 0x040fe20000000014 */
[----:B------:R-:W-:Y:S01]  /*46e0*/  FFMA R6, R75, R6, -R11 ;  /* 0x000000064b067223 */ /* 0x000fe2000000080b */
[----:B------:R-:W-:Y:S02]  /*46f0*/  FMUL R11, RZ, -R65 ;  /* 0x80000041ff0b7220 */ /* 0x000fe40000400000 */
[----:B------:R-:W-:Y:S01]  /*4700*/  FFMA R4, R34, 0.5, R7 ;  /* 0x3f00000022047823 */ /* 0x000fe20000000007 */
[----:B------:R-:W-:-:S04]  /*4710*/  FFMA R7, R37, 0.5, R6 ;  /* 0x3f00000025077823 */ /* 0x000fc80000000006 */
[----:B------:R-:W-:-:S04]  /*4720*/  FSETP.GT.AND P0, PT, R4, R32, PT ;  /* 0x000000200400720b */ /* 0x000fc80003f04000 */
[----:B------:R-:W-:-:S04]  /*4730*/  FSETP.LEU.OR P0, PT, R7, R36, !P0 ;  /* 0x000000240700720b */ /* 0x000fc8000470b400 */
[----:B------:R-:W-:-:S04]  /*4740*/  FSETP.GEU.OR P0, PT, R7, R38, P0 ;  /* 0x000000260700720b */ /* 0x000fc8000070e400 */
[----:B------:R-:W-:Y:S02]  /*4750*/  FSETP.GEU.OR P0, PT, R4, R33, P0 ;  /* 0x000000210400720b */ /* 0x000fe4000070e400 */
[----:B------:R-:W-:Y:S01]  /*4760*/  I2FP.F32.S32 R4, R69 ;  /* 0x0000004500047245 */ /* 0x000fe20000201400 */
[----:B------:R-:W-:-:S04]  /*4770*/  IMAD.IADD R69, R1, 0x1, R74 ;  /* 0x0000000101457824 */ /* 0x000fc800078e024a */
[----:B------:R-:W-:-:S04]  /*4780*/  FFMA R7, R4, -1.5707962512969970703, -R65 ;  /* 0xbfc90fda04077823 */ /* 0x000fc80000000841 */
[----:B------:R-:W-:Y:S02]  /*4790*/  FFMA R7, R4, -7.5497894158615963534e-08, R7 ;  /* 0xb3a2216804077823 */ /* 0x000fe40000000007 */
[----:B------:R-:W-:Y:S02]  /*47a0*/  @!P0 IMAD R6, R72, 0x8, R39 ;  /* 0x0000000848068824 */ /* 0x000fe400078e0227 */
[----:B------:R-:W-:Y:S01]  /*47b0*/  @!P0 FADD R73, R2, R73 ;  /* 0x0000004902498221 */ /* 0x000fe20000000000 */
[----:B------:R-:W-:Y:S01]  /*47c0*/  @!P2 FFMA R11, R4, -5.3903029534742383927e-15, R7 ;  /* 0xa7c234c5040ba823 */ /* 0x000fe20000000007 */
[----:B------:R-:W-:Y:S01]  /*47d0*/  @!P0 FADD R76, R3, R76 ;  /* 0x0000004c034c8221 */ /* 0x000fe20000000000 */
[----:B------:R-:W-:Y:S01]  /*47e0*/  @!P0 VIADD R72, R72, 0x1 ;  /* 0x0000000148488836 */ /* 0x000fe20000000000 */
[----:B------:R0:W-:Y:S01]  /*47f0*/  @!P0 STL.64 [R6], R2 ;  /* 0x0000000206008387 */ /* 0x0001e20000100a00 */
[----:B------:R-:W-:Y:S01]  /*4800*/  MOV R4, R23 ;  /* 0x0000001700047202 */ /* 0x000fe20000000f00 */
[----:B------:R-:W-:Y:S01]  /*4810*/  IMAD.MOV.U32 R70, RZ, RZ, R76 ;  /* 0x000000ffff467224 */ /* 0x000fe200078e004c */
[----:B------:R-:W-:Y:S01]  /*4820*/  MOV R71, R11 ;  /* 0x0000000b00477202 */ /* 0x000fe20000000f00 */
[----:B------:R-:W-:Y:S01]  /*4830*/  IMAD.MOV.U32 R20, RZ, RZ, R72 ;  /* 0x000000ffff147224 */ /* 0x000fe200078e0048 */
[----:B------:R-:W-:Y:S01]  /*4840*/  MOV R65, R73 ;  /* 0x0000004900417202 */ /* 0x000fe20000000f00 */
[----:B------:R-:W-:Y:S06]  /*4850*/  @P1 BRA `(.L_x_125) ;  /* 0x0000000000a81947 */ /* 0x000fec0003800000 */
[----:B------:R-:W-:Y:S02]  /*4860*/  HFMA2 R72, -RZ, RZ, 0, 0 ;  /* 0x00000000ff487431 */ /* 0x000fe400000001ff */
[----:B------:R-:W-:Y:S01]  /*4870*/  IMAD.MOV.U32 R11, RZ, RZ, RZ ;  /* 0x000000ffff0b7224 */ /* 0x000fe200078e00ff */
[----:B------:R-:W-:-:S06]  /*4880*/  UMOV UR4, URZ ;  /* 0x000000ff00047c82 */ /* 0x000fcc0008000000 */
.L_x_126:
[----:B0-----:R-:W0:Y:S02]  /*4890*/  LDC.64 R6, c[0x4][0x8] ;  /* 0x01000200ff067b82 */ /* 0x001e240000000a00 */
[----:B0-----:R-:W-:-:S05]  /*48a0*/  IMAD.WIDE.U32 R6, R11, 0x4, R6 ;  /* 0x000000040b067825 */ /* 0x001fca00078e0006 */
[----:B------:R-:W2:Y:S01]  /*48b0*/  LDG.E.CONSTANT R3, desc[UR6][R6.64] ;  /* 0x0000000606037981 */ /* 0x000ea2000c1e9900 */
[C---:B-1----:R-:W-:Y:S02]  /*48c0*/  LEA R4, R11.reuse, UR10, 0x2 ;  /* 0x0000000a0b047c11 */ /* 0x042fe4000f8e10ff */
        /* <DEDUP_REMOVED lines=9> */
[----:B------:R-:W1:Y:S04]  /*4960*/  LDL R2, [R69+0x18] ;  /* 0x0000180045027983 */ /* 0x000e680000100800 */
[----:B------:R-:W2:Y:S04]  /*4970*/  LDL R3, [R69+0x14] ;  /* 0x0000140045037983 */ /* 0x000ea80000100800 */
[----:B------:R-:W3:Y:S01]  /*4980*/  @P0 LDL R11, [R69+0x10] ;  /* 0x00001000450b0983 */ /* 0x000ee20000100800 */
[----:B------:R-:W-:Y:S01]  /*4990*/  UMOV UR4, 0x54442d19 ;  /* 0x54442d1900047882 */ /* 0x000fe20000000000 */
[----:B------:R-:W-:Y:S01]  /*49a0*/  UMOV UR5, 0x3bf921fb ;  /* 0x3bf921fb00057882 */ /* 0x000fe20000000000 */
[----:B-1----:R-:W-:-:S02]  /*49b0*/  @P0 SHF.L.U32 R4, R2, R24, RZ ;  /* 0x0000001802040219 */ /* 0x002fc400000006ff */
[----:B--2---:R-:W-:Y:S02]  /*49c0*/  @P0 SHF.R.U32.HI R7, RZ, R64, R3 ;  /* 0x00000040ff070219 */ /* 0x004fe40000011603 */
[----:B------:R-:W-:Y:S02]  /*49d0*/  @P0 SHF.L.U32 R6, R3, R24, RZ ;  /* 0x0000001803060219 */ /* 0x000fe400000006ff */
[----:B---3--:R-:W-:Y:S01]  /*49e0*/  @P0 SHF.R.U32.HI R11, RZ, R64, R11 ;  /* 0x00000040ff0b0219 */ /* 0x008fe2000001160b */
[----:B------:R-:W-:-:S03]  /*49f0*/  @P0 IMAD.IADD R2, R4, 0x1, R7 ;  /* 0x0000000104020824 */ /* 0x000fc600078e0207 */
[----:B------:R-:W-:Y:S02]  /*4a00*/  @P0 IADD3 R3, PT, PT, R6, R11, RZ ;  /* 0x0000000b06030210 */ /* 0x000fe40007ffe0ff */
[----:B------:R-:W-:Y:S02]  /*4a10*/  ISETP.GE.AND P0, PT, R25, RZ, PT ;  /* 0x000000ff1900720c */ /* 0x000fe40003f06270 */
[C---:B------:R-:W-:Y:S01]  /*4a20*/  SHF.L.W.U32.HI R4, R3.reuse, 0x2, R2 ;  /* 0x0000000203047819 */ /* 0x040fe20000010e02 */
[----:B------:R-:W-:-:S03]  /*4a30*/  IMAD.SHL.U32 R3, R3, 0x4, RZ ;  /* 0x0000000403037824 */ /* 0x000fc600078e00ff */
[----:B------:R-:W-:Y:S02]  /*4a40*/  SHF.R.S32.HI R6, RZ, 0x1f, R4 ;  /* 0x0000001fff067819 */ /* 0x000fe40000011404 */
[----:B------:R-:W-:Y:S02]  /*4a50*/  LOP3.LUT R11, R4, R25, RZ, 0x3c, !PT ;  /* 0x00000019040b7212 */ /* 0x000fe400078e3cff */
[C---:B0-----:R-:W-:Y:S02]  /*4a60*/  LOP3.LUT R72, R6.reuse, R3, RZ, 0x3c, !PT ;  /* 0x0000000306487212 */ /* 0x041fe400078e3cff */
[----:B------:R-:W-:Y:S02]  /*4a70*/  LOP3.LUT R73, R6, R4, RZ, 0x3c, !PT ;  /* 0x0000000406497212 */ /* 0x000fe400078e3cff */
[----:B------:R-:W-:Y:S02]  /*4a80*/  SHF.R.U32.HI R3, RZ, 0x1e, R2 ;  /* 0x0000001eff037819 */ /* 0x000fe40000011602 */
[----:B------:R-:W0:Y:S01]  /*4a90*/  I2F.F64.S64 R6, R72 ;  /* 0x0000004800067312 */ /* 0x000e220000301c00 */
[----:B------:R-:W-:-:S02]  /*4aa0*/  ISETP.GE.AND P2, PT, R11, RZ, PT ;  /* 0x000000ff0b00720c */ /* 0x000fc40003f46270 */
[----:B------:R-:W-:-:S04]  /*4ab0*/  LEA.HI R4, R4, R3, RZ, 0x1 ;  /* 0x0000000304047211 */ /* 0x000fc800078f08ff */
[----:B------:R-:W-:Y:S01]  /*4ac0*/  @!P0 IADD3 R4, PT, PT, -R4, RZ, RZ ;  /* 0x000000ff04048210 */ /* 0x000fe20007ffe1ff */
[----:B0-----:R-:W-:-:S10]  /*4ad0*/  DMUL R6, R6, UR4 ;  /* 0x0000000406067c28 */ /* 0x001fd40008000000 */
[----:B------:R-:W0:Y:S02]  /*4ae0*/  F2F.F32.F64 R6, R6 ;  /* 0x0000000600067310 */ /* 0x000e240000301000 */
[----:B0-----:R-:W-:-:S07]  /*4af0*/  FSEL R11, -R6, R6, !P2 ;  /* 0x00000006060b7208 */ /* 0x001fce0005000100 */
.L_x_125:
[----:B------:R-:W-:Y:S05]  /*4b00*/  BSYNC.RECONVERGENT B1 ;  /* 0x0000000000017941 */ /* 0x000fea0003800200 */
.L_x_124:
[----:B0-----:R-:W-:Y:S01]  /*4b10*/  FMUL R3, R11, R11 ;  /* 0x0000000b0b037220 */ /* 0x001fe20000400000 */
        /* <DEDUP_REMOVED lines=10> */
[----:B------:R-:W-:Y:S01]  /*4bc0*/  FFMA R4, R3, R4, R6 ;  /* 0x0000000403047223 */ /* 0x000fe20000000006 */
[----:B------:R-:W-:Y:S01]  /*4bd0*/  IADD3 R72, PT, PT, R1, R74, RZ ;  /* 0x0000004a01487210 */ /* 0x000fe20007ffe0ff */
[C---:B------:R-:W-:Y:S02]  /*4be0*/  FFMA R7, R3.reuse, R2, RZ ;  /* 0x0000000203077223 */ /* 0x040fe400000000ff */
[----:B------:R-:W-:-:S04]  /*4bf0*/  FFMA R4, R3, R4, R11 ;  /* 0x0000000403047223 */ /* 0x000fc8000000000b */
[----:B------:R-:W-:Y:S01]  /*4c00*/  FFMA R76, R7, R4, R2 ;  /* 0x00000004074c7223 */ /* 0x000fe20000000002 */
[----:B------:R-:W-:Y:S01]  /*4c10*/  IMAD.MOV.U32 R4, RZ, RZ, R23 ;  /* 0x000000ffff047224 */ /* 0x000fe200078e0017 */
[----:B------:R-:W-:Y:S02]  /*4c20*/  MOV R2, R71 ;  /* 0x0000004700027202 */ /* 0x000fe40000000f00 */
[----:B------:R-:W-:Y:S01]  /*4c30*/  @P2 FADD R76, RZ, -R76 ;  /* 0x8000004cff4c2221 */ /* 0x000fe20000000000 */
[----:B------:R-:W-:Y:S06]  /*4c40*/  @P1 BRA `(.L_x_128) ;  /* 0x0000000000a81947 */ /* 0x000fec0003800000 */
[----:B------:R-:W-:Y:S02]  /*4c50*/  HFMA2 R11, -RZ, RZ, 0, 0 ;  /* 0x00000000ff0b7431 */ /* 0x000fe400000001ff */
[----:B------:R-:W-:Y:S01]  /*4c60*/  IMAD.MOV.U32 R74, RZ, RZ, RZ ;  /* 0x000000ffff4a7224 */ /* 0x000fe200078e00ff */
[----:B------:R-:W-:-:S06]  /*4c70*/  UMOV UR4, URZ ;  /* 0x000000ff00047c82 */ /* 0x000fcc0008000000 */
.L_x_129:
[----:B0-----:R-:W0:Y:S02]  /*4c80*/  LDC.64 R6, c[0x4][0x8] ;  /* 0x01000200ff067b82 */ /* 0x001e240000000a00 */
[----:B0-----:R-:W-:-:S05]  /*4c90*/  IMAD.WIDE.U32 R6, R11, 0x4, R6 ;  /* 0x000000040b067825 */ /* 0x001fca00078e0006 */
        /* <DEDUP_REMOVED lines=12> */
[----:B------:R-:W0:Y:S04]  /*4d60*/  LDL R2, [R72+0x18] ;  /* 0x0000180048027983 */ /* 0x000e280000100800 */
[----:B------:R-:W3:Y:S01]  /*4d70*/  @P0 LDL R11, [R72+0x10] ;  /* 0x00001000480b0983 */ /* 0x000ee20000100800 */
[----:B------:R-:W-:Y:S01]  /*4d80*/  UMOV UR4, 0x54442d19 ;  /* 0x54442d1900047882 */ /* 0x000fe20000000000 */
[----:B------:R-:W-:Y:S01]  /*4d90*/  UMOV UR5, 0x3bf921fb ;  /* 0x3bf921fb00057882 */ /* 0x000fe20000000000 */
[----:B------:R-:W-:-:S02]  /*4da0*/  ISETP.GE.AND P2, PT, R25, RZ, PT ;  /* 0x000000ff1900720c */ /* 0x000fc40003f46270 */
[----:B--2---:R-:W-:Y:S02]  /*4db0*/  @P0 SHF.L.U32 R6, R3, R24, RZ ;  /* 0x0000001803060219 */ /* 0x004fe400000006ff */
[----:B------:R-:W-:Y:S02]  /*4dc0*/  @P0 SHF.R.U32.HI R7, RZ, R64, R3 ;  /* 0x00000040ff070219 */ /* 0x000fe40000011603 */
[----:B0-----:R-:W-:Y:S02]  /*4dd0*/  @P0 SHF.L.U32 R4, R2, R24, RZ ;  /* 0x0000001802040219 */ /* 0x001fe400000006ff */
[----:B---3--:R-:W-:Y:S02]  /*4de0*/  @P0 SHF.R.U32.HI R11, RZ, R64, R11 ;  /* 0x00000040ff0b0219 */ /* 0x008fe4000001160b */
[----:B------:R-:W-:-:S03]  /*4df0*/  @P0 IADD3 R2, PT, PT, R4, R7, RZ ;  /* 0x0000000704020210 */ /* 0x000fc60007ffe0ff */
[----:B------:R-:W-:-:S05]  /*4e00*/  @P0 IMAD.IADD R3, R6, 0x1, R11 ;  /* 0x0000000106030824 */ /* 0x000fca00078e020b */
[C---:B------:R-:W-:Y:S02]  /*4e10*/  SHF.L.W.U32.HI R4, R3.reuse, 0x2, R2 ;  /* 0x0000000203047819 */ /* 0x040fe40000010e02 */
[----:B------:R-:W-:Y:S02]  /*4e20*/  SHF.L.U32 R3, R3, 0x2, RZ ;  /* 0x0000000203037819 */ /* 0x000fe400000006ff */
[----:B------:R-:W-:-:S04]  /*4e30*/  SHF.R.S32.HI R7, RZ, 0x1f, R4 ;  /* 0x0000001fff077819 */ /* 0x000fc80000011404 */
[C---:B------:R-:W-:Y:S02]  /*4e40*/  LOP3.LUT R6, R7.reuse, R3, RZ, 0x3c, !PT ;  /* 0x0000000307067212 */ /* 0x040fe400078e3cff */
[----:B------:R-:W-:-:S06]  /*4e50*/  LOP3.LUT R7, R7, R4, RZ, 0x3c, !PT ;  /* 0x0000000407077212 */ /* 0x000fcc00078e3cff */
[----:B------:R-:W1:Y:S02]  /*4e60*/  I2F.F64.S64 R6, R6 ;  /* 0x0000000600067312 */ /* 0x000e640000301c00 */
[----:B-1----:R-:W-:Y:S01]  /*4e70*/  DMUL R74, R6, UR4 ;  /* 0x00000004064a7c28 */ /* 0x002fe20008000000 */
[----:B------:R-:W-:Y:S02]  /*4e80*/  SHF.R.U32.HI R3, RZ, 0x1e, R2 ;  /* 0x0000001eff037819 */ /* 0x000fe40000011602 */
[----:B------:R-:W-:-:S07]  /*4e90*/  LOP3.LUT R11, R4, R25, RZ, 0x3c, !PT ;  /* 0x00000019040b7212 */ /* 0x000fce00078e3cff */
[----:B------:R-:W0:Y:S01]  /*4ea0*/  F2F.F32.F64 R74, R74 ;  /* 0x0000004a004a7310 */ /* 0x000e220000301000 */
[----:B------:R-:W-:Y:S02]  /*4eb0*/  LEA.HI R4, R4, R3, RZ, 0x1 ;  /* 0x0000000304047211 */ /* 0x000fe400078f08ff */
[----:B------:R-:W-:-:S03]  /*4ec0*/  ISETP.GE.AND P0, PT, R11, RZ, PT ;  /* 0x000000ff0b00720c */ /* 0x000fc60003f06270 */
[----:B------:R-:W-:Y:S01]  /*4ed0*/  @!P2 IMAD.MOV R4, RZ, RZ, -R4 ;  /* 0x000000ffff04a224 */ /* 0x000fe200078e0a04 */
[----:B0-----:R-:W-:-:S09]  /*4ee0*/  FSEL R2, -R74, R74, !P0 ;  /* 0x0000004a4a027208 */ /* 0x001fd20004000100 */
.L_x_128:
[----:B------:R-:W-:Y:S05]  /*4ef0*/  BSYNC.RECONVERGENT B1 ;  /* 0x0000000000017941 */ /* 0x000fea0003800200 */
.L_x_127:
[----:B------:R-:W-:Y:S01]  /*4f00*/  FMUL R3, R2, R2 ;  /* 0x0000000202037220 */ /* 0x000fe20000400000 */
[C---:B------:R-:W-:Y:S01]  /*4f10*/  LOP3.LUT R7, R4.reuse, 0x1, RZ, 0xc0, !PT ;  /* 0x0000000104077812 */ /* 0x040fe200078ec0ff */
[----:B------:R-:W-:Y:S01]  /*4f20*/  FADD R73, R57, -9.9999997473787516356e-06 ;  /* 0xb727c5ac39497421 */ /* 0x000fe20000000000 */
[----:B------:R-:W-:Y:S01]  /*4f30*/  LOP3.LUT P2, RZ, R4, 0x2, RZ, 0xc0, !PT ;  /* 0x0000000204ff7812 */ /* 0x000fe2000784c0ff */
[----:B------:R-:W-:Y:S01]  /*4f40*/  FFMA R6, R3, R66, -0.0013887860113754868507 ;  /* 0xbab607ed03067423 */ /* 0x000fe20000000042 */
[----:B------:R-:W-:Y:S01]  /*4f50*/  ISETP.NE.U32.AND P0, PT, R7, 0x1, PT ;  /* 0x000000010700780c */ /* 0x000fe20003f05070 */
[----:B------:R-:W-:Y:S01]  /*4f60*/  FADD R75, R55, 9.9999997473787516356e-06 ;  /* 0x3727c5ac374b7421 */ /* 0x000fe20000000000 */
[----:B------:R-:W-:Y:S01]  /*4f70*/  ISETP.NE.AND P3, PT, R53, RZ, PT ;  /* 0x000000ff3500720c */ /* 0x000fe20003f65270 */
[----:B------:R-:W-:Y:S01]  /*4f80*/  BSSY.RECONVERGENT B1, `(.L_x_130) ;  /* 0x0000049000017945 */ /* 0x000fe20003800200 */
[----:B------:R-:W-:Y:S02]  /*4f90*/  FSEL R6, R6, -0.00019574658654164522886, !P0 ;  /* 0xb94d415306067808 */ /* 0x000fe40004000000 */
[----:B------:R-:W-:-:S02]  /*4fa0*/  FSEL R74, R67, 0.041666727513074874878, P0 ;  /* 0x3d2aaabb434a7808 */ /* 0x000fc40000000000 */
[----:B------:R-:W-:Y:S02]  /*4fb0*/  FSEL R2, R2, 1, P0 ;  /* 0x3f80000002027808 */ /* 0x000fe40000000000 */
[----:B------:R-:W-:Y:S01]  /*4fc0*/  FSEL R11, -R68, -0.4999999701976776123, P0 ;  /* 0xbeffffff440b7808 */ /* 0x000fe20000000100 */
[C---:B------:R-:W-:Y:S01]  /*4fd0*/  FFMA R6, R3.reuse, R6, R74 ;  /* 0x0000000603067223 */ /* 0x040fe2000000004a */
[----:B------:R-:W-:Y:S01]  /*4fe0*/  FADD R74, R52, 9.9999997473787516356e-06 ;  /* 0x3727c5ac344a7421 */ /* 0x000fe20000000000 */
[C---:B------:R-:W-:Y:S02]  /*4ff0*/  FFMA R7, R3.reuse, R2, RZ ;  /* 0x0000000203077223 */ /* 0x040fe400000000ff */
[----:B------:R-:W-:Y:S01]  /*5000*/  FFMA R6, R3, R6, R11 ;  /* 0x0000000603067223 */ /* 0x000fe2000000000b */
[----:B------:R-:W-:-:S03]  /*5010*/  FFMA R3, R21, -0.5, R12 ;  /* 0xbf00000015037823 */ /* 0x000fc6000000000c */
[----:B------:R-:W-:Y:S01]  /*5020*/  FFMA R2, R7, R6, R2 ;  /* 0x0000000607027223 */ /* 0x000fe20000000002 */
[----:B------:R-:W-:-:S03]  /*5030*/  FFMA R7, R0, -0.5, R13 ;  /* 0xbf00000000077823 */ /* 0x000fc6000000000d */
[----:B------:R-:W-:-:S04]  /*5040*/  @P2 FADD R2, RZ, -R2 ;  /* 0x80000002ff022221 */ /* 0x000fc80000000000 */
[C---:B------:R-:W-:Y:S01]  /*5050*/  FMUL R11, R2.reuse, R3 ;  /* 0x00000003020b7220 */ /* 0x040fe20000400000 */
[----:B------:R-:W-:-:S03]  /*5060*/  FMUL R2, R2, R7 ;  /* 0x0000000702027220 */ /* 0x000fc60000400000 */
[C---:B------:R-:W-:Y:S01]  /*5070*/  FFMA R11, R76.reuse, R7, R11 ;  /* 0x000000074c0b7223 */ /* 0x040fe2000000000b */
[----:B------:R-:W-:-:S03]  /*5080*/  FFMA R2, R76, R3, -R2 ;  /* 0x000000034c027223 */ /* 0x000fc60000000802 */
[----:B------:R-:W-:Y:S01]  /*5090*/  FFMA R4, R0, 0.5, R11 ;  /* 0x3f00000000047823 */ /* 0x000fe2000000000b */
[----:B------:R-:W-:-:S04]  /*50a0*/  FFMA R3, R21, 0.5, R2 ;  /* 0x3f00000015037823 */ /* 0x000fc80000000002 */
[----:B------:R-:W-:-:S04]  /*50b0*/  FSETP.GT.AND P0, PT, R4, R73, PT ;  /* 0x000000490400720b */ /* 0x000fc80003f04000 */
[----:B------:R-:W-:-:S04]  /*50c0*/  FSETP.LEU.OR P0, PT, R3, R22, !P0 ;  /* 0x000000160300720b */ /* 0x000fc8000470b400 */
[----:B------:R-:W-:Y:S02]  /*50d0*/  FSETP.GEU.OR P0, PT, R3, R74, P0 ;  /* 0x0000004a0300720b */ /* 0x000fe4000070e400 */
[----:B------:R-:W-:Y:S02]  /*50e0*/  MOV R3, R42 ;  /* 0x0000002a00037202 */ /* 0x000fe40000000f00 */
[----:B------:R-:W-:Y:S01]  /*50f0*/  FSETP.GEU.OR P0, PT, R4, R75, P0 ;  /* 0x0000004b0400720b */ /* 0x000fe2000070e400 */
[----:B------:R-:W-:-:S12]  /*5100*/  IMAD.MOV.U32 R4, RZ, RZ, R28 ;  /* 0x000000ffff047224 */ /* 0x000fd800078e001c */
[----:B------:R-:W-:Y:S01]  /*5110*/  @!P0 LEA R2, R20, R39, 0x3 ;  /* 0x0000002714028211 */ /* 0x000fe200078e18ff */
[----:B------:R-:W-:Y:S01]  /*5120*/  @!P0 FADD R65, R12, R65 ;  /* 0x000000410c418221 */ /* 0x000fe20000000000 */
[----:B------:R-:W-:Y:S01]  /*5130*/  @!P0 FADD R70, R13, R70 ;  /* 0x000000460d468221 */ /* 0x000fe20000000000 */
[----:B------:R-:W-:Y:S02]  /*5140*/  @!P0 VIADD R20, R20, 0x1 ;  /* 0x0000000114148836 */ /* 0x000fe40000000000 */
[----:B------:R0:W-:Y:S01]  /*5150*/  @!P0 STL.64 [R2], R12 ;  /* 0x0000000c02008387 */ /* 0x0001e20000100a00 */
[----:B------:R-:W-:Y:S05]  /*5160*/  @P3 BRA `(.L_x_131) ;  /* 0x0000000000a83947 */ /* 0x000fea0003800000 */
[----:B0-----:R-:W-:Y:S02]  /*5170*/  HFMA2 R12, -RZ, RZ, 0, 0 ;  /* 0x00000000ff0c7431 */ /* 0x001fe400000001ff */
[----:B------:R-:W-:Y:S01]  /*5180*/  IMAD.MOV.U32 R11, RZ, RZ, RZ ;  /* 0x000000ffff0b7224 */ /* 0x000fe200078e00ff */
[----:B------:R-:W-:-:S06]  /*5190*/  UMOV UR4, URZ ;  /* 0x000000ff00047c82 */ /* 0x000fcc0008000000 */
.L_x_132:
        /* <DEDUP_REMOVED lines=13> */
[----:B------:R-:W0:Y:S04]  /*5270*/  LDL R2, [R51+0x18] ;  /* 0x0000180033027983 */ /* 0x000e280000100800 */
[----:B------:R-:W2:Y:S04]  /*5280*/  LDL R3, [R51+0x14] ;  /* 0x0000140033037983 */ /* 0x000ea80000100800 */
[----:B------:R-:W3:Y:S01]  /*5290*/  @P0 LDL R11, [R51+0x10] ;  /* 0x00001000330b0983 */ /* 0x000ee20000100800 */
[----:B------:R-:W-:Y:S01]  /*52a0*/  UMOV UR4, 0x54442d19 ;  /* 0x54442d1900047882 */ /* 0x000fe20000000000 */
[----:B------:R-:W-:Y:S01]  /*52b0*/  UMOV UR5, 0x3bf921fb ;  /* 0x3bf921fb00057882 */ /* 0x000fe20000000000 */
[----:B------:R-:W-:-:S02]  /*52c0*/  ISETP.GE.AND P2, PT, R35, RZ, PT ;  /* 0x000000ff2300720c */ /* 0x000fc40003f46270 */
[-C--:B0-----:R-:W-:Y:S02]  /*52d0*/  @P0 SHF.L.U32 R4, R2, R29.reuse, RZ ;  /* 0x0000001d02040219 */ /* 0x081fe400000006ff */
[-C--:B--2---:R-:W-:Y:S02]  /*52e0*/  @P0 SHF.R.U32.HI R7, RZ, R26.reuse, R3 ;  /* 0x0000001aff070219 */ /* 0x084fe40000011603 */
[----:B------:R-:W-:Y:S02]  /*52f0*/  @P0 SHF.L.U32 R6, R3, R29, RZ ;  /* 0x0000001d03060219 */ /* 0x000fe400000006ff */
[----:B---3--:R-:W-:Y:S01]  /*5300*/  @P0 SHF.R.U32.HI R11, RZ, R26, R11 ;  /* 0x0000001aff0b0219 */ /* 0x008fe2000001160b */
[----:B------:R-:W-:-:S03]  /*5310*/  @P0 IMAD.IADD R2, R4, 0x1, R7 ;  /* 0x0000000104020824 */ /* 0x000fc600078e0207 */
[----:B------:R-:W-:-:S04]  /*5320*/  @P0 IADD3 R3, PT, PT, R6, R11, RZ ;  /* 0x0000000b06030210 */ /* 0x000fc80007ffe0ff */
[C---:B------:R-:W-:Y:S01]  /*5330*/  SHF.L.W.U32.HI R4, R3.reuse, 0x2, R2 ;  /* 0x0000000203047819 */ /* 0x040fe20000010e02 */
[----:B------:R-:W-:-:S03]  /*5340*/  IMAD.SHL.U32 R3, R3, 0x4, RZ ;  /* 0x0000000403037824 */ /* 0x000fc600078e00ff */
[----:B------:R-:W-:Y:S02]  /*5350*/  SHF.R.S32.HI R7, RZ, 0x1f, R4 ;  /* 0x0000001fff077819 */ /* 0x000fe40000011404 */
[----:B------:R-:W-:Y:S02]  /*5360*/  LOP3.LUT R11, R4, R35, RZ, 0x3c, !PT ;  /* 0x00000023040b7212 */ /* 0x000fe400078e3cff */
[C---:B------:R-:W-:Y:S02]  /*5370*/  LOP3.LUT R6, R7.reuse, R3, RZ, 0x3c, !PT ;  /* 0x0000000307067212 */ /* 0x040fe400078e3cff */
[----:B------:R-:W-:Y:S02]  /*5380*/  LOP3.LUT R7, R7, R4, RZ, 0x3c, !PT ;  /* 0x0000000407077212 */ /* 0x000fe400078e3cff */
[----:B------:R-:W-:Y:S02]  /*5390*/  SHF.R.U32.HI R3, RZ, 0x1e, R2 ;  /* 0x0000001eff037819 */ /* 0x000fe40000011602 */
[----:B------:R-:W-:-:S02]  /*53a0*/  ISETP.GE.AND P0, PT, R11, RZ, PT ;  /* 0x000000ff0b00720c */ /* 0x000fc40003f06270 */
[----:B------:R-:W1:Y:S01]  /*53b0*/  I2F.F64.S64 R6, R6 ;  /* 0x0000000600067312 */ /* 0x000e620000301c00 */
[----:B------:R-:W-:-:S04]  /*53c0*/  LEA.HI R4, R4, R3, RZ, 0x1 ;  /* 0x0000000304047211 */ /* 0x000fc800078f08ff */
[----:B------:R-:W-:Y:S01]  /*53d0*/  @!P2 IADD3 R4, PT, PT, -R4, RZ, RZ ;  /* 0x000000ff0404a210 */ /* 0x000fe20007ffe1ff */
[----:B-1----:R-:W-:-:S10]  /*53e0*/  DMUL R12, R6, UR4 ;  /* 0x00000004060c7c28 */ /* 0x002fd40008000000 */
[----:B------:R-:W0:Y:S02]  /*53f0*/  F2F.F32.F64 R12, R12 ;  /* 0x0000000c000c7310 */ /* 0x000e240000301000 */
[----:B0-----:R-:W-:-:S07]  /*5400*/  FSEL R3, -R12, R12, !P0 ;  /* 0x0000000c0c037208 */ /* 0x001fce0004000100 */
.L_x_131:
[----:B------:R-:W-:Y:S05]  /*5410*/  BSYNC.RECONVERGENT B1 ;  /* 0x0000000000017941 */ /* 0x000fea0003800200 */
.L_x_130:
[----:B------:R-:W-:Y:S01]  /*5420*/  FMUL R7, R3, R3 ;  /* 0x0000000303077220 */ /* 0x000fe20000400000 */
[C---:B------:R-:W-:Y:S01]  /*5430*/  LOP3.LUT R6, R4.reuse, 0x1, RZ, 0xc0, !PT ;  /* 0x0000000104067812 */ /* 0x040fe200078ec0ff */
[----:B------:R-:W-:Y:S01]  /*5440*/  VIADD R11, R4, 0x1 ;  /* 0x00000001040b7836 */ /* 0x000fe20000000000 */
[----:B------:R-:W-:Y:S01]  /*5450*/  ISETP.NE.AND P3, PT, R53, RZ, PT ;  /* 0x000000ff3500720c */ /* 0x000fe20003f65270 */
[----:B0-----:R-:W-:Y:S01]  /*5460*/  FFMA R2, R7, R66, -0.0013887860113754868507 ;  /* 0xbab607ed07027423 */ /* 0x001fe20000000042 */
[----:B------:R-:W-:Y:S01]  /*5470*/  ISETP.NE.U32.AND P0, PT, R6, 0x1, PT ;  /* 0x000000010600780c */ /* 0x000fe20003f05070 */
[----:B------:R-:W-:Y:S01]  /*5480*/  BSSY.RECONVERGENT B1, `(.L_x_133) ;  /* 0x0000038000017945 */ /* 0x000fe20003800200 */
        /* <DEDUP_REMOVED lines=16> */
.L_x_135:
        /* <DEDUP_REMOVED lines=39> */
.L_x_134:
[----:B------:R-:W-:Y:S05]  /*5800*/  BSYNC.RECONVERGENT B1 ;  /* 0x0000000000017941 */ /* 0x000fea0003800200 */
.L_x_133:
[----:B------:R-:W-:Y:S01]  /*5810*/  FMUL R3, R2, R2 ;  /* 0x0000000202037220 */ /* 0x000fe20000400000 */
[C---:B------:R-:W-:Y:S01]  /*5820*/  LOP3.LUT R7, R4.reuse, 0x1, RZ, 0xc0, !PT ;  /* 0x0000000104077812 */ /* 0x040fe200078ec0ff */
[----:B------:R-:W-:Y:S01]  /*5830*/  BSSY.RECONVERGENT B1, `(.L_x_136) ;  /* 0x000004b000017945 */ /* 0x000fe20003800200 */
[----:B------:R-:W-:Y:S01]  /*5840*/  LOP3.LUT P2, RZ, R4, 0x2, RZ, 0xc0, !PT ;  /* 0x0000000204ff7812 */ /* 0x000fe2000784c0ff */
[----:B------:R-:W-:Y:S01]  /*5850*/  FFMA R6, R3, R66, -0.0013887860113754868507 ;  /* 0xbab607ed03067423 */ /* 0x000fe20000000042 */
[----:B------:R-:W-:Y:S02]  /*5860*/  ISETP.NE.U32.AND P0, PT, R7, 0x1, PT ;  /* 0x000000010700780c */ /* 0x000fe40003f05070 */
[----:B------:R-:W-:Y:S02]  /*5870*/  MOV R4, R23 ;  /* 0x0000001700047202 */ /* 0x000fe40000000f00 */
[----:B------:R-:W-:Y:S02]  /*5880*/  FSEL R6, R6, -0.00019574658654164522886, !P0 ;  /* 0xb94d415306067808 */ /* 0x000fe40004000000 */
[----:B------:R-:W-:-:S02]  /*5890*/  FSEL R12, R67, 0.041666727513074874878, P0 ;  /* 0x3d2aaabb430c7808 */ /* 0x000fc40000000000 */
[----:B------:R-:W-:Y:S02]  /*58a0*/  FSEL R2, R2, 1, P0 ;  /* 0x3f80000002027808 */ /* 0x000fe40000000000 */
[----:B------:R-:W-:Y:S01]  /*58b0*/  FSEL R11, -R68, -0.4999999701976776123, P0 ;  /* 0xbeffffff440b7808 */ /* 0x000fe20000000100 */
[C---:B------:R-:W-:Y:S02]  /*58c0*/  FFMA R6, R3.reuse, R6, R12 ;  /* 0x0000000603067223 */ /* 0x040fe4000000000c */
        /* <DEDUP_REMOVED lines=11> */
[----:B------:R-:W-:Y:S01]  /*5980*/  FFMA R3, R37, 0.5, R2 ;  /* 0x3f00000025037823 */ /* 0x000fe20000000002 */
[----:B------:R-:W-:-:S03]  /*5990*/  IMAD.MOV.U32 R2, RZ, RZ, R71 ;  /* 0x000000ffff027224 */ /* 0x000fc600078e0047 */
[----:B------:R-:W-:-:S04]  /*59a0*/  FSETP.GT.AND P0, PT, R11, R32, PT ;  /* 0x000000200b00720b */ /* 0x000fc80003f04000 */
[----:B------:R-:W-:-:S04]  /*59b0*/  FSETP.LEU.OR P0, PT, R3, R36, !P0 ;  /* 0x000000240300720b */ /* 0x000fc8000470b400 */
[----:B------:R-:W-:-:S04]  /*59c0*/  FSETP.GEU.OR P0, PT, R3, R38, P0 ;  /* 0x000000260300720b */ /* 0x000fc8000070e400 */
[----:B------:R-:W-:-:S13]  /*59d0*/  FSETP.GEU.OR P0, PT, R11, R33, P0 ;  /* 0x000000210b00720b */ /* 0x000fda000070e400 */
[----:B------:R-:W-:Y:S02]  /*59e0*/  @!P0 IMAD R3, R20, 0x8, R39 ;  /* 0x0000000814038824 */ /* 0x000fe400078e0227 */
[----:B------:R-:W-:Y:S01]  /*59f0*/  @!P0 FADD R65, R58, R65 ;  /* 0x000000413a418221 */ /* 0x000fe20000000000 */
[----:B------:R-:W-:Y:S01]  /*5a00*/  @!P0 FADD R70, R59, R70 ;  /* 0x000000463b468221 */ /* 0x000fe20000000000 */
[----:B------:R-:W-:Y:S01]  /*5a10*/  @!P0 IADD3 R20, PT, PT, R20, 0x1, RZ ;  /* 0x0000000114148810 */ /* 0x000fe20007ffe0ff */
[----:B------:R0:W-:Y:S01]  /*5a20*/  @!P0 STL.64 [R3], R58 ;  /* 0x0000003a03008387 */ /* 0x0001e20000100a00 */
[----:B------:R-:W-:Y:S05]  /*5a30*/  @P1 BRA `(.L_x_137) ;  /* 0x0000000000a81947 */ /* 0x000fea0003800000 */
[----:B------:R-:W-:Y:S02]  /*5a40*/  HFMA2 R11, -RZ, RZ, 0, 0 ;  /* 0x00000000ff0b7431 */ /* 0x000fe400000001ff */
[----:B------:R-:W-:Y:S01]  /*5a50*/  IMAD.MOV.U32 R12, RZ, RZ, RZ ;  /* 0x000000ffff0c7224 */ /* 0x000fe200078e00ff */
[----:B------:R-:W-:-:S06]  /*5a60*/  UMOV UR4, URZ ;  /* 0x000000ff00047c82 */ /* 0x000fcc0008000000 */
.L_x_138:
[----:B-1----:R-:W1:Y:S02]  /*5a70*/  LDC.64 R6, c[0x4][0x8] ;  /* 0x01000200ff067b82 */ /* 0x002e640000000a00 */
[----:B-1----:R-:W-:-:S05]  /*5a80*/  IMAD.WIDE.U32 R6, R11, 0x4, R6 ;  /* 0x000000040b067825 */ /* 0x002fca00078e0006 */
[----:B0-----:R-:W2:Y:S01]  /*5a90*/  LDG.E.CONSTANT R3, desc[UR6][R6.64] ;  /* 0x0000000606037981 */ /* 0x001ea2000c1e9900 */
        /* <DEDUP_REMOVED lines=11> */
[----:B------:R-:W1:Y:S04]  /*5b50*/  LDL R2, [R69+0x18] ;  /* 0x0000180045027983 */ /* 0x000e680000100800 */
[----:B------:R-:W3:Y:S01]  /*5b60*/  @P0 LDL R11, [R69+0x10] ;  /* 0x00001000450b0983 */ /* 0x000ee20000100800 */
[----:B------:R-:W-:Y:S01]  /*5b70*/  UMOV UR4, 0x54442d19 ;  /* 0x54442d1900047882 */ /* 0x000fe20000000000 */
[----:B------:R-:W-:Y:S01]  /*5b80*/  UMOV UR5, 0x3bf921fb ;  /* 0x3bf921fb00057882 */ /* 0x000fe20000000000 */
[----:B------:R-:W-:-:S02]  /*5b90*/  ISETP.GE.AND P2, PT, R25, RZ, PT ;  /* 0x000000ff1900720c */ /* 0x000fc40003f46270 */
[----:B--2---:R-:W-:Y:S02]  /*5ba0*/  @P0 SHF.L.U32 R6, R3, R24, RZ ;  /* 0x0000001803060219 */ /* 0x004fe400000006ff */
[----:B------:R-:W-:Y:S02]  /*5bb0*/  @P0 SHF.R.U32.HI R7, RZ, R64, R3 ;  /* 0x00000040ff070219 */ /* 0x000fe40000011603 */
[----:B-1----:R-:W-:Y:S02]  /*5bc0*/  @P0 SHF.L.U32 R4, R2, R24, RZ ;  /* 0x0000001802040219 */ /* 0x002fe400000006ff */
        /* <DEDUP_REMOVED lines=8> */
[----:B------:R-:W0:Y:S02]  /*5c50*/  I2F.F64.S64 R6, R6 ;  /* 0x0000000600067312 */ /* 0x000e240000301c00 */
        /* <DEDUP_REMOVED lines=8> */
.L_x_137:
[----:B------:R-:W-:Y:S05]  /*5ce0*/  BSYNC.RECONVERGENT B1 ;  /* 0x0000000000017941 */ /* 0x000fea0003800200 */
.L_x_136:
[----:B0-----:R-:W-:Y:S01]  /*5cf0*/  FMUL R3, R2, R2 ;  /* 0x0000000202037220 */ /* 0x001fe20000400000 */
[C---:B------:R-:W-:Y:S01]  /*5d00*/  LOP3.LUT R7, R4.reuse, 0x1, RZ, 0xc0, !PT ;  /* 0x0000000104077812 */ /* 0x040fe200078ec0ff */
[----:B------:R-:W-:Y:S02]  /*5d10*/  BSSY.RECONVERGENT B1, `(.L_x_139) ;  /* 0x000003b000017945 */ /* 0x000fe40003800200 */
[----:B------:R-:W-:Y:S01]  /*5d20*/  FFMA R6, R3, R66, -0.0013887860113754868507 ;  /* 0xbab607ed03067423 */ /* 0x000fe20000000042 */
[----:B------:R-:W-:Y:S02]  /*5d30*/  ISETP.NE.U32.AND P0, PT, R7, 0x1, PT ;  /* 0x000000010700780c */ /* 0x000fe40003f05070 */
[----:B------:R-:W-:Y:S02]  /*5d40*/  IADD3 R7, PT, PT, R4, 0x1, RZ ;  /* 0x0000000104077810 */ /* 0x000fe40007ffe0ff */
[----:B------:R-:W-:Y:S02]  /*5d50*/  FSEL R6, R6, -0.00019574658654164522886, P0 ;  /* 0xb94d415306067808 */ /* 0x000fe40000000000 */
[----:B------:R-:W-:-:S02]  /*5d60*/  FSEL R4, R67, 0.041666727513074874878, !P0 ;  /* 0x3d2aaabb43047808 */ /* 0x000fc40004000000 */
[----:B------:R-:W-:Y:S02]  /*5d70*/  LOP3.LUT P2, RZ, R7, 0x2, RZ, 0xc0, !PT ;  /* 0x0000000207ff7812 */ /* 0x000fe4000784c0ff */
[----:B------:R-:W-:Y:S01]  /*5d80*/  FSEL R2, R2, 1, !P0 ;  /* 0x3f80000002027808 */ /* 0x000fe20004000000 */
[----:B------:R-:W-:Y:S01]  /*5d90*/  FFMA R4, R3, R6, R4 ;  /* 0x0000000603047223 */ /* 0x000fe20000000004 */
[----:B------:R-:W-:-:S03]  /*5da0*/  FSEL R11, -R68, -0.4999999701976776123, !P0 ;  /* 0xbeffffff440b7808 */ /* 0x000fc60004000100 */
        /* <DEDUP_REMOVED lines=10> */
.L_x_141:
        /* <DEDUP_REMOVED lines=39> */
.L_x_140:
[----:B------:R-:W-:Y:S05]  /*60c0*/  BSYNC.RECONVERGENT B1 ;  /* 0x0000000000017941 */ /* 0x000fea0003800200 */
.L_x_139:
[----:B------:R-:W-:Y:S01]  /*60d0*/  FMUL R3, R2, R2 ;  /* 0x0000000202037220 */ /* 0x000fe20000400000 */
[C---:B------:R-:W-:Y:S01]  /*60e0*/  LOP3.LUT R7, R4.reuse, 0x1, RZ, 0xc0, !PT ;  /* 0x0000000104077812 */ /* 0x040fe200078ec0ff */
[----:B------:R-:W-:Y:S01]  /*60f0*/  BSSY.RECONVERGENT B1, `(.L_x_142) ;  /* 0x000004c000017945 */ /* 0x000fe20003800200 */
[----:B------:R-:W-:Y:S01]  /*6100*/  LOP3.LUT P2, RZ, R4, 0x2, RZ, 0xc0, !PT ;  /* 0x0000000204ff7812 */ /* 0x000fe2000784c0ff */
[----:B------:R-:W-:Y:S01]  /*6110*/  FFMA R6, R3, R66, -0.0013887860113754868507 ;  /* 0xbab607ed03067423 */ /* 0x000fe20000000042 */
[----:B------:R-:W-:Y:S02]  /*6120*/  ISETP.NE.U32.AND P0, PT, R7, 0x1, PT ;  /* 0x000000010700780c */ /* 0x000fe40003f05070 */
[----:B------:R-:W-:Y:S02]  /*6130*/  ISETP.NE.AND P3, PT, R53, RZ, PT ;  /* 0x000000ff3500720c */ /* 0x000fe40003f65270 */
        /* <DEDUP_REMOVED lines=17> */
[----:B------:R-:W-:-:S03]  /*6250*/  MOV R2, R42 ;  /* 0x0000002a00027202 */ /* 0x000fc60000000f00 */
[----:B------:R-:W-:-:S04]  /*6260*/  FSETP.GT.AND P0, PT, R4, R73, PT ;  /* 0x000000490400720b */ /* 0x000fc80003f04000 */
[----:B------:R-:W-:-:S04]  /*6270*/  FSETP.LEU.OR P0, PT, R3, R22, !P0 ;  /* 0x000000160300720b */ /* 0x000fc8000470b400 */
[----:B------:R-:W-:-:S04]  /*6280*/  FSETP.GEU.OR P0, PT, R3, R74, P0 ;  /* 0x0000004a0300720b */ /* 0x000fc8000070e400 */
        /* <DEDUP_REMOVED lines=8> */
[----:B------:R-:W-:Y:S02]  /*6310*/  HFMA2 R12, -RZ, RZ, 0, 0 ;  /* 0x00000000ff0c7431 */ /* 0x000fe400000001ff */
[----:B------:R-:W-:Y:S01]  /*6320*/  IMAD.MOV.U32 R11, RZ, RZ, RZ ;  /* 0x000000ffff0b7224 */ /* 0x000fe200078e00ff */
[----:B------:R-:W-:-:S06]  /*6330*/  UMOV UR4, URZ ;  /* 0x000000ff00047c82 */ /* 0x000fcc0008000000 */
.L_x_144:
[----:B-1----:R-:W1:Y:S02]  /*6340*/  LDC.64 R6, c[0x4][0x8] ;  /* 0x01000200ff067b82 */ /* 0x002e640000000a00 */
[----:B-1----:R-:W-:-:S05]  /*6350*/  IMAD.WIDE.U32 R6, R11, 0x4, R6 ;  /* 0x000000040b067825 */ /* 0x002fca00078e0006 */
[----:B------:R-:W0:Y:S01]  /*6360*/  LDG.E.CONSTANT R2, desc[UR6][R6.64] ;  /* 0x0000000606027981 */ /* 0x000e22000c1e9900 */
[C---:B------:R-:W-:Y:S02]  /*6370*/  LEA R4, R11.reuse, UR10, 0x2 ;  /* 0x0000000a0b047c11 */ /* 0x040fe4000f8e10ff */
[----:B------:R-:W-:-:S04]  /*6380*/  IADD3 R11, PT, PT, R11, 0x1, RZ ;  /* 0x000000010b0b7810 */ /* 0x000fc80007ffe0ff */
[----:B------:R-:W-:Y:S01]  /*6390*/  ISETP.NE.AND P0, PT, R11, 0x6, PT ;  /* 0x000000060b00780c */ /* 0x000fe20003f05270 */
[----:B0-----:R-:W-:-:S03]  /*63a0*/  IMAD.WIDE.U32 R2, R2, R27, RZ ;  /* 0x0000001b02027225 */ /* 0x001fc600078e00ff */
        /* <DEDUP_REMOVED lines=11> */
[----:B------:R-:W-:-:S02]  /*6460*/  ISETP.GE.AND P2, PT, R35, RZ, PT ;  /* 0x000000ff2300720c */ /* 0x000fc40003f46270 */
[-C--:B-1----:R-:W-:Y:S02]  /*6470*/  @P0 SHF.L.U32 R4, R2, R29.reuse, RZ ;  /* 0x0000001d02040219 */ /* 0x082fe400000006ff */
        /* <DEDUP_REMOVED lines=19> */
.L_x_143:
[----:B------:R-:W-:Y:S05]  /*65b0*/  BSYNC.RECONVERGENT B1 ;  /* 0x0000000000017941 */ /* 0x000fea0003800200 */
.L_x_142:
[----:B0-----:R-:W-:Y:S01]  /*65c0*/  FMUL R3, R2, R2 ;  /* 0x0000000202037220 */ /* 0x001fe20000400000 */
[C---:B------:R-:W-:Y:S01]  /*65d0*/  LOP3.LUT R7, R4.reuse, 0x1, RZ, 0xc0, !PT ;  /* 0x0000000104077812 */ /* 0x040fe200078ec0ff */
[----:B------:R-:W-:Y:S01]  /*65e0*/  BSSY.RECONVERGENT B1, `(.L_x_145) ;  /* 0x000003c000017945 */ /* 0x000fe20003800200 */
[----:B------:R-:W-:Y:S01]  /*65f0*/  ISETP.NE.AND P3, PT, R53, RZ, PT ;  /* 0x000000ff3500720c */ /* 0x000fe20003f65270 */
[----:B------:R-:W-:Y:S01]  /*6600*/  FFMA R6, R3, R66, -0.0013887860113754868507 ;  /* 0xbab607ed03067423 */ /* 0x000fe20000000042 */
[----:B------:R-:W-:Y:S01]  /*6610*/  ISETP.NE.U32.AND P0, PT, R7, 0x1, PT ;  /* 0x000000010700780c */ /* 0x000fe20003f05070 */
[----:B------:R-:W-:-:S03]  /*6620*/  VIADD R7, R4, 0x1 ;  /* 0x0000000104077836 */ /* 0x000fc60000000000 */
[----:B------:R-:W-:Y:S02]  /*6630*/  FSEL R6, R6, -0.00019574658654164522886, P0 ;  /* 0xb94d415306067808 */ /* 0x000fe40000000000 */
        /* <DEDUP_REMOVED lines=15> */
.L_x_147:
        /* <DEDUP_REMOVED lines=39> */
.L_x_146:
[----:B------:R-:W-:Y:S05]  /*69a0*/  BSYNC.RECONVERGENT B1 ;  /* 0x0000000000017941 */ /* 0x000fea0003800200 */
.L_x_145:
[----:B------:R-:W-:Y:S01]  /*69b0*/  FMUL R3, R2, R2 ;  /* 0x0000000202037220 */ /* 0x000fe20000400000 */
[C---:B------:R-:W-:Y:S01]  /*69c0*/  LOP3.LUT R7, R4.reuse, 0x1, RZ, 0xc0, !PT ;  /* 0x0000000104077812 */ /* 0x040fe200078ec0ff */
[----:B------:R-:W-:Y:S01]  /*69d0*/  BSSY.RECONVERGENT B1, `(.L_x_148) ;  /* 0x000004a000017945 */ /* 0x000fe20003800200 */
[----:B------:R-:W-:Y:S01]  /*69e0*/  LOP3.LUT P2, RZ, R4, 0x2, RZ, 0xc0, !PT ;  /* 0x0000000204ff7812 */ /* 0x000fe2000784c0ff */
[----:B------:R-:W-:Y:S01]  /*69f0*/  FFMA R6, R3, R66, -0.0013887860113754868507 ;  /* 0xbab607ed03067423 */ /* 0x000fe20000000042 */
[----:B------:R-:W-:-:S04]  /*6a00*/  ISETP.NE.U32.AND P0, PT, R7, 0x1, PT ;  /* 0x000000010700780c */ /* 0x000fc80003f05070 */
[----:B------:R-:W-:Y:S02]  /*6a10*/  FSEL R6, R6, -0.00019574658654164522886, !P0 ;  /* 0xb94d415306067808 */ /* 0x000fe40004000000 */
[----:B------:R-:W-:Y:S02]  /*6a20*/  FSEL R12, R67, 0.041666727513074874878, P0 ;  /* 0x3d2aaabb430c7808 */ /* 0x000fe40000000000 */
        /* <DEDUP_REMOVED lines=18> */
[----:B------:R-:W-:Y:S01]  /*6b50*/  FSETP.GEU.OR P0, PT, R3, R38, P0 ;  /* 0x000000260300720b */ /* 0x000fe2000070e400 */
[----:B------:R-:W-:-:S03]  /*6b60*/  IMAD.MOV.U32 R3, RZ, RZ, R71 ;  /* 0x000000ffff037224 */ /* 0x000fc600078e0047 */
[----:B------:R-:W-:-:S13]  /*6b70*/  FSETP.GEU.OR P0, PT, R11, R33, P0 ;  /* 0x000000210b00720b */ /* 0x000fda000070e400 */
[----:B------:R-:W-:Y:S02]  /*6b80*/  @!P0 IMAD R4, R20, 0x8, R39 ;  /* 0x0000000814048824 */ /* 0x000fe400078e0227 */
[----:B------:R-:W-:Y:S01]  /*6b90*/  @!P0 FADD R65, R60, R65 ;  /* 0x000000413c418221 */ /* 0x000fe20000000000 */
[----:B------:R-:W-:Y:S01]  /*6ba0*/  @!P0 FADD R70, R61, R70 ;  /* 0x000000463d468221 */ /* 0x000fe20000000000 */
[----:B------:R-:W-:Y:S01]  /*6bb0*/  @!P0 IADD3 R20, PT, PT, R20, 0x1, RZ ;  /* 0x0000000114148810 */ /* 0x000fe20007ffe0ff */
[----:B------:R0:W-:Y:S01]  /*6bc0*/  @!P0 STL.64 [R4], R60 ;  /* 0x0000003c04008387 */ /* 0x0001e20000100a00 */
[----:B------:R-:W-:Y:S05]  /*6bd0*/  @P1 BRA `(.L_x_149) ;  /* 0x0000000000a41947 */ /* 0x000fea0003800000 */
[----:B------:R-:W-:Y:S01]  /*6be0*/  CS2R R6, SRZ ;  /* 0x0000000000067805 */ /* 0x000fe2000001ff00 */
[----:B------:R-:W-:-:S06]  /*6bf0*/  UMOV UR4, URZ ;  /* 0x000000ff00047c82 */ /* 0x000fcc0008000000 */
.L_x_150:
[----:B-1----:R-:W1:Y:S02]  /*6c00*/  LDC.64 R2, c[0x4][0x8] ;  /* 0x01000200ff027b82 */ /* 0x002e640000000a00 */
[----:B-1----:R-:W-:-:S06]  /*6c10*/  IMAD.WIDE.U32 R2, R7, 0x4, R2 ;  /* 0x0000000407027825 */ /* 0x002fcc00078e0002 */
[----:B------:R-:W2:Y:S01]  /*6c20*/  LDG.E.CONSTANT R3, desc[UR6][R2.64] ;  /* 0x0000000602037981 */ /* 0x000ea2000c1e9900 */
[C---:B0-----:R-:W-:Y:S01]  /*6c30*/  LEA R4, R7.reuse, UR10, 0x2 ;  /* 0x0000000a07047c11 */ /* 0x041fe2000f8e10ff */
        /* <DEDUP_REMOVED lines=15> */
[----:B-1----:R-:W-:Y:S02]  /*6d30*/  @P0 SHF.L.U32 R4, R7, R24, RZ ;  /* 0x0000001807040219 */ /* 0x002fe400000006ff */
[----:B------:R-:W-:Y:S02]  /*6d40*/  @P0 SHF.R.U32.HI R11, RZ, R64, R7 ;  /* 0x00000040ff0b0219 */ /* 0x000fe40000011607 */
[----:B--2---:R-:W-:Y:S02]  /*6d50*/  @P0 SHF.L.U32 R2, R3, R24, RZ ;  /* 0x0000001803020219 */ /* 0x004fe400000006ff */
[----:B---3--:R-:W-:Y:S02]  /*6d60*/  @P0 SHF.R.U32.HI R13, RZ, R64, R13 ;  /* 0x00000040ff0d0219 */ /* 0x008fe4000001160d */
[----:B------:R-:W-:-:S03]  /*6d70*/  @P0 IADD3 R3, PT, PT, R2, R11, RZ ;  /* 0x0000000b02030210 */ /* 0x000fc60007ffe0ff */
[----:B------:R-:W-:-:S05]  /*6d80*/  @P0 IMAD.IADD R7, R4, 0x1, R13 ;  /* 0x0000000104070824 */ /* 0x000fca00078e020d */
[C---:B------:R-:W-:Y:S02]  /*6d90*/  SHF.L.W.U32.HI R2, R7.reuse, 0x2, R3 ;  /* 0x0000000207027819 */ /* 0x040fe40000010e03 */
[----:B------:R-:W-:Y:S02]  /*6da0*/  SHF.L.U32 R7, R7, 0x2, RZ ;  /* 0x0000000207077819 */ /* 0x000fe400000006ff */
[----:B------:R-:W-:-:S04]  /*6db0*/  SHF.R.S32.HI R4, RZ, 0x1f, R2 ;  /* 0x0000001fff047819 */ /* 0x000fc80000011402 */
[C---:B------:R-:W-:Y:S02]  /*6dc0*/  LOP3.LUT R12, R4.reuse, R7, RZ, 0x3c, !PT ;  /* 0x00000007040c7212 */ /* 0x040fe400078e3cff */
[----:B------:R-:W-:-:S04]  /*6dd0*/  LOP3.LUT R13, R4, R2, RZ, 0x3c, !PT ;  /* 0x00000002040d7212 */ /* 0x000fc800078e3cff */
[----:B0-----:R-:W0:Y:S02]  /*6de0*/  I2F.F64.S64 R6, R12 ;  /* 0x0000000c00067312 */ /* 0x001e240000301c00 */
        /* <DEDUP_REMOVED lines=8> */
.L_x_149:
[----:B------:R-:W-:Y:S05]  /*6e70*/  BSYNC.RECONVERGENT B1 ;  /* 0x0000000000017941 */ /* 0x000fea0003800200 */
.L_x_148:
[----:B------:R-:W-:Y:S01]  /*6e80*/  FMUL R7, R3, R3 ;  /* 0x0000000303077220 */ /* 0x000fe20000400000 */
[C---:B------:R-:W-:Y:S01]  /*6e90*/  LOP3.LUT R6, R2.reuse, 0x1, RZ, 0xc0, !PT ;  /* 0x0000000102067812 */ /* 0x040fe200078ec0ff */
[----:B------:R-:W-:Y:S01]  /*6ea0*/  BSSY.RECONVERGENT B1, `(.L_x_151) ;  /* 0x000003a000017945 */ /* 0x000fe20003800200 */
[----:B------:R-:W-:Y:S01]  /*6eb0*/  IADD3 R2, PT, PT, R2, 0x1, RZ ;  /* 0x0000000102027810 */ /* 0x000fe20007ffe0ff */
[----:B0-----:R-:W-:Y:S01]  /*6ec0*/  FFMA R4, R7, R66, -0.0013887860113754868507 ;  /* 0xbab607ed07047423 */ /* 0x001fe20000000042 */
        /* <DEDUP_REMOVED lines=10> */
[----:B------:R-:W-:Y:S01]  /*6f70*/  IMAD.MOV.U32 R2, RZ, RZ, R23 ;  /* 0x000000ffff027224 */ /* 0x000fe200078e0017 */
[----:B------:R-:W-:Y:S02]  /*6f80*/  MOV R3, R71 ;  /* 0x0000004700037202 */ /* 0x000fe40000000f00 */
[----:B------:R-:W-:Y:S01]  /*6f90*/  @P2 FADD R14, RZ, -R14 ;  /* 0x8000000eff0e2221 */ /* 0x000fe20000000000 */
[----:B------:R-:W-:Y:S06]  /*6fa0*/  @P1 BRA `(.L_x_152) ;  /* 0x0000000000a41947 */ /* 0x000fec0003800000 */
[----:B------:R-:W-:Y:S01]  /*6fb0*/  CS2R R6, SRZ ;  /* 0x0000000000067805 */ /* 0x000fe2000001ff00 */
[----:B------:R-:W-:-:S06]  /*6fc0*/  UMOV UR4, URZ ;  /* 0x000000ff00047c82 */ /* 0x000fcc0008000000 */
.L_x_153:
        /* <DEDUP_REMOVED lines=19> */
[----:B0-----:R-:W-:Y:S02]  /*7100*/  @P0 SHF.L.U32 R4, R7, R24, RZ ;  /* 0x0000001807040219 */ /* 0x001fe400000006ff */
        /* <DEDUP_REMOVED lines=10> */
[----:B-1----:R-:W0:Y:S02]  /*71b0*/  I2F.F64.S64 R6, R12 ;  /* 0x0000000c00067312 */ /* 0x002e240000301c00 */
        /* <DEDUP_REMOVED lines=8> */
.L_x_152:
[----:B------:R-:W-:Y:S05]  /*7240*/  BSYNC.RECONVERGENT B1 ;  /* 0x0000000000017941 */ /* 0x000fea0003800200 */
.L_x_151:
        /* <DEDUP_REMOVED lines=39> */
.L_x_156:
[----:B0-----:R-:W0:Y:S02]  /*74c0*/  LDC.64 R2, c[0x4][0x8] ;  /* 0x01000200ff027b82 */ /* 0x001e240000000a00 */
[----:B0-----:R-:W-:-:S06]  /*74d0*/  IMAD.WIDE.U32 R2, R11, 0x4, R2 ;  /* 0x000000040b027825 */ /* 0x001fcc00078e0002 */
        /* <DEDUP_REMOVED lines=37> */
.L_x_155:
[----:B------:R-:W-:Y:S05]  /*7730*/  BSYNC.RECONVERGENT B1 ;  /* 0x0000000000017941 */ /* 0x000fea0003800200 */
.L_x_154:
        /* <DEDUP_REMOVED lines=23> */
.L_x_159:
        /* <DEDUP_REMOVED lines=29> */
[C---:B-1----:R-:W-:Y:S02]  /*7a80*/  LOP3.LUT R12, R6.reuse, R3, RZ, 0x3c, !PT ;  /* 0x00000003060c7212 */ /* 0x042fe400078e3cff */
        /* <DEDUP_REMOVED lines=9> */
.L_x_158:
[----:B------:R-:W-:Y:S05]  /*7b20*/  BSYNC.RECONVERGENT B1 ;  /* 0x0000000000017941 */ /* 0x000fea0003800200 */
.L_x_157:
        /* <DEDUP_REMOVED lines=37> */
.L_x_162:
        /* <DEDUP_REMOVED lines=14> */
[----:B------:R-:W3:Y:S04]  /*7e60*/  LDL R3, [R69+0x18] ;  /* 0x0000180045037983 */ /* 0x000ee80000100800 */
[----:B-1----:R-:W4:Y:S01]  /*7e70*/  @P0 LDL R11, [R69+0x10] ;  /* 0x00001000450b0983 */ /* 0x002f220000100800 */
[----:B------:R-:W-:Y:S01]  /*7e80*/  UMOV UR4, 0x54442d19 ;  /* 0x54442d1900047882 */ /* 0x000fe20000000000 */
[----:B------:R-:W-:Y:S01]  /*7e90*/  UMOV UR5, 0x3bf921fb ;  /* 0x3bf921fb00057882 */ /* 0x000fe20000000000 */
[----:B------:R-:W-:-:S02]  /*7ea0*/  ISETP.GE.AND P2, PT, R25, RZ, PT ;  /* 0x000000ff1900720c */ /* 0x000fc40003f46270 */
[-C--:B--2---:R-:W-:Y:S02]  /*7eb0*/  @P0 SHF.L.U32 R4, R7, R24.reuse, RZ ;  /* 0x0000001807040219 */ /* 0x084fe400000006ff */
[----:B---3--:R-:W-:Y:S02]  /*7ec0*/  @P0 SHF.L.U32 R2, R3, R24, RZ ;  /* 0x0000001803020219 */ /* 0x008fe400000006ff */
[-C--:B----4-:R-:W-:Y:S02]  /*7ed0*/  @P0 SHF.R.U32.HI R13, RZ, R64.reuse, R11 ;  /* 0x00000040ff0d0219 */ /* 0x090fe4000001160b */
[----:B------:R-:W-:-:S03]  /*7ee0*/  @P0 SHF.R.U32.HI R11, RZ, R64, R7 ;  /* 0x00000040ff0b0219 */ /* 0x000fc60000011607 */
[----:B------:R-:W-:Y:S01]  /*7ef0*/  @P0 IMAD.IADD R7, R4, 0x1, R13 ;  /* 0x0000000104070824 */ /* 0x000fe200078e020d */
[----:B------:R-:W-:-:S04]  /*7f00*/  @P0 IADD3 R3, PT, PT, R2, R11, RZ ;  /* 0x0000000b02030210 */ /* 0x000fc80007ffe0ff */
        /* <DEDUP_REMOVED lines=14> */
.L_x_161:
[----:B------:R-:W-:Y:S05]  /*7ff0*/  BSYNC.RECONVERGENT B1 ;  /* 0x0000000000017941 */ /* 0x000fea0003800200 */
.L_x_160:
        /* <DEDUP_REMOVED lines=16> */
[----:B------:R-:W-:Y:S06]  /*8100*/  @P1 BRA `(.L_x_164) ;  /* 0x0000000000a81947 */ /* 0x000fec0003800000 */
[----:B------:R-:W-:Y:S01]  /*8110*/  IMAD.MOV.U32 R4, RZ, RZ, RZ ;  /* 0x000000ffff047224 */ /* 0x000fe200078e00ff */
[----:B------:R-:W-:Y:S01]  /*8120*/  MOV R11, RZ ;  /* 0x000000ff000b7202 */ /* 0x000fe20000000f00 */
[----:B------:R-:W-:-:S06]  /*8130*/  UMOV UR4, URZ ;  /* 0x000000ff00047c82 */ /* 0x000fcc0008000000 */
.L_x_165:
        /* <DEDUP_REMOVED lines=15> */
[----:B------:R-:W0:Y:S01]  /*8230*/  @P0 LDL R11, [R72+0x10] ;  /* 0x00001000480b0983 */ /* 0x000e220000100800 */
[----:B------:R-:W-:Y:S01]  /*8240*/  UMOV UR4, 0x54442d19 ;  /* 0x54442d1900047882 */ /* 0x000fe20000000000 */
[----:B------:R-:W-:Y:S01]  /*8250*/  UMOV UR5, 0x3bf921fb ;  /* 0x3bf921fb00057882 */ /* 0x000fe20000000000 */
[----:B------:R-:W-:-:S02]  /*8260*/  ISETP.GE.AND P1, PT, R25, RZ, PT ;  /* 0x000000ff1900720c */ /* 0x000fc40003f26270 */
[-C--:B--2---:R-:W-:Y:S02]  /*8270*/  @P0 SHF.L.U32 R2, R3, R24.reuse, RZ ;  /* 0x0000001803020219 */ /* 0x084fe400000006ff */
[----:B---3--:R-:W-:Y:S02]  /*8280*/  @P0 SHF.L.U32 R24, R7, R24, RZ ;  /* 0x0000001807180219 */ /* 0x008fe400000006ff */
[-C--:B0-----:R-:W-:Y:S02]  /*8290*/  @P0 SHF.R.U32.HI R13, RZ, R64.reuse, R11 ;  /* 0x00000040ff0d0219 */ /* 0x081fe4000001160b */
[----:B------:R-:W-:-:S03]  /*82a0*/  @P0 SHF.R.U32.HI R11, RZ, R64, R7 ;  /* 0x00000040ff0b0219 */ /* 0x000fc60000011607 */
[----:B------:R-:W-:Y:S01]  /*82b0*/  @P0 IMAD.IADD R7, R24, 0x1, R13 ;  /* 0x0000000118070824 */ /* 0x000fe200078e020d */
[----:B------:R-:W-:-:S04]  /*82c0*/  @P0 IADD3 R3, PT, PT, R2, R11, RZ ;  /* 0x0000000b02030210 */ /* 0x000fc80007ffe0ff */
[C---:B------:R-:W-:Y:S02]  /*82d0*/  SHF.L.W.U32.HI R2, R7.reuse, 0x2, R3 ;  /* 0x0000000207027819 */ /* 0x040fe40000010e03 */
[----:B------:R-:W-:Y:S02]  /*82e0*/  SHF.L.U32 R7, R7, 0x2, RZ ;  /* 0x0000000207077819 */ /* 0x000fe400000006ff */
[----:B-1----:R-:W-:-:S04]  /*82f0*/  SHF.R.S32.HI R4, RZ, 0x1f, R2 ;  /* 0x0000001fff047819 */ /* 0x002fc80000011402 */
[C---:B------:R-:W-:Y:S02]  /*8300*/  LOP3.LUT R12, R4.reuse, R7, RZ, 0x3c, !PT ;  /* 0x00000007040c7212 */ /* 0x040fe400078e3cff */
[----:B------:R-:W-:-:S04]  /*8310*/  LOP3.LUT R13, R4, R2, RZ, 0x3c, !PT ;  /* 0x00000002040d7212 */ /* 0x000fc800078e3cff */
        /* <DEDUP_REMOVED lines=9> */
.L_x_164:
[----:B------:R-:W-:Y:S05]  /*83b0*/  BSYNC.RECONVERGENT B1 ;  /* 0x0000000000017941 */ /* 0x000fea0003800200 */
.L_x_163:
[----:B------:R-:W-:Y:S01]  /*83c0*/  FMUL R2, R71, R71 ;  /* 0x0000004747027220 */ /* 0x000fe20000400000 */
[C---:B------:R-:W-:Y:S01]  /*83d0*/  LOP3.LUT R3, R23.reuse, 0x1, RZ, 0xc0, !PT ;  /* 0x0000000117037812 */ /* 0x040fe200078ec0ff */
[----:B------:R-:W-:Y:S01]  /*83e0*/  BSSY.RECONVERGENT B3, `(.L_x_166) ;  /* 0x000013b000037945 */ /* 0x000fe20003800200 */
[----:B------:R-:W-:Y:S01]  /*83f0*/  LOP3.LUT P1, RZ, R23, 0x2, RZ, 0xc0, !PT ;  /* 0x0000000217ff7812 */ /* 0x000fe2000782c0ff */
[----:B------:R-:W-:Y:S01]  /*8400*/  FFMA R66, R2, R66, -0.0013887860113754868507 ;  /* 0xbab607ed02427423 */ /* 0x000fe20000000042 */
[----:B------:R-:W-:-:S04]  /*8410*/  ISETP.NE.U32.AND P0, PT, R3, 0x1, PT ;  /* 0x000000010300780c */ /* 0x000fc80003f05070 */
[----:B------:R-:W-:Y:S02]  /*8420*/  FSEL R67, R67, 0.041666727513074874878, P0 ;  /* 0x3d2aaabb43437808 */ /* 0x000fe40000000000 */
[----:B------:R-:W-:Y:S02]  /*8430*/  FSEL R3, R66, -0.00019574658654164522886, !P0 ;  /* 0xb94d415342037808 */ /* 0x000fe40004000000 */
        /* <DEDUP_REMOVED lines=12> */
[----:B------:R-:W-:Y:S01]  /*8500*/  FFMA R2, R14, R2, -R3 ;  /* 0x000000020e027223 */ /* 0x000fe20000000803 */
[----:B------:R-:W-:Y:S02]  /*8510*/  MOV R4, RZ ;  /* 0x000000ff00047202 */ /* 0x000fe40000000f00 */
[----:B------:R-:W-:Y:S01]  /*8520*/  FFMA R0, R0, 0.5, R7 ;  /* 0x3f00000000007823 */ /* 0x000fe20000000007 */
[----:B------:R-:W-:-:S04]  /*8530*/  FFMA R21, R21, 0.5, R2 ;  /* 0x3f00000015157823 */ /* 0x000fc80000000002 */
[----:B------:R-:W-:-:S04]  /*8540*/  FSETP.GT.AND P0, PT, R0, R73, PT ;  /* 0x000000490000720b */ /* 0x000fc80003f04000 */
[----:B------:R-:W-:-:S04]  /*8550*/  FSETP.LEU.OR P0, PT, R21, R22, !P0 ;  /* 0x000000161500720b */ /* 0x000fc8000470b400 */
[----:B------:R-:W-:-:S04]  /*8560*/  FSETP.GEU.OR P0, PT, R21, R74, P0 ;  /* 0x0000004a1500720b */ /* 0x000fc8000070e400 */
[----:B------:R-:W-:-:S13]  /*8570*/  FSETP.GEU.OR P0, PT, R0, R75, P0 ;  /* 0x0000004b0000720b */ /* 0x000fda000070e400 */
[C---:B------:R-:W-:Y:S01]  /*8580*/  @!P0 LEA R0, R20.reuse, R39, 0x3 ;  /* 0x0000002714008211 */ /* 0x040fe200078e18ff */
[----:B------:R-:W-:Y:S02]  /*8590*/  @!P0 VIADD R20, R20, 0x1 ;  /* 0x0000000114148836 */ /* 0x000fe40000000000 */
[----:B------:R-:W-:Y:S01]  /*85a0*/  @!P0 FADD R65, R18, R65 ;  /* 0x0000004112418221 */ /* 0x000fe20000000000 */
[----:B------:R-:W-:Y:S01]  /*85b0*/  @!P0 FADD R70, R19, R70 ;  /* 0x0000004613468221 */ /* 0x000fe20000000000 */
[----:B------:R0:W-:Y:S01]  /*85c0*/  @!P0 STL.64 [R0], R18 ;  /* 0x0000001200008387 */ /* 0x0001e20000100a00 */
[----:B------:R-:W-:-:S13]  /*85d0*/  ISETP.GE.AND P1, PT, R20, 0x2, PT ;  /* 0x000000021400780c */ /* 0x000fda0003f26270 */
[----:B0-----:R-:W-:Y:S05]  /*85e0*/  @!P1 BRA `(.L_x_167) ;  /* 0x0000001000689947 */ /* 0x001fea0003800000 */
[----:B------:R-:W-:Y:S01]  /*85f0*/  I2FP.F32.S32 R15, R20 ;  /* 0x00000014000f7245 */ /* 0x000fe20000201400 */
[----:B------:R-:W-:Y:S01]  /*8600*/  BSSY.RECONVERGENT B4, `(.L_x_168) ;  /* 0x000000f000047945 */ /* 0x000fe20003800200 */
[----:B------:R-:W-:Y:S02]  /*8610*/  VIADD R7, R20, 0xffffffff ;  /* 0xffffffff14077836 */ /* 0x000fe40000000000 */
        /* <DEDUP_REMOVED lines=13> */
.L_x_169:
[----:B------:R-:W-:Y:S05]  /*86f0*/  BSYNC.RECONVERGENT B4 ;  /* 0x0000000000047941 */ /* 0x000fea0003800200 */
.L_x_168:
[----:B------:R-:W0:Y:S01]  /*8700*/  MUFU.RCP R0, R15 ;  /* 0x0000000f00007308 */ /* 0x000e220000001000 */
[----:B------:R-:W-:Y:S07]  /*8710*/  BSSY.RECONVERGENT B4, `(.L_x_170) ;  /* 0x000000d000047945 */ /* 0x000fee0003800200 */
        /* <DEDUP_REMOVED lines=12> */
.L_x_171:
[----:B------:R-:W-:Y:S05]  /*87e0*/  BSYNC.RECONVERGENT B4 ;  /* 0x0000000000047941 */ /* 0x000fea0003800200 */
.L_x_170:
[----:B------:R-:W-:Y:S01]  /*87f0*/  HFMA2 R6, -RZ, RZ, 0, 0 ;  /* 0x00000000ff067431 */ /* 0x000fe200000001ff */
[----:B------:R-:W-:Y:S01]  /*8800*/  BSSY.RECONVERGENT B4, `(.L_x_172) ;  /* 0x0000075000047945 */ /* 0x000fe20003800200 */
[----:B------:R-:W-:-:S07]  /*8810*/  IMAD.MOV.U32 R13, RZ, RZ, R7 ;  /* 0x000000ffff0d7224 */ /* 0x000fce00078e0007 */
.L_x_182:
[----:B------:R-:W-:Y:S01]  /*8820*/  IADD3 R0, PT, PT, R6, -R20, RZ ;  /* 0x8000001406007210 */ /* 0x000fe20007ffe0ff */
[----:B------:R-:W-:Y:S03]  /*8830*/  BSSY.RECONVERGENT B5, `(.L_x_173) ;  /* 0x000006d000057945 */ /* 0x000fe60003800200 */
[----:B------:R-:W-:-:S13]  /*8840*/  ISETP.GT.AND P0, PT, R0, -0x2, PT ;  /* 0xfffffffe0000780c */ /* 0x000fda0003f04270 */
[----:B0-2---:R-:W-:Y:S05]  /*8850*/  @P0 BRA `(.L_x_174) ;  /* 0x0000000400a80947 */ /* 0x005fea0003800000 */
[----:B------:R0:W5:Y:S01]  /*8860*/  LDL.64 R2, [R1+0x50] ;  /* 0x0000500001027983 */ /* 0x0001620000100a00 */
[----:B------:R-:W-:-:S07]  /*8870*/  IMAD.MOV.U32 R0, RZ, RZ, RZ ;  /* 0x000000ffff007224 */ /* 0x000fce00078e00ff */
.L_x_181:
[----:B-----5:R-:W-:Y:S01]  /*8880*/  FADD R15, R3, -R4 ;  /* 0x80000004030f7221 */ /* 0x020fe20000000000 */
[----:B------:R-:W-:Y:S01]  /*8890*/  FADD R12, R2, -R11 ;  /* 0x8000000b020c7221 */ /* 0x000fe20000000000 */
[C---:B--2---:R-:W-:Y:S01]  /*88a0*/  LEA R14, R0.reuse, R39, 0x3 ;  /* 0x00000027000e7211 */ /* 0x044fe200078e18ff */
[----:B------:R-:W-:Y:S01]  /*88b0*/  VIADD R0, R0, 0x1 ;  /* 0x0000000100007836 */ /* 0x000fe20000000000 */
[----:B------:R-:W-:Y:S02]  /*88c0*/  BSSY.RECONVERGENT B6, `(.L_x_175) ;  /* 0x0000010000067945 */ /* 0x000fe40003800200 */
[CC--:B------:R-:W-:Y:S02]  /*88d0*/  FSETP.GT.AND P1, PT, |R15|.reuse, |R12|.reuse, PT ;  /* 0x4000000c0f00720b */ /* 0x0c0fe40003f24200 */
[----:B------:R-:W-:Y:S02]  /*88e0*/  ISETP.NE.AND P2, PT, R0, R13, PT ;  /* 0x0000000d0000720c */ /* 0x000fe40003f45270 */
[----:B------:R-:W-:-:S02]  /*88f0*/  FSEL R17, |R15|, |R12|, P1 ;  /* 0x4000000c0f117208 */ /* 0x000fc40000800200 */
[----:B------:R-:W-:Y:S02]  /*8900*/  FSEL R24, |R12|, |R15|, P1 ;  /* 0x4000000f0c187208 */ /* 0x000fe40000800200 */
[----:B------:R-:W1:Y:S08]  /*8910*/  MUFU.RCP R2, R17 ;  /* 0x0000001100027308 */ /* 0x000e700000001000 */
[----:B------:R-:W2:Y:S01]  /*8920*/  FCHK P0, R24, R17 ;  /* 0x0000001118007302 */ /* 0x000ea20000000000 */
[----:B-1----:R-:W-:-:S04]  /*8930*/  FFMA R3, -R17, R2, 1 ;  /* 0x3f80000011037423 */ /* 0x002fc80000000102 */
[----:B------:R-:W-:-:S04]  /*8940*/  FFMA R3, R2, R3, R2 ;  /* 0x0000000302037223 */ /* 0x000fc80000000002 */
[----:B------:R-:W-:-:S04]  /*8950*/  FFMA R2, R24, R3, RZ ;  /* 0x0000000318027223 */ /* 0x000fc800000000ff */
[----:B------:R-:W-:-:S04]  /*8960*/  FFMA R16, -R17, R2, R24 ;  /* 0x0000000211107223 */ /* 0x000fc80000000118 */
[----:B------:R-:W-:Y:S01]  /*8970*/  FFMA R84, R3, R16, R2 ;  /* 0x0000001003547223 */ /* 0x000fe20000000002 */
[----:B--2---:R-:W-:Y:S06]  /*8980*/  @!P0 BRA `(.L_x_176) ;  /* 0x00000000000c8947 */ /* 0x004fec0003800000 */
[----:B------:R-:W-:Y:S02]  /*8990*/  MOV R25, R17 ;  /* 0x0000001100197202 */ /* 0x000fe40000000f00 */
[----:B------:R-:W-:-:S07]  /*89a0*/  MOV R67, 0x89c0 ;  /* 0x000089c000437802 */ /* 0x000fce0000000f00 */
[----:B0-----:R-:W-:Y:S05]  /*89b0*/  CALL.REL.NOINC `($__internal_1_$__cuda_sm3x_div_rn_noftz_f32_slowpath) ;  /* 0x0000001000387944 */ /* 0x001fea0003c00000 */
.L_x_176:
[----:B------:R-:W-:Y:S05]  /*89c0*/  BSYNC.RECONVERGENT B6 ;  /* 0x0000000000067941 */ /* 0x000fea0003800200 */
.L_x_175:
[----:B------:R-:W2:Y:S01]  /*89d0*/  LDL.64 R2, [R14+0x8] ;  /* 0x000008000e027983 */ /* 0x000ea20000100a00 */
[----:B------:R-:W-:Y:S02]  /*89e0*/  IMAD.MOV.U32 R19, RZ, RZ, 0x3b33710b ;  /* 0x3b33710bff137424 */ /* 0x000fe400078e00ff */
[----:B------:R-:W-:Y:S01]  /*89f0*/  FMUL R18, R84, R84 ;  /* 0x0000005454127220 */ /* 0x000fe20000400000 */
[----:B------:R-:W-:Y:S01]  /*8a00*/  HFMA2 R22, -RZ, RZ, 1.857421875, -1409 ;  /* 0x3f6ee581ff167431 */ /* 0x000fe200000001ff */
[----:B------:R-:W-:Y:S01]  /*8a10*/  ISETP.GE.AND P0, PT, R12, RZ, PT ;  /* 0x000000ff0c00720c */ /* 0x000fe20003f06270 */
[----:B------:R-:W-:Y:S01]  /*8a20*/  BSSY.RECONVERGENT B6, `(.L_x_177) ;  /* 0x0000028000067945 */ /* 0x000fe20003800200 */
[----:B------:R-:W-:Y:S01]  /*8a30*/  FFMA R19, R18, R19, -0.015681877732276916504 ;  /* 0xbc80774812137423 */ /* 0x000fe20000000013 */
[----:B------:R-:W-:Y:S01]  /*8a40*/  FSETP.NEU.AND P5, PT, |R12|, |R15|, PT ;  /* 0x4000000f0c00720b */ /* 0x000fe20003fad200 */
[----:B------:R-:W-:Y:S01]  /*8a50*/  FADD R12, |R15|, |R12| ;  /* 0x4000000c0f0c7221 */ /* 0x000fe20000000200 */
[----:B------:R-:W-:Y:S01]  /*8a60*/  FSETP.NEU.AND P4, PT, R17, RZ, PT ;  /* 0x000000ff1100720b */ /* 0x000fe20003f8d000 */
[----:B------:R-:W-:-:S04]  /*8a70*/  FFMA R19, R18, R19, 0.042200751602649688721 ;  /* 0x3d2cdab212137423 */ /* 0x000fc80000000013 */
[----:B------:R-:W-:-:S04]  /*8a80*/  FFMA R19, R18, R19, -0.074792981147766113281 ;  /* 0xbd992d1012137423 */ /* 0x000fc80000000013 */
[----:B------:R-:W-:-:S04]  /*8a90*/  FFMA R19, R18, R19, 0.10640415549278259277 ;  /* 0x3dd9ea6c12137423 */ /* 0x000fc80000000013 */
[----:B------:R-:W-:-:S04]  /*8aa0*/  FFMA R21, R18, R19, -0.14207722246646881104 ;  /* 0xbe117cb112157423 */ /* 0x000fc80000000013 */
[----:B------:R-:W-:-:S04]  /*8ab0*/  FFMA R21, R18, R21, 0.19993925094604492188 ;  /* 0x3e4cbce012157423 */ /* 0x000fc80000000015 */
[----:B------:R-:W-:-:S04]  /*8ac0*/  FFMA R23, R18, R21, -0.33333197236061096191 ;  /* 0xbeaaaa7d12177423 */ /* 0x000fc80000000015 */
[----:B------:R-:W-:-:S04]  /*8ad0*/  FMUL R23, R18, R23 ;  /* 0x0000001712177220 */ /* 0x000fc80000400000 */
[----:B------:R-:W-:-:S04]  /*8ae0*/  FFMA R23, R23, R84, R84 ;  /* 0x0000005417177223 */ /* 0x000fc80000000054 */
[C---:B------:R-:W-:Y:S01]  /*8af0*/  FFMA R18, R22.reuse, 1.6832555532455444336, -R23 ;  /* 0x3fd774eb16127823 */ /* 0x040fe20000000817 */
[----:B------:R-:W-:-:S04]  /*8b00*/  FSEL R22, R22, 1.8663789033889770508, P1 ;  /* 0x3feee58116167808 */ /* 0x000fc80000800000 */
[-C--:B------:R-:W-:Y:S02]  /*8b10*/  FSEL R18, R18, R23.reuse, P1 ;  /* 0x0000001712127208 */ /* 0x080fe40000800000 */
[----:B------:R-:W-:-:S05]  /*8b20*/  FSEL R23, R23, -R23, P1 ;  /* 0x8000001717177208 */ /* 0x000fca0000800000 */
[----:B------:R-:W-:Y:S01]  /*8b30*/  @!P0 FFMA R18, R22, 1.6832555532455444336, R23 ;  /* 0x3fd774eb16128823 */ /* 0x000fe20000000017 */
[----:B------:R-:W-:-:S05]  /*8b40*/  IMAD.MOV.U32 R22, RZ, RZ, 0x4016cbe4 ;  /* 0x4016cbe4ff167424 */ /* 0x000fca00078e00ff */
[----:B------:R-:W-:Y:S02]  /*8b50*/  @!P5 FSEL R18, R22, 0.78539818525314331055, !P0 ;  /* 0x3f490fdb1612d808 */ /* 0x000fe40004000000 */
[----:B------:R-:W-:Y:S02]  /*8b60*/  @!P4 FSEL R18, RZ, 3.1415927410125732422, P0 ;  /* 0x40490fdbff12c808 */ /* 0x000fe40000000000 */
[----:B------:R-:W-:Y:S02]  /*8b70*/  FSETP.NAN.AND P0, PT, R12, R12, PT ;  /* 0x0000000c0c00720b */ /* 0x000fe40003f08000 */
[----:B------:R-:W-:-:S04]  /*8b80*/  LOP3.LUT R15, R18, 0x80000000, R15, 0xb8, !PT ;  /* 0x80000000120f7812 */ /* 0x000fc800078eb80f */
[----:B------:R-:W-:Y:S01]  /*8b90*/  FSEL R59, R12, R15, P0 ;  /* 0x0000000f0c3b7208 */ /* 0x000fe20000000000 */
[----:B--2---:R-:W-:Y:S01]  /*8ba0*/  FADD R16, R3, -R4 ;  /* 0x8000000403107221 */ /* 0x004fe20000000000 */
[----:B------:R-:W-:-:S05]  /*8bb0*/  FADD R19, R2, -R11 ;  /* 0x8000000b02137221 */ /* 0x000fca0000000000 */
[----:B------:R-:W-:-:S04]  /*8bc0*/  FSETP.GT.AND P3, PT, |R16|, |R19|, PT ;  /* 0x400000131000720b */ /* 0x000fc80003f64200 */
[----:B------:R-:W-:Y:S02]  /*8bd0*/  FSEL R21, |R16|, |R19|, P3 ;  /* 0x4000001310157208 */ /* 0x000fe40001800200 */
        /* <DEDUP_REMOVED lines=12> */
.L_x_178:
[----:B------:R-:W-:Y:S05]  /*8ca0*/  BSYNC.RECONVERGENT B6 ;  /* 0x0000000000067941 */ /* 0x000fea0003800200 */
.L_x_177:
[----:B------:R-:W-:Y:S02]  /*8cb0*/  IMAD.MOV.U32 R15, RZ, RZ, 0x3b33710b ;  /* 0x3b33710bff0f7424 */ /* 0x000fe400078e00ff */
[----:B------:R-:W-:Y:S01]  /*8cc0*/  FMUL R12, R84, R84 ;  /* 0x00000054540c7220 */ /* 0x000fe20000400000 */
[----:B------:R-:W-:Y:S01]  /*8cd0*/  MOV R18, 0x3f6ee581 ;  /* 0x3f6ee58100127802 */ /* 0x000fe20000000f00 */
[----:B------:R-:W-:Y:S01]  /*8ce0*/  BSSY.RECONVERGENT B1, `(.L_x_179) ;  /* 0x0000020000017945 */ /* 0x000fe20003800200 */
[C---:B------:R-:W-:Y:S01]  /*8cf0*/  ISETP.GE.AND P0, PT, R19.reuse, RZ, PT ;  /* 0x000000ff1300720c */ /* 0x040fe20003f06270 */
[----:B------:R-:W-:Y:S01]  /*8d00*/  FFMA R15, R12, R15, -0.015681877732276916504 ;  /* 0xbc8077480c0f7423 */ /* 0x000fe2000000000f */
[----:B------:R-:W-:Y:S01]  /*8d10*/  FSETP.NEU.AND P4, PT, |R19|, |R16|, PT ;  /* 0x400000101300720b */ /* 0x000fe20003f8d200 */
[----:B------:R-:W-:Y:S01]  /*8d20*/  FADD R19, |R16|, |R19| ;  /* 0x4000001310137221 */ /* 0x000fe20000000200 */
[----:B------:R-:W-:Y:S01]  /*8d30*/  FSETP.NEU.AND P1, PT, R21, RZ, PT ;  /* 0x000000ff1500720b */ /* 0x000fe20003f2d000 */
[----:B------:R-:W-:Y:S01]  /*8d40*/  FFMA R15, R12, R15, 0.042200751602649688721 ;  /* 0x3d2cdab20c0f7423 */ /* 0x000fe2000000000f */
[----:B------:R-:W-:-:S03]  /*8d50*/  FSEL R17, R18, 1.8663789033889770508, P3 ;  /* 0x3feee58112117808 */ /* 0x000fc60001800000 */
[----:B------:R-:W-:-:S04]  /*8d60*/  FFMA R15, R12, R15, -0.074792981147766113281 ;  /* 0xbd992d100c0f7423 */ /* 0x000fc8000000000f */
[----:B------:R-:W-:-:S04]  /*8d70*/  FFMA R15, R12, R15, 0.10640415549278259277 ;  /* 0x3dd9ea6c0c0f7423 */ /* 0x000fc8000000000f */
[----:B------:R-:W-:-:S04]  /*8d80*/  FFMA R15, R12, R15, -0.14207722246646881104 ;  /* 0xbe117cb10c0f7423 */ /* 0x000fc8000000000f */
[----:B------:R-:W-:-:S04]  /*8d90*/  FFMA R15, R12, R15, 0.19993925094604492188 ;  /* 0x3e4cbce00c0f7423 */ /* 0x000fc8000000000f */
[----:B------:R-:W-:-:S04]  /*8da0*/  FFMA R15, R12, R15, -0.33333197236061096191 ;  /* 0xbeaaaa7d0c0f7423 */ /* 0x000fc8000000000f */
[----:B------:R-:W-:-:S04]  /*8db0*/  FMUL R15, R12, R15 ;  /* 0x0000000f0c0f7220 */ /* 0x000fc80000400000 */
[----:B------:R-:W-:-:S04]  /*8dc0*/  FFMA R15, R15, R84, R84 ;  /* 0x000000540f0f7223 */ /* 0x000fc80000000054 */
[----:B------:R-:W-:-:S05]  /*8dd0*/  FFMA R12, R18, 1.6832555532455444336, -R15 ;  /* 0x3fd774eb120c7823 */ /* 0x000fca000000080f */
        /* <DEDUP_REMOVED lines=8> */
[----:B------:R-:W-:-:S04]  /*8e60*/  FSEL R16, R19, R16, P0 ;  /* 0x0000001013107208 */ /* 0x000fc80000000000 */
[----:B------:R-:W-:-:S13]  /*8e70*/  FSETP.GT.AND P0, PT, R59, R16, PT ;  /* 0x000000103b00720b */ /* 0x000fda0003f04000 */
[----:B------:R-:W-:Y:S05]  /*8e80*/  @!P0 BRA `(.L_x_180) ;  /* 0x0000000000148947 */ /* 0x000fea0003800000 */
[----:B------:R-:W2:Y:S04]  /*8e90*/  LDL.64 R16, [R14] ;  /* 0x000000000e107983 */ /* 0x000ea80000100a00 */
[----:B------:R1:W-:Y:S04]  /*8ea0*/  STL.64 [R14], R2 ;  /* 0x000000020e007387 */ /* 0x0003e80000100a00 */
[----:B--2---:R2:W-:Y:S01]  /*8eb0*/  STL.64 [R14+0x8], R16 ;  /* 0x000008100e007387 */ /* 0x0045e20000100a00 */
[----:B-1----:R-:W-:Y:S01]  /*8ec0*/  MOV R2, R16 ;  /* 0x0000001000027202 */ /* 0x002fe20000000f00 */
[----:B------:R-:W-:-:S07]  /*8ed0*/  IMAD.MOV.U32 R3, RZ, RZ, R17 ;  /* 0x000000ffff037224 */ /* 0x000fce00078e0011 */
.L_x_180:
[----:B------:R-:W-:Y:S05]  /*8ee0*/  BSYNC.RECONVERGENT B1 ;  /* 0x0000000000017941 */ /* 0x000fea0003800200 */
.L_x_179:
[----:B------:R-:W-:Y:S05]  /*8ef0*/  @P2 BRA `(.L_x_181) ;  /* 0xfffffff800602947 */ /* 0x000fea000383ffff */
.L_x_174:
[----:B------:R-:W-:Y:S05]  /*8f00*/  BSYNC.RECONVERGENT B5 ;  /* 0x0000000000057941 */ /* 0x000fea0003800200 */
.L_x_173:
[----:B------:R-:W-:Y:S01]  /*8f10*/  IADD3 R6, PT, PT, R6, 0x1, RZ ;  /* 0x0000000106067810 */ /* 0x000fe20007ffe0ff */
[----:B------:R-:W-:-:S03]  /*8f20*/  VIADD R13, R13, 0xffffffff ;  /* 0xffffffff0d0d7836 */ /* 0x000fc60000000000 */
[----:B------:R-:W-:-:S13]  /*8f30*/  ISETP.NE.AND P0, PT, R6, R7, PT ;  /* 0x000000070600720c */ /* 0x000fda0003f05270 */
[----:B------:R-:W-:Y:S05]  /*8f40*/  @P0 BRA `(.L_x_182) ;  /* 0xfffffff800340947 */ /* 0x000fea000383ffff */
[----:B------:R-:W-:Y:S05]  /*8f50*/  BSYNC.RECONVERGENT B4 ;  /* 0x0000000000047941 */ /* 0x000fea0003800200 */
.L_x_172:
[----:B------:R-:W3:Y:S01]  /*8f60*/  LDL.64 R24, [R1+0x50] ;  /* 0x0000500001187983 */ /* 0x000ee20000100a00 */
[----:B------:R-:W-:Y:S01]  /*8f70*/  IADD3 R20, PT, PT, R20, -0x2, RZ ;  /* 0xfffffffe14147810 */ /* 0x000fe20007ffe0ff */
[----:B------:R-:W-:Y:S01]  /*8f80*/  BSSY.RECONVERGENT B1, `(.L_x_183) ;  /* 0x0000041000017945 */ /* 0x000fe20003800200 */
[----:B------:R-:W-:Y:S01]  /*8f90*/  LOP3.LUT R6, R7, 0x7, RZ, 0xc0, !PT ;  /* 0x0000000707067812 */ /* 0x000fe200078ec0ff */
[----:B------:R-:W-:Y:S01]  /*8fa0*/  HFMA2 R0, -RZ, RZ, 0, 0 ;  /* 0x00000000ff007431 */ /* 0x000fe200000001ff */
[----:B------:R-:W-:Y:S01]  /*8fb0*/  ISETP.GE.U32.AND P0, PT, R20, 0x7, PT ;  /* 0x000000071400780c */ /* 0x000fe20003f06070 */
[----:B------:R-:W-:Y:S01]  /*8fc0*/  IMAD.MOV.U32 R4, RZ, RZ, RZ ;  /* 0x000000ffff047224 */ /* 0x000fe200078e00ff */
[----:B------:R-:W-:Y:S01]  /*8fd0*/  ISETP.NE.AND P1, PT, R6, RZ, PT ;  /* 0x000000ff0600720c */ /* 0x000fe20003f25270 */
[----:B---3--:R-:W-:Y:S01]  /*8fe0*/  IMAD.MOV.U32 R3, RZ, RZ, R25 ;  /* 0x000000ffff037224 */ /* 0x008fe200078e0019 */
[----:B------:R-:W-:-:S09]  /*8ff0*/  MOV R2, R24 ;  /* 0x0000001800027202 */ /* 0x000fd20000000f00 */
[----:B------:R-:W-:Y:S05]  /*9000*/  @!P0 BRA `(.L_x_184) ;  /* 0x0000000000e08947 */ /* 0x000fea0003800000 */
[----:B------:R-:W-:Y:S01]  /*9010*/  LOP3.LUT R0, R7, 0xfffffff8, RZ, 0xc0, !PT ;  /* 0xfffffff807007812 */ /* 0x000fe200078ec0ff */
[----:B------:R-:W-:Y:S01]  /*9020*/  IMAD.MOV.U32 R4, RZ, RZ, RZ ;  /* 0x000000ffff047224 */ /* 0x000fe200078e00ff */
[----:B------:R-:W-:Y:S01]  /*9030*/  MOV R11, RZ ;  /* 0x000000ff000b7202 */ /* 0x000fe20000000f00 */
[----:B------:R-:W-:Y:S01]  /*9040*/  IMAD.MOV.U32 R3, RZ, RZ, R25 ;  /* 0x000000ffff037224 */ /* 0x000fe200078e0019 */
[----:B------:R-:W-:-:S07]  /*9050*/  MOV R2, R24 ;  /* 0x0000001800027202 */ /* 0x000fce0000000f00 */
.L_x_185:
[----:B------:R-:W-:-:S05]  /*9060*/  IMAD R59, R11, 0x8, R39 ;  /* 0x000000080b3b7824 */ /* 0x000fca00078e0227 */
[----:B------:R-:W3:Y:S04]  /*9070*/  LDL.64 R60, [R59+0x8] ;  /* 0x000008003b3c7983 */ /* 0x000ee80000100a00 */
[----:B--2---:R-:W2:Y:S04]  /*9080*/  LDL.128 R12, [R59+0x10] ;  /* 0x000010003b0c7983 */ /* 0x004ea80000100c00 */
[----:B------:R-:W4:Y:S04]  /*9090*/  LDL.128 R16, [R59+0x20] ;  /* 0x000020003b107983 */ /* 0x000f280000100c00 */
[----:B------:R-:W5:Y:S01]  /*90a0*/  LDL.128 R20, [R59+0x30] ;  /* 0x000030003b147983 */ /* 0x000f620000100c00 */
[----:B------:R-:W-:Y:S01]  /*90b0*/  FADD R56, -R24, R2 ;  /* 0x0000000218387221 */ /* 0x000fe20000000100 */
[----:B------:R-:W-:-:S02]  /*90c0*/  FADD R58, -R25, R3 ;  /* 0x00000003193a7221 */ /* 0x000fc40000000100 */
[----:B------:R-:W5:Y:S01]  /*90d0*/  LDL.64 R2, [R59+0x40] ;  /* 0x000040003b027983 */ /* 0x000f620000100a00 */
[----:B------:R-:W-:-:S04]  /*90e0*/  IADD3 R11, PT, PT, R11, 0x8, RZ ;  /* 0x000000080b0b7810 */ /* 0x000fc80007ffe0ff */
[----:B------:R-:W-:Y:S01]  /*90f0*/  ISETP.NE.AND P0, PT, R11, R0, PT ;  /* 0x000000000b00720c */ /* 0x000fe20003f05270 */
[----:B---3--:R-:W-:Y:S01]  /*9100*/  FADD R63, -R24, R60 ;  /* 0x0000003c183f7221 */ /* 0x008fe20000000100 */
[----:B------:R-:W-:-:S03]  /*9110*/  FADD R61, -R25, R61 ;  /* 0x0000003d193d7221 */ /* 0x000fc60000000100 */
[----:B------:R-:W-:Y:S01]  /*9120*/  FMUL R65, R58, R63 ;  /* 0x0000003f3a417220 */ /* 0x000fe20000400000 */
[C---:B--2---:R-:W-:Y:S01]  /*9130*/  FADD R12, -R24.reuse, R12 ;  /* 0x0000000c180c7221 */ /* 0x044fe20000000100 */
[----:B------:R-:W-:Y:S01]  /*9140*/  FADD R58, -R25, R13 ;  /* 0x0000000d193a7221 */ /* 0x000fe20000000100 */
[----:B------:R-:W-:Y:S01]  /*9150*/  FADD R13, -R24, R14 ;  /* 0x0000000e180d7221 */ /* 0x000fe20000000100 */
[----:B------:R-:W-:Y:S01]  /*9160*/  FFMA R65, R56, R61, -R65 ;  /* 0x0000003d38417223 */ /* 0x000fe20000000841 */
[----:B------:R-:W-:Y:S01]  /*9170*/  FMUL R14, R61, R12 ;  /* 0x0000000c3d0e7220 */ /* 0x000fe20000400000 */
[----:B------:R-:W-:Y:S01]  /*9180*/  FADD R15, -R25, R15 ;  /* 0x0000000f190f7221 */ /* 0x000fe20000000100 */
[----:B------:R-:W-:Y:S01]  /*9190*/  FMUL R61, R58, R13 ;  /* 0x0000000d3a3d7220 */ /* 0x000fe20000400000 */
[----:B------:R-:W-:Y:S01]  /*91a0*/  FADD R65, R65, R4 ;  /* 0x0000000441417221 */ /* 0x000fe20000000000 */
[----:B------:R-:W-:Y:S01]  /*91b0*/  FFMA R14, R63, R58, -R14 ;  /* 0x0000003a3f0e7223 */ /* 0x000fe2000000080e */
[----:B----4-:R-:W-:Y:S01]  /*91c0*/  FADD R16, -R24, R16 ;  /* 0x0000001018107221 */ /* 0x010fe20000000100 */
[----:B------:R-:W-:Y:S01]  /*91d0*/  FADD R4, -R25, R17 ;  /* 0x0000001119047221 */ /* 0x000fe20000000100 */
[----:B------:R-:W-:Y:S01]  /*91e0*/  FFMA R61, R12, R15, -R61 ;  /* 0x0000000f0c3d7223 */ /* 0x000fe2000000083d */
[----:B------:R-:W-:Y:S01]  /*91f0*/  FADD R17, -R24, R18 ;  /* 0x0000001218117221 */ /* 0x000fe20000000100 */
[----:B------:R-:W-:Y:S01]  /*9200*/  FADD R14, R65, R14 ;  /* 0x0000000e410e7221 */ /* 0x000fe20000000000 */
[----:B------:R-:W-:Y:S01]  /*9210*/  FMUL R12, R15, R16 ;  /* 0x000000100f0c7220 */ /* 0x000fe20000400000 */
[----:B------:R-:W-:Y:S01]  /*9220*/  FADD R19, -R25, R19 ;  /* 0x0000001319137221 */ /* 0x000fe20000000100 */
[----:B------:R-:W-:Y:S01]  /*9230*/  FMUL R15, R4, R17 ;  /* 0x00000011040f7220 */ /* 0x000fe20000400000 */
[----:B------:R-:W-:Y:S01]  /*9240*/  FADD R14, R14, R61 ;  /* 0x0000003d0e0e7221 */ /* 0x000fe20000000000 */
[----:B------:R-:W-:Y:S01]  /*9250*/  FFMA R13, R13, R4, -R12 ;  /* 0x000000040d0d7223 */ /* 0x000fe2000000080c */
[----:B-----5:R-:W-:Y:S01]  /*9260*/  FADD R20, -R24, R20 ;  /* 0x0000001418147221 */ /* 0x020fe20000000100 */
[----:B------:R-:W-:Y:S01]  /*9270*/  FFMA R16, R16, R19, -R15 ;  /* 0x0000001310107223 */ /* 0x000fe2000000080f */
[----:B------:R-:W-:Y:S01]  /*9280*/  FADD R4, -R25, R21 ;  /* 0x0000001519047221 */ /* 0x000fe20000000100 */
[----:B------:R-:W-:Y:S01]  /*9290*/  FADD R15, -R24, R22 ;  /* 0x00000016180f7221 */ /* 0x000fe20000000100 */
[----:B------:R-:W-:Y:S01]  /*92a0*/  FADD R13, R14, R13 ;  /* 0x0000000d0e0d7221 */ /* 0x000fe20000000000 */
[----:B------:R-:W-:Y:S01]  /*92b0*/  FMUL R12, R19, R20 ;  /* 0x00000014130c7220 */ /* 0x000fe20000400000 */
[----:B------:R-:W-:Y:S01]  /*92c0*/  FADD R23, -R25, R23 ;  /* 0x0000001719177221 */ /* 0x000fe20000000100 */
[----:B------:R-:W-:Y:S01]  /*92d0*/  FMUL R19, R4, R15 ;  /* 0x0000000f04137220 */ /* 0x000fe20000400000 */
[----:B------:R-:W-:Y:S01]  /*92e0*/  FADD R14, -R24, R2 ;  /* 0x00000002180e7221 */ /* 0x000fe20000000100 */
[----:B------:R-:W-:Y:S01]  /*92f0*/  FADD R13, R13, R16 ;  /* 0x000000100d0d7221 */ /* 0x000fe20000000000 */
[----:B------:R-:W-:Y:S01]  /*9300*/  FFMA R12, R17, R4, -R12 ;  /* 0x00000004110c7223 */ /* 0x000fe2000000080c */
[----:B------:R-:W-:Y:S01]  /*9310*/  FFMA R19, R20, R23, -R19 ;  /* 0x0000001714137223 */ /* 0x000fe20000000813 */
[----:B------:R-:W-:Y:S01]  /*9320*/  FMUL R14, R23, R14 ;  /* 0x0000000e170e7220 */ /* 0x000fe20000400000 */
[----:B------:R-:W-:Y:S01]  /*9330*/  FADD R4, -R25, R3 ;  /* 0x0000000319047221 */ /* 0x000fe20000000100 */
[----:B------:R-:W-:-:S03]  /*9340*/  FADD R12, R13, R12 ;  /* 0x0000000c0d0c7221 */ /* 0x000fc60000000000 */
[----:B------:R-:W-:Y:S01]  /*9350*/  FFMA R15, R15, R4, -R14 ;  /* 0x000000040f0f7223 */ /* 0x000fe2000000080e */
[----:B------:R-:W-:-:S04]  /*9360*/  FADD R12, R12, R19 ;  /* 0x000000130c0c7221 */ /* 0x000fc80000000000 */
[----:B------:R-:W-:Y:S01]  /*9370*/  FADD R4, R12, R15 ;  /* 0x0000000f0c047221 */ /* 0x000fe20000000000 */
[----:B------:R-:W-:Y:S06]  /*9380*/  @P0 BRA `(.L_x_185) ;  /* 0xfffffffc00340947 */ /* 0x000fec000383ffff */
.L_x_184:
[----:B------:R-:W-:Y:S05]  /*9390*/  BSYNC.RECONVERGENT B1 ;  /* 0x0000000000017941 */ /* 0x000fea0003800200 */
.L_x_183:
[----:B------:R-:W-:Y:S05]  /*93a0*/  @!P1 BRA `(.L_x_167) ;  /* 0x0000000000f89947 */ /* 0x000fea0003800000 */
[----:B------:R-:W-:Y:S01]  /*93b0*/  ISETP.GE.U32.AND P0, PT, R6, 0x4, PT ;  /* 0x000000040600780c */ /* 0x000fe20003f06070 */
[----:B------:R-:W-:Y:S01]  /*93c0*/  BSSY.RECONVERGENT B1, `(.L_x_186) ;  /* 0x000001f000017945 */ /* 0x000fe20003800200 */
[----:B------:R-:W-:-:S04]  /*93d0*/  LOP3.LUT R20, R7, 0x3, RZ, 0xc0, !PT ;  /* 0x0000000307147812 */ /* 0x000fc800078ec0ff */
[----:B------:R-:W-:-:S07]  /*93e0*/  ISETP.NE.AND P1, PT, R20, RZ, PT ;  /* 0x000000ff1400720c */ /* 0x000fce0003f25270 */
[----:B------:R-:W-:Y:S06]  /*93f0*/  @!P0 BRA `(.L_x_187) ;  /* 0x00000000006c8947 */ /* 0x000fec0003800000 */
[----:B------:R-:W-:-:S05]  /*9400*/  IMAD R6, R0, 0x8, R39 ;  /* 0x0000000800067824 */ /* 0x000fca00078e0227 */
[----:B--2---:R-:W2:Y:S04]  /*9410*/  LDL.64 R16, [R6+0x8] ;  /* 0x0000080006107983 */ /* 0x004ea80000100a00 */
[----:B------:R-:W3:Y:S04]  /*9420*/  LDL.128 R12, [R6+0x10] ;  /* 0x00001000060c7983 */ /* 0x000ee80000100c00 */
[----:B------:R-:W4:Y:S01]  /*9430*/  LDL.64 R18, [R6+0x20] ;  /* 0x0000200006127983 */ /* 0x000f220000100a00 */
[C---:B------:R-:W-:Y:S01]  /*9440*/  FADD R3, -R25.reuse, R3 ;  /* 0x0000000319037221 */ /* 0x040fe20000000100 */
[----:B------:R-:W-:Y:S01]  /*9450*/  FADD R2, -R24, R2 ;  /* 0x0000000218027221 */ /* 0x000fe20000000100 */
[----:B------:R-:W-:Y:S01]  /*9460*/  IADD3 R0, PT, PT, R0, 0x4, RZ ;  /* 0x0000000400007810 */ /* 0x000fe20007ffe0ff */
[----:B--2---:R-:W-:Y:S01]  /*9470*/  FADD R16, -R24, R16 ;  /* 0x0000001018107221 */ /* 0x004fe20000000100 */
[----:B------:R-:W-:-:S03]  /*9480*/  FADD R17, -R25, R17 ;  /* 0x0000001119117221 */ /* 0x000fc60000000100 */
[----:B------:R-:W-:Y:S01]  /*9490*/  FMUL R3, R3, R16 ;  /* 0x0000001003037220 */ /* 0x000fe20000400000 */
[C---:B---3--:R-:W-:Y:S01]  /*94a0*/  FADD R12, -R24.reuse, R12 ;  /* 0x0000000c180c7221 */ /* 0x048fe20000000100 */
[----:B------:R-:W-:Y:S01]  /*94b0*/  FADD R13, -R25, R13 ;  /* 0x0000000d190d7221 */ /* 0x000fe20000000100 */
[----:B------:R-:W-:Y:S01]  /*94c0*/  FADD R14, -R24, R14 ;  /* 0x0000000e180e7221 */ /* 0x000fe20000000100 */
[----:B------:R-:W-:Y:S01]  /*94d0*/  FFMA R3, R2, R17, -R3 ;  /* 0x0000001102037223 */ /* 0x000fe20000000803 */
[----:B------:R-:W-:Y:S01]  /*94e0*/  FMUL R17, R17, R12 ;  /* 0x0000000c11117220 */ /* 0x000fe20000400000 */
[----:B------:R-:W-:Y:S01]  /*94f0*/  FADD R15, -R25, R15 ;  /* 0x0000000f190f7221 */ /* 0x000fe20000000100 */
[----:B------:R-:W-:Y:S01]  /*9500*/  FMUL R11, R13, R14 ;  /* 0x0000000e0d0b7220 */ /* 0x000fe20000400000 */
[----:B----4-:R-:W-:Y:S01]  /*9510*/  FADD R18, -R24, R18 ;  /* 0x0000001218127221 */ /* 0x010fe20000000100 */
        /* <DEDUP_REMOVED lines=8> */
[----:B------:R-:W-:-:S07]  /*95a0*/  FADD R4, R3, R4 ;  /* 0x0000000403047221 */ /* 0x000fce0000000000 */
.L_x_187:
[----:B------:R-:W-:Y:S05]  /*95b0*/  BSYNC.RECONVERGENT B1 ;  /* 0x0000000000017941 */ /* 0x000fea0003800200 */
.L_x_186:
[----:B------:R-:W-:Y:S05]  /*95c0*/  @!P1 BRA `(.L_x_167) ;  /* 0x0000000000709947 */ /* 0x000fea0003800000 */
[----:B------:R-:W-:Y:S02]  /*95d0*/  ISETP.NE.AND P0, PT, R20, 0x1, PT ;  /* 0x000000011400780c */ /* 0x000fe40003f05270 */
[----:B------:R-:W-:-:S04]  /*95e0*/  LOP3.LUT R7, R7, 0x1, RZ, 0xc0, !PT ;  /* 0x0000000107077812 */ /* 0x000fc800078ec0ff */
[----:B------:R-:W-:-:S07]  /*95f0*/  ISETP.NE.U32.AND P1, PT, R7, 0x1, PT ;  /* 0x000000010700780c */ /* 0x000fce0003f25070 */
[C---:B------:R-:W-:Y:S01]  /*9600*/  @P0 IMAD R2, R0.reuse, 0x8, R39 ;  /* 0x0000000800020824 */ /* 0x040fe200078e0227 */
[----:B------:R-:W-:-:S04]  /*9610*/  @P0 IADD3 R0, PT, PT, R0, 0x2, RZ ;  /* 0x0000000200000810 */ /* 0x000fc80007ffe0ff */
[----:B--2---:R-:W2:Y:S01]  /*9620*/  @P0 LDL.128 R12, [R2] ;  /* 0x00000000020c0983 */ /* 0x004ea20000100c00 */
[----:B------:R-:W-:-:S03]  /*9630*/  @!P1 IMAD R16, R0, 0x8, R39 ;  /* 0x0000000800109824 */ /* 0x000fc600078e0227 */
[----:B------:R-:W3:Y:S04]  /*9640*/  @P0 LDL.64 R6, [R2+0x10] ;  /* 0x0000100002060983 */ /* 0x000ee80000100a00 */
[----:B------:R-:W4:Y:S01]  /*9650*/  @!P1 LDL.128 R16, [R16] ;  /* 0x0000000010109983 */ /* 0x000f220000100c00 */
[C---:B--2---:R-:W-:Y:S01]  /*9660*/  @P0 FADD R13, -R25.reuse, R13 ;  /* 0x0000000d190d0221 */ /* 0x044fe20000000100 */
[C---:B------:R-:W-:Y:S01]  /*9670*/  @P0 FADD R14, -R24.reuse, R14 ;  /* 0x0000000e180e0221 */ /* 0x040fe20000000100 */
[C---:B------:R-:W-:Y:S01]  /*9680*/  @P0 FADD R0, -R25.reuse, R15 ;  /* 0x0000000f19000221 */ /* 0x040fe20000000100 */
[C---:B------:R-:W-:Y:S01]  /*9690*/  @P0 FADD R12, -R24.reuse, R12 ;  /* 0x0000000c180c0221 */ /* 0x040fe20000000100 */
[----:B---3--:R-:W-:Y:S01]  /*96a0*/  @P0 FADD R3, -R24, R6 ;  /* 0x0000000618030221 */ /* 0x008fe20000000100 */
[----:B------:R-:W-:Y:S01]  /*96b0*/  @P0 FMUL R13, R14, R13 ;  /* 0x0000000d0e0d0220 */ /* 0x000fe20000400000 */
[----:B------:R-:W-:-:S02]  /*96c0*/  @P0 FADD R7, -R25, R7 ;  /* 0x0000000719070221 */ /* 0x000fc40000000100 */
[C---:B------:R-:W-:Y:S01]  /*96d0*/  @P0 FMUL R3, R0.reuse, R3 ;  /* 0x0000000300030220 */ /* 0x040fe20000400000 */
[----:B------:R-:W-:Y:S01]  /*96e0*/  @P0 FFMA R13, R0, R12, -R13 ;  /* 0x0000000c000d0223 */ /* 0x000fe2000000080d */
[----:B----4-:R-:W-:Y:S01]  /*96f0*/  @!P1 FADD R18, -R24, R18 ;  /* 0x0000001218129221 */ /* 0x010fe20000000100 */
[C---:B------:R-:W-:Y:S01]  /*9700*/  @!P1 FADD R17, -R25.reuse, R17 ;  /* 0x0000001119119221 */ /* 0x040fe20000000100 */
[----:B------:R-:W-:Y:S01]  /*9710*/  @P0 FFMA R14, R14, R7, -R3 ;  /* 0x000000070e0e0223 */ /* 0x000fe20000000803 */
[----:B------:R-:W-:Y:S01]  /*9720*/  @!P1 FADD R16, -R24, R16 ;  /* 0x0000001018109221 */ /* 0x000fe20000000100 */
[----:B------:R-:W-:Y:S01]  /*9730*/  @!P1 FADD R19, -R25, R19 ;  /* 0x0000001319139221 */ /* 0x000fe20000000100 */
[----:B------:R-:W-:Y:S01]  /*9740*/  @P0 FADD R13, R4, R13 ;  /* 0x0000000d040d0221 */ /* 0x000fe20000000000 */
[----:B------:R-:W-:-:S03]  /*9750*/  @!P1 FMUL R17, R17, R18 ;  /* 0x0000001211119220 */ /* 0x000fc60000400000 */
[----:B------:R-:W-:Y:S01]  /*9760*/  @P0 FADD R4, R14, R13 ;  /* 0x0000000d0e040221 */ /* 0x000fe20000000000 */
[----:B------:R-:W-:-:S04]  /*9770*/  @!P1 FFMA R17, R16, R19, -R17 ;  /* 0x0000001310119223 */ /* 0x000fc80000000811 */
[----:B------:R-:W-:-:S07]  /*9780*/  @!P1 FADD R4, R4, R17 ;  /* 0x0000001104049221 */ /* 0x000fce0000000000 */
.L_x_167:
[----:B------:R-:W-:Y:S05]  /*9790*/  BSYNC.RECONVERGENT B3 ;  /* 0x0000000000037941 */ /* 0x000fea0003800200 */
.L_x_166:
[----:B------:R-:W-:Y:S01]  /*97a0*/  FADD R55, R55, -R57 ;  /* 0x8000003937377221 */ /* 0x000fe20000000000 */
[----:B------:R-:W-:Y:S01]  /*97b0*/  FADD R52, R52, -R54 ;  /* 0x8000003634347221 */ /* 0x000fe20000000000 */
[----:B------:R-:W-:Y:S01]  /*97c0*/  FADD R3, R10, -R8 ;  /* 0x800000080a037221 */ /* 0x000fe20000000000 */
[----:B------:R-:W-:Y:S01]  /*97d0*/  FADD R0, R5, -R9 ;  /* 0x8000000905007221 */ /* 0x000fe20000000000 */
[----:B------:R-:W-:Y:S01]  /*97e0*/  FMUL R24, |R4|, 0.5 ;  /* 0x3f00000004187820 */ /* 0x000fe20000400200 */
[----:B------:R-:W-:Y:S01]  /*97f0*/  FMUL R52, R55, R52 ;  /* 0x0000003437347220 */ /* 0x000fe20000400000 */
[----:B------:R-:W-:Y:S03]  /*9800*/  BSSY.RECONVERGENT B3, `(.L_x_188) ;  /* 0x000000e000037945 */ /* 0x000fe60003800200 */
[----:B------:R-:W-:-:S04]  /*9810*/  FFMA R3, R3, R0, R52 ;  /* 0x0000000003037223 */ /* 0x000fc80000000034 */
[----:B------:R-:W-:-:S05]  /*9820*/  FADD R3, -R24, R3 ;  /* 0x0000000318037221 */ /* 0x000fca0000000100 */
[----:B------:R-:W-:-:S04]  /*9830*/  FMNMX R25, R3, 9.9999999392252902908e-09, !PT ;  /* 0x322bcc7703197809 */ /* 0x000fc80007800000 */
[----:B------:R-:W1:Y:S08]  /*9840*/  MUFU.RCP R0, R25 ;  /* 0x0000001900007308 */ /* 0x000e700000001000 */
[----:B------:R-:W3:Y:S01]  /*9850*/  FCHK P0, R24, R25 ;  /* 0x0000001918007302 */ /* 0x000ee20000000000 */
[----:B-1----:R-:W-:-:S04]  /*9860*/  FFMA R3, -R25, R0, 1 ;  /* 0x3f80000019037423 */ /* 0x002fc80000000100 */
[----:B------:R-:W-:-:S04]  /*9870*/  FFMA R3, R0, R3, R0 ;  /* 0x0000000300037223 */ /* 0x000fc80000000000 */
[----:B------:R-:W-:-:S04]  /*9880*/  FFMA R0, R24, R3, RZ ;  /* 0x0000000318007223 */ /* 0x000fc800000000ff */
[----:B------:R-:W-:-:S04]  /*9890*/  FFMA R2, -R25, R0, R24 ;  /* 0x0000000019027223 */ /* 0x000fc80000000118 */
[----:B------:R-:W-:Y:S01]  /*98a0*/  FFMA R84, R3, R2, R0 ;  /* 0x0000000203547223 */ /* 0x000fe20000000000 */
[----:B---3--:R-:W-:Y:S06]  /*98b0*/  @!P0 BRA `(.L_x_189) ;  /* 0x0000000000088947 */ /* 0x008fec0003800000 */
[----:B------:R-:W-:-:S07]  /*98c0*/  MOV R67, 0x98e0 ;  /* 0x000098e000437802 */ /* 0x000fce0000000f00 */
[----:B0-2---:R-:W-:Y:S05]  /*98d0*/  CALL.REL.NOINC `($__internal_1_$__cuda_sm3x_div_rn_noftz_f32_slowpath) ;  /* 0x0000000000707944 */ /* 0x005fea0003c00000 */
.L_x_189:
[----:B------:R-:W-:Y:S05]  /*98e0*/  BSYNC.RECONVERGENT B3 ;  /* 0x0000000000037941 */ /* 0x000fea0003800200 */
.L_x_188:
[----:B------:R-:W-:Y:S01]  /*98f0*/  HFMA2 R2, -RZ, RZ, 0, 5.9604644775390625e-08 ;  /* 0x00000001ff027431 */ /* 0x000fe200000001ff */
[----:B------:R-:W1:Y:S04]  /*9900*/  LDCU UR4, c[0x0][0x384] ;  /* 0x00007080ff0477ac */ /* 0x000e680008000800 */
[CC--:B------:R-:W-:Y:S02]  /*9910*/  SHF.L.U64.HI R0, R2.reuse, R41.reuse, RZ ;  /* 0x0000002902007219 */ /* 0x0c0fe400000102ff */
[----:B------:R-:W-:Y:S01]  /*9920*/  SHF.L.U32 R3, R2, R41, RZ ;  /* 0x0000002902037219 */ /* 0x000fe200000006ff */
[----:B------:R-:W-:-:S05]  /*9930*/  VIADD R41, R41, 0x1 ;  /* 0x0000000129297836 */ /* 0x000fca0000000000 */
[----:B------:R-:W-:Y:S02]  /*9940*/  ISETP.NE.AND P1, PT, R41, R48, PT ;  /* 0x000000302900720c */ /* 0x000fe40003f25270 */
[----:B-1----:R-:W-:-:S04]  /*9950*/  FSETP.GT.AND P0, PT, R84, UR4, PT ;  /* 0x0000000454007c0b */ /* 0x002fc8000bf04000 */
[----:B------:R-:W-:Y:S02]  /*9960*/  SEL R3, R3, RZ, P0 ;  /* 0x000000ff03037207 */ /* 0x000fe40000000000 */
[----:B------:R-:W-:Y:S02]  /*9970*/  SEL R0, R0, RZ, P0 ;  /* 0x000000ff00007207 */ /* 0x000fe40000000000 */
[----:B------:R-:W-:Y:S02]  /*9980*/  LOP3.LUT R46, R3, R46, RZ, 0xfc, !PT ;  /* 0x0000002e032e7212 */ /* 0x000fe400078efcff */
[----:B------:R-:W-:Y:S01]  /*9990*/  LOP3.LUT R45, R0, R45, RZ, 0xfc, !PT ;  /* 0x0000002d002d7212 */ /* 0x000fe200078efcff */
[----:B------:R-:W-:Y:S06]  /*99a0*/  @P1 BRA `(.L_x_190) ;  /* 0xffffff6c00501947 */ /* 0x000fec000383ffff */
.L_x_56:
[----:B------:R-:W-:Y:S05]  /*99b0*/  BSYNC.RECONVERGENT B0 ;  /* 0x0000000000007941 */ /* 0x000fea0003800200 */
.L_x_55:
[----:B------:R-:W1:Y:S01]  /*99c0*/  LDCU UR5, c[0x0][0x380] ;  /* 0x00007000ff0577ac */ /* 0x000e620008000800 */
[----:B0-----:R-:W0:Y:S01]  /*99d0*/  LDC.64 R2, c[0x0][0x390] ;  /* 0x0000e400ff027b82 */ /* 0x001e220000000a00 */
[----:B-1----:R-:W-:Y:S02]  /*99e0*/  ULOP3.LUT UR8, UR5, 0x8000003f, URZ, 0xc0, !UPT ;  /* 0x8000003f05087892 */ /* 0x002fe4000f8ec0ff */
[----:B------:R-:W-:Y:S02]  /*99f0*/  USHF.R.S32.HI UR4, URZ, 0x1f, UR5 ;  /* 0x0000001fff047899 */ /* 0x000fe40008011405 */
[----:B------:R-:W-:Y:S02]  /*9a00*/  UISETP.GT.AND UP0, UPT, UR8, URZ, UPT ;  /* 0x000000ff0800728c */ /* 0x000fe4000bf04270 */
[----:B------:R-:W-:-:S04]  /*9a10*/  ULEA.HI UR4, UR4, UR5, URZ, 0x6 ;  /* 0x0000000504047291 */ /* 0x000fc8000f8f30ff */
[----:B------:R-:W-:Y:S02]  /*9a20*/  USHF.R.S32.HI UR5, URZ, 0x6, UR4 ;  /* 0x00000006ff057899 */ /* 0x000fe40008011404 */
[----:B------:R-:W-:-:S03]  /*9a30*/  ULEA.HI.SX32 UR4, UR4, 0x1, 0x1a ;  /* 0x0000000104047891 */ /* 0x000fc6000f8fd2ff */
[----:B------:R-:W-:-:S06]  /*9a40*/  @!UP0 UIADD3 UR4, UPT, UPT, UR5, URZ, URZ ;  /* 0x000000ff05048290 */ /* 0x000fcc000fffe0ff */
[----:B------:R-:W-:-:S04]  /*9a50*/  IMAD R47, R47, UR4, R50 ;  /* 0x000000042f2f7c24 */ /* 0x000fc8000f8e0232 */
[----:B0-----:R-:W-:Y:S01]  /*9a60*/  IMAD.WIDE R2, R47, 0x8, R2 ;  /* 0x000000082f027825 */ /* 0x001fe200078e0202 */
[----:B------:R-:W-:-:S05]  /*9a70*/  MOV R47, R45 ;  /* 0x0000002d002f7202 */ /* 0x000fca0000000f00 */
[----:B------:R-:W-:Y:S01]  /*9a80*/  STG.E.64 desc[UR6][R2.64], R46 ;  /* 0x0000002e02007986 */ /* 0x000fe2000c101b06 */
[----:B------:R-:W-:Y:S05]  /*9a90*/  EXIT ;  /* 0x000000000000794d */ /* 0x000fea0003800000 */
        .weak           $__internal_1_$__cuda_sm3x_div_rn_noftz_f32_slowpath
        .type           $__internal_1_$__cuda_sm3x_div_rn_noftz_f32_slowpath,@function
        .size           $__internal_1_$__cuda_sm3x_div_rn_noftz_f32_slowpath,(.L_x_500 - $__internal_1_$__cuda_sm3x_div_rn_noftz_f32_slowpath)
$__internal_1_$__cuda_sm3x_div_rn_noftz_f32_slowpath:
[----:B------:R-:W-:Y:S01]  /*9aa0*/  SHF.R.U32.HI R86, RZ, 0x17, R25 ;  /* 0x00000017ff567819 */ /* 0x000fe20000011619 */
[----:B------:R-:W-:Y:S01]  /*9ab0*/  BSSY.RECONVERGENT B1, `(.L_x_191) ;  /* 0x0000063000017945 */ /* 0x000fe20003800200 */
[----:B------:R-:W-:Y:S02]  /*9ac0*/  SHF.R.U32.HI R85, RZ, 0x17, R24 ;  /* 0x00000017ff557819 */ /* 0x000fe40000011618 */
[----:B------:R-:W-:Y:S02]  /*9ad0*/  LOP3.LUT R86, R86, 0xff, RZ, 0xc0, !PT ;  /* 0x000000ff56567812 */ /* 0x000fe400078ec0ff */
[----:B------:R-:W-:-:S03]  /*9ae0*/  LOP3.LUT R85, R85, 0xff, RZ, 0xc0, !PT ;  /* 0x000000ff55557812 */ /* 0x000fc600078ec0ff */
[----:B------:R-:W-:Y:S01]  /*9af0*/  VIADD R87, R86, 0xffffffff ;  /* 0xffffffff56577836 */ /* 0x000fe20000000000 */
[----:B------:R-:W-:-:S04]  /*9b00*/  IADD3 R88, PT, PT, R85, -0x1, RZ ;  /* 0xffffffff55587810 */ /* 0x000fc80007ffe0ff */
        /* <DEDUP_REMOVED lines=10> */
[C---:B------:R-:W-:Y:S02]  /*9bb0*/  FSETP.NEU.FTZ.AND P0, PT, |R24|.reuse, +INF , PT ;  /* 0x7f8000001800780b */ /* 0x040fe40003f1d200 */
        /* <DEDUP_REMOVED lines=11> */
[----:B------:R-:W-:Y:S01]  /*9c70*/  @P0 MOV R84, RZ ;  /* 0x000000ff00540202 */ /* 0x000fe20000000f00 */
[----:B------:R-:W-:Y:S02]  /*9c80*/  @!P0 IMAD.MOV.U32 R84, RZ, RZ, -0x40 ;  /* 0xffffffc0ff548424 */ /* 0x000fe400078e00ff */
[----:B------:R-:W-:Y:S01]  /*9c90*/  @!P0 FFMA R24, R24, 1.84467440737095516160e+19, RZ ;  /* 0x5f80000018188823 */ /* 0x000fe200000000ff */
[----:B------:R-:W-:Y:S02]  /*9ca0*/  @!P4 FFMA R25, R25, 1.84467440737095516160e+19, RZ ;  /* 0x5f8000001919c823 */ /* 0x000fe400000000ff */
[----:B------:R-:W-:-:S07]  /*9cb0*/  @!P4 IADD3 R84, PT, PT, R84, 0x40, RZ ;  /* 0x000000405454c810 */ /* 0x000fce0007ffe0ff */
.L_x_192:
[----:B------:R-:W-:Y:S01]  /*9cc0*/  LEA R88, R86, 0xc0800000, 0x17 ;  /* 0xc080000056587811 */ /* 0x000fe200078eb8ff */
[----:B------:R-:W-:Y:S04]  /*9cd0*/  BSSY.RECONVERGENT B2, `(.L_x_197) ;  /* 0x0000036000027945 */ /* 0x000fe80003800200 */
[----:B------:R-:W-:Y:S01]  /*9ce0*/  IMAD.IADD R87, R25, 0x1, -R88 ;  /* 0x0000000119577824 */ /* 0x000fe200078e0a58 */
[----:B------:R-:W-:-:S03]  /*9cf0*/  IADD3 R25, PT, PT, R85, -0x7f, RZ ;  /* 0xffffff8155197810 */ /* 0x000fc60007ffe0ff */
[----:B------:R-:W0:Y:S01]  /*9d00*/  MUFU.RCP R88, R87 ;  /* 0x0000005700587308 */ /* 0x000e220000001000 */
[----:B------:R-:W-:Y:S01]  /*9d10*/  FADD.FTZ R85, -R87, -RZ ;  /* 0x800000ff57557221 */ /* 0x000fe20000010100 */
[C---:B------:R-:W-:Y:S01]  /*9d20*/  IMAD R24, R25.reuse, -0x800000, R24 ;  /* 0xff80000019187824 */ /* 0x040fe200078e0218 */
[----:B------:R-:W-:-:S05]  /*9d30*/  IADD3 R89, PT, PT, R25, 0x7f, -R86 ;  /* 0x0000007f19597810 */ /* 0x000fca0007ffe856 */
        /* <DEDUP_REMOVED lines=9> */
[----:B------:R-:W-:-:S04]  /*9dd0*/  LOP3.LUT R89, R24, 0xff, RZ, 0xc0, !PT ;  /* 0x000000ff18597812 */ /* 0x000fc800078ec0ff */
[----:B------:R-:W-:-:S05]  /*9de0*/  IADD3 R24, PT, PT, R89, R84, RZ ;  /* 0x0000005459187210 */ /* 0x000fca0007ffe0ff */
        /* <DEDUP_REMOVED lines=10> */
[CCC-:B------:R-:W-:Y:S01]  /*9e90*/  FFMA.RP R84, R25.reuse, R87.reuse, R86.reuse ;  /* 0x0000005719547223 */ /* 0x1c0fe20000008056 */
[CCC-:B------:R-:W-:Y:S01]  /*9ea0*/  FFMA.RM R89, R25.reuse, R87.reuse, R86.reuse ;  /* 0x0000005719597223 */ /* 0x1c0fe20000004056 */
[----:B------:R-:W-:Y:S01]  /*9eb0*/  FFMA.RZ R25, R25, R87, R86 ;  /* 0x0000005719197223 */ /* 0x000fe2000000c056 */
[C---:B------:R-:W-:Y:S02]  /*9ec0*/  ISETP.NE.AND P5, PT, R24.reuse, RZ, PT ;  /* 0x000000ff1800720c */ /* 0x040fe40003fa5270 */
[----:B------:R-:W-:Y:S02]  /*9ed0*/  ISETP.NE.AND P0, PT, R24, RZ, PT ;  /* 0x000000ff1800720c */ /* 0x000fe40003f05270 */
[----:B------:R-:W-:Y:S02]  /*9ee0*/  LOP3.LUT R25, R25, 0x7fffff, RZ, 0xc0, !PT ;  /* 0x007fffff19197812 */ /* 0x000fe400078ec0ff */
[----:B------:R-:W-:Y:S02]  /*9ef0*/  FSETP.NEU.FTZ.AND P4, PT, R84, R89, PT ;  /* 0x000000595400720b */ /* 0x000fe40003f9d000 */
[----:B------:R-:W-:-:S02]  /*9f00*/  LOP3.LUT R25, R25, 0x800000, RZ, 0xfc, !PT ;  /* 0x0080000019197812 */ /* 0x000fc400078efcff */
[----:B------:R-:W-:Y:S01]  /*9f10*/  IADD3 R84, PT, PT, R24, 0x20, RZ ;  /* 0x0000002018547810 */ /* 0x000fe20007ffe0ff */
[----:B------:R-:W-:-:S03]  /*9f20*/  IMAD.MOV R24, RZ, RZ, -R24 ;  /* 0x000000ffff187224 */ /* 0x000fc600078e0a18 */
[----:B------:R-:W-:Y:S02]  /*9f30*/  SHF.L.U32 R84, R25, R84, RZ ;  /* 0x0000005419547219 */ /* 0x000fe400000006ff */
[----:B------:R-:W-:Y:S02]  /*9f40*/  SEL R24, R24, RZ, P5 ;  /* 0x000000ff18187207 */ /* 0x000fe40002800000 */
[----:B------:R-:W-:Y:S02]  /*9f50*/  ISETP.NE.AND P0, PT, R84, RZ, P0 ;  /* 0x000000ff5400720c */ /* 0x000fe40000705270 */
[----:B------:R-:W-:Y:S02]  /*9f60*/  SHF.R.U32.HI R25, RZ, R24, R25 ;  /* 0x00000018ff197219 */ /* 0x000fe40000011619 */
[----:B------:R-:W-:Y:S02]  /*9f70*/  PLOP3.LUT P0, PT, P4, P0, PT, 0xf8, 0x8f ;  /* 0x00000000008f781c */ /* 0x000fe40002701f70 */
[----:B------:R-:W-:-:S02]  /*9f80*/  SHF.R.U32.HI R24, RZ, 0x1, R25 ;  /* 0x00000001ff187819 */ /* 0x000fc40000011619 */
[----:B------:R-:W-:-:S04]  /*9f90*/  SEL R87, RZ, 0x1, !P0 ;  /* 0x00000001ff577807 */ /* 0x000fc80004000000 */
[----:B------:R-:W-:-:S04]  /*9fa0*/  LOP3.LUT R84, R87, 0x1, R24, 0xf8, !PT ;  /* 0x0000000157547812 */ /* 0x000fc800078ef818 */
[----:B------:R-:W-:-:S04]  /*9fb0*/  LOP3.LUT R25, R84, R25, RZ, 0xc0, !PT ;  /* 0x0000001954197212 */ /* 0x000fc800078ec0ff */
[----:B------:R-:W-:-:S04]  /*9fc0*/  IADD3 R24, PT, PT, R24, R25, RZ ;  /* 0x0000001918187210 */ /* 0x000fc80007ffe0ff */
[----:B------:R-:W-:Y:S01]  /*9fd0*/  LOP3.LUT R85, R24, R85, RZ, 0xfc, !PT ;  /* 0x0000005518557212 */ /* 0x000fe200078efcff */
[----:B------:R-:W-:Y:S06]  /*9fe0*/  BRA `(.L_x_200) ;  /* 0x0000000000107947 */ /* 0x000fec0003800000 */
.L_x_199:
[----:B------:R-:W-:-:S04]  /*9ff0*/  LOP3.LUT R85, R85, 0x80000000, RZ, 0xc0, !PT ;  /* 0x8000000055557812 */ /* 0x000fc800078ec0ff */
[----:B------:R-:W-:Y:S01]  /*a000*/  LOP3.LUT R85, R85, 0x7f800000, RZ, 0xfc, !PT ;  /* 0x7f80000055557812 */ /* 0x000fe200078efcff */
[----:B------:R-:W-:Y:S06]  /*a010*/  BRA `(.L_x_200) ;  /* 0x0000000000047947 */ /* 0x000fec0003800000 */
.L_x_198:
[----:B------:R-:W-:-:S07]  /*a020*/  IMAD R85, R84, 0x800000, R85 ;  /* 0x0080000054557824 */ /* 0x000fce00078e0255 */
.L_x_200:
[----:B------:R-:W-:Y:S05]  /*a030*/  BSYNC.RECONVERGENT B2 ;  /* 0x0000000000027941 */ /* 0x000fea0003800200 */
.L_x_197:
[----:B------:R-:W-:Y:S01]  /*a040*/  MOV R84, R85 ;  /* 0x0000005500547202 */ /* 0x000fe20000000f00 */
[----:B------:R-:W-:Y:S06]  /*a050*/  BRA `(.L_x_201) ;  /* 0x0000000000207947 */ /* 0x000fec0003800000 */
.L_x_196:
[----:B------:R-:W-:-:S04]  /*a060*/  LOP3.LUT R24, R25, 0x80000000, R24, 0x48, !PT ;  /* 0x8000000019187812 */ /* 0x000fc800078e4818 */
[----:B------:R-:W-:Y:S01]  /*a070*/  LOP3.LUT R84, R24, 0x7f800000, RZ, 0xfc, !PT ;  /* 0x7f80000018547812 */ /* 0x000fe200078efcff */
[----:B------:R-:W-:Y:S06]  /*a080*/  BRA `(.L_x_201) ;  /* 0x0000000000147947 */ /* 0x000fec0003800000 */
.L_x_195:
[----:B------:R-:W-:Y:S01]  /*a090*/  LOP3.LUT R84, R25, 0x80000000, R24, 0x48, !PT ;  /* 0x8000000019547812 */ /* 0x000fe200078e4818 */
[----:B------:R-:W-:Y:S06]  /*a0a0*/  BRA `(.L_x_201) ;  /* 0x00000000000c7947 */ /* 0x000fec0003800000 */
.L_x_194:
[----:B------:R-:W0:Y:S01]  /*a0b0*/  MUFU.RSQ R84, -QNAN ;  /* 0xffc0000000547908 */ /* 0x000e220000001400 */
[----:B------:R-:W-:Y:S05]  /*a0c0*/  BRA `(.L_x_201) ;  /* 0x0000000000047947 */ /* 0x000fea0003800000 */
.L_x_193:
[----:B------:R-:W-:-:S07]  /*a0d0*/  FADD.FTZ R84, R24, R25 ;  /* 0x0000001918547221 */ /* 0x000fce0000010000 */
.L_x_201:
[----:B------:R-:W-:Y:S05]  /*a0e0*/  BSYNC.RECONVERGENT B1 ;  /* 0x0000000000017941 */ /* 0x000fea0003800200 */
.L_x_191:
[----:B------:R-:W-:Y:S02]  /*a0f0*/  HFMA2 R25, -RZ, RZ, 0, 0 ;  /* 0x00000000ff197431 */ /* 0x000fe400000001ff */
[----:B------:R-:W-:-:S04]  /*a100*/  IMAD.MOV.U32 R24, RZ, RZ, R67 ;  /* 0x000000ffff187224 */ /* 0x000fc800078e0043 */
[----:B0-----:R-:W-:Y:S05]  /*a110*/  RET.REL.NODEC R24 `(_Z10nms_kernelifPKfPy) ;  /* 0xffffff5c18b87950 */ /* 0x001fea0003c3ffff */
.L_x_202:
        /* <DEDUP_REMOVED lines=14> */
.L_x_500:


//--------------------- .text._Z20boxes_iou_bev_kerneliPKfiS0_Pf --------------------------
	.section	.text._Z20boxes_iou_bev_kerneliPKfiS0_Pf,"ax",@progbits
	.align	128
        .global         _Z20boxes_iou_bev_kerneliPKfiS0_Pf
        .type           _Z20boxes_iou_bev_kerneliPKfiS0_Pf,@function
        .size           _Z20boxes_iou_bev_kerneliPKfiS0_Pf,(.L_x_501 - _Z20boxes_iou_bev_kerneliPKfiS0_Pf)
        .other          _Z20boxes_iou_bev_kerneliPKfiS0_Pf,@"STO_CUDA_ENTRY STV_DEFAULT"
_Z20boxes_iou_bev_kerneliPKfiS0_Pf:
.text._Z20boxes_iou_bev_kerneliPKfiS0_Pf:
[----:B------:R-:W0:Y:S01]  /*0000*/  LDC R1, c[0x0][0x37c] ;  /* 0x0000df00ff017b82 */ /* 0x000e220000000800 */
[----:B------:R-:W1:Y:S01]  /*0010*/  S2R R6, SR_CTAID.X ;  /* 0x0000000000067919 */ /* 0x000e620000002500 */
[----:B------:R-:W2:Y:S01]  /*0020*/  LDCU UR4, c[0x0][0x390] ;  /* 0x00007200ff0477ac */ /* 0x000ea20008000800 */
[----:B0-----:R-:W-:Y:S01]  /*0030*/  IADD3 R1, PT, PT, R1, -0xd0, RZ ;  /* 0xffffff3001017810 */ /* 0x001fe20007ffe0ff */
[----:B------:R-:W1:Y:S01]  /*0040*/  S2R R5, SR_TID.X ;  /* 0x0000000000057919 */ /* 0x000e620000002100 */
[----:B------:R-:W0:Y:S02]  /*0050*/  LDCU UR5, c[0x0][0x380] ;  /* 0x00007000ff0577ac */ /* 0x000e240008000800 */
[----:B------:R-:W-:Y:S01]  /*0060*/  R2UR UR8, R1 ;  /* 0x00000000010872ca */ /* 0x000fe200000e0000 */
[----:B------:R-:W3:Y:S01]  /*0070*/  S2R R0, SR_CTAID.Y ;  /* 0x0000000000007919 */ /* 0x000ee20000002600 */
[----:B------:R-:W3:Y:S01]  /*0080*/  S2R R3, SR_TID.Y ;  /* 0x0000000000037919 */ /* 0x000ee20000002200 */
[----:B-1----:R-:W-:-:S05]  /*0090*/  IMAD R6, R6, 0x10, R5 ;  /* 0x0000001006067824 */ /* 0x002fca00078e0205 */
[----:B--2---:R-:W-:Y:S02]  /*00a0*/  ISETP.GE.AND P0, PT, R6, UR4, PT ;  /* 0x0000000406007c0c */ /* 0x004fe4000bf06270 */
[----:B---3--:R-:W-:-:S04]  /*00b0*/  LEA R0, R0, R3, 0x4 ;  /* 0x0000000300007211 */ /* 0x008fc800078e20ff */
[----:B0-----:R-:W-:-:S13]  /*00c0*/  ISETP.GE.OR P0, PT, R0, UR5, P0 ;  /* 0x0000000500007c0c */ /* 0x001fda0008706670 */
[----:B------:R-:W-:Y:S05]  /*00d0*/  @P0 EXIT ;  /* 0x000000000000094d */ /* 0x000fea0003800000 */
[----:B------:R-:W0:Y:S01]  /*00e0*/  LDC.64 R2, c[0x0][0x388] ;  /* 0x0000e200ff027b82 */ /* 0x000e220000000a00 */
[----:B------:R-:W1:Y:S01]  /*00f0*/  LDCU.64 UR6, c[0x0][0x358] ;  /* 0x00006b00ff0677ac */ /* 0x000e620008000a00 */
[----:B------:R-:W-:-:S04]  /*0100*/  IMAD R5, R0, 0x5, RZ ;  /* 0x0000000500057824 */ /* 0x000fc800078e02ff */
[----:B0-----:R-:W-:Y:S02]  /*0110*/  IMAD.WIDE.U32 R2, R5, 0x4, R2 ;  /* 0x0000000405027825 */ /* 0x001fe400078e0002 */
[----:B------:R-:W0:Y:S03]  /*0120*/  LDC.64 R4, c[0x0][0x398] ;  /* 0x0000e600ff047b82 */ /* 0x000e260000000a00 */
[----:B-1----:R-:W2:Y:S04]  /*0130*/  LDG.E R29, desc[UR6][R2.64+0x10] ;  /* 0x00001006021d7981 */ /* 0x002ea8000c1e1900 */
[----:B------:R-:W3:Y:S04]  /*0140*/  LDG.E R18, desc[UR6][R2.64+0x8] ;  /* 0x0000080602127981 */ /* 0x000ee8000c1e1900 */
[----:B------:R-:W4:Y:S04]  /*0150*/  LDG.E R16, desc[UR6][R2.64] ;  /* 0x0000000602107981 */ /* 0x000f28000c1e1900 */
[----:B------:R-:W4:Y:S04]  /*0160*/  LDG.E R13, desc[UR6][R2.64+0xc] ;  /* 0x00000c06020d7981 */ /* 0x000f28000c1e1900 */
[----:B------:R-:W4:Y:S01]  /*0170*/  LDG.E R17, desc[UR6][R2.64+0x4] ;  /* 0x0000040602117981 */ /* 0x000f22000c1e1900 */
[----:B------:R-:W-:-:S04]  /*0180*/  IMAD R7, R6, 0x5, RZ ;  /* 0x0000000506077824 */ /* 0x000fc800078e02ff */
[----:B0-----:R-:W-:-:S05]  /*0190*/  IMAD.WIDE R4, R7, 0x4, R4 ;  /* 0x0000000407047825 */ /* 0x001fca00078e0204 */
[----:B------:R0:W5:Y:S04]  /*01a0*/  LDG.E R28, desc[UR6][R4.64+0x8] ;  /* 0x00000806041c7981 */ /* 0x000168000c1e1900 */
[----:B------:R0:W5:Y:S04]  /*01b0*/  LDG.E R27, desc[UR6][R4.64] ;  /* 0x00000006041b7981 */ /* 0x000168000c1e1900 */
[----:B------:R0:W5:Y:S04]  /*01c0*/  LDG.E R26, desc[UR6][R4.64+0xc] ;  /* 0x00000c06041a7981 */ /* 0x000168000c1e1900 */
[----:B------:R0:W5:Y:S04]  /*01d0*/  LDG.E R25, desc[UR6][R4.64+0x4] ;  /* 0x0000040604197981 */ /* 0x000168000c1e1900 */
[----:B------:R0:W5:Y:S01]  /*01e0*/  LDG.E R24, desc[UR6][R4.64+0x10] ;  /* 0x0000100604187981 */ /* 0x000162000c1e1900 */
[----:B------:R-:W-:Y:S01]  /*01f0*/  BSSY.RECONVERGENT B0, `(.L_x_203) ;  /* 0x0000048000007945 */ /* 0x000fe20003800200 */
[C---:B--2---:R-:W-:Y:S01]  /*0200*/  FMUL R0, R29.reuse, 0.63661974668502807617 ;  /* 0x3f22f9831d007820 */ /* 0x044fe20000400000 */
[----:B------:R-:W-:-:S03]  /*0210*/  FSETP.GE.AND P0, PT, |R29|, 105615, PT ;  /* 0x47ce47801d00780b */ /* 0x000fc60003f06200 */
[----:B------:R-:W1:Y:S01]  /*0220*/  F2I.NTZ R6, R0 ;  /* 0x0000000000067305 */ /* 0x000e620000203100 */
[----:B---3--:R-:W-:Y:S01]  /*0230*/  IMAD.MOV.U32 R12, RZ, RZ, R18 ;  /* 0x000000ffff0c7224 */ /* 0x008fe200078e0012 */
[----:B----4-:R-:W-:Y:S01]  /*0240*/  MOV R14, R16 ;  /* 0x00000010000e7202 */ /* 0x010fe20000000f00 */
[----:B------:R-:W-:Y:S01]  /*0250*/  IMAD.MOV.U32 R15, RZ, RZ, R13 ;  /* 0x000000ffff0f7224 */ /* 0x000fe200078e000d */
[----:B------:R-:W-:-:S04]  /*0260*/  MOV R19, R17 ;  /* 0x0000001100137202 */ /* 0x000fc80000000f00 */
[----:B------:R0:W-:Y:S01]  /*0270*/  STL.128 [R1+0xb0], R12 ;  /* 0x0000b00c01007387 */ /* 0x0001e20000100c00 */
[----:B-1----:R-:W-:Y:S01]  /*0280*/  I2FP.F32.S32 R2, R6 ;  /* 0x0000000600027245 */ /* 0x002fe20000201400 */
[----:B------:R-:W-:Y:S02]  /*0290*/  IMAD.MOV.U32 R0, RZ, RZ, R6 ;  /* 0x000000ffff007224 */ /* 0x000fe400078e0006 */
[----:B------:R0:W-:Y:S02]  /*02a0*/  STL.128 [R1+0xa0], R16 ;  /* 0x0000a01001007387 */ /* 0x0001e40000100c00 */
[----:B------:R-:W-:-:S04]  /*02b0*/  FFMA R3, R2, -1.5707962512969970703, R29 ;  /* 0xbfc90fda02037823 */ /* 0x000fc8000000001d */
[----:B------:R-:W-:-:S04]  /*02c0*/  FFMA R3, R2, -7.5497894158615963534e-08, R3 ;  /* 0xb3a2216802037823 */ /* 0x000fc80000000003 */
[----:B------:R-:W-:-:S05]  /*02d0*/  FFMA R2, R2, -5.3903029534742383927e-15, R3 ;  /* 0xa7c234c502027823 */ /* 0x000fca0000000003 */
[----:B------:R-:W-:Y:S01]  /*02e0*/  MOV R3, R2 ;  /* 0x0000000200037202 */ /* 0x000fe20000000f00 */
[----:B0-----:R-:W-:Y:S06]  /*02f0*/  @!P0 BRA `(.L_x_204) ;  /* 0x0000000000dc8947 */ /* 0x001fec0003800000 */
[----:B------:R-:W-:-:S13]  /*0300*/  FSETP.NEU.AND P1, PT, |R29|, +INF , PT ;  /* 0x7f8000001d00780b */ /* 0x000fda0003f2d200 */
[----:B------:R-:W-:Y:S01]  /*0310*/  @!P1 FMUL R3, RZ, R29 ;  /* 0x0000001dff039220 */ /* 0x000fe20000400000 */
[----:B------:R-:W-:Y:S01]  /*0320*/  @!P1 IMAD.MOV.U32 R6, RZ, RZ, RZ ;  /* 0x000000ffff069224 */ /* 0x000fe200078e00ff */
[----:B------:R-:W-:Y:S06]  /*0330*/  @!P1 BRA `(.L_x_204) ;  /* 0x0000000000cc9947 */ /* 0x000fec0003800000 */
[----:B------:R-:W-:Y:S01]  /*0340*/  SHF.L.U32 R4, R29, 0x8, RZ ;  /* 0x000000081d047819 */ /* 0x000fe200000006ff */
[----:B------:R-:W-:Y:S01]  /*0350*/  IMAD.MOV.U32 R8, RZ, RZ, RZ ;  /* 0x000000ffff087224 */ /* 0x000fe200078e00ff */
[----:B------:R-:W-:Y:S01]  /*0360*/  MOV R3, R1 ;  /* 0x0000000100037202 */ /* 0x000fe20000000f00 */
[----:B------:R-:W0:Y:S01]  /*0370*/  LDCU.64 UR10, c[0x4][0x8] ;  /* 0x01000100ff0a77ac */ /* 0x000e220008000a00 */
[----:B------:R-:W-:Y:S01]  /*0380*/  LOP3.LUT R9, R4, 0x80000000, RZ, 0xfc, !PT ;  /* 0x8000000004097812 */ /* 0x000fe200078efcff */
[----:B------:R-:W-:Y:S01]  /*0390*/  UMOV UR5, URZ ;  /* 0x000000ff00057c82 */ /* 0x000fe20008000000 */
[----:B------:R-:W-:-:S05]  /*03a0*/  UMOV UR4, URZ ;  /* 0x000000ff00047c82 */ /* 0x000fca0008000000 */
.L_x_205:
[----:B0-----:R-:W-:Y:S01]  /*03b0*/  IMAD.U32 R6, RZ, RZ, UR10 ;  /* 0x0000000aff067e24 */ /* 0x001fe2000f8e00ff */
[----:B------:R-:W-:-:S05]  /*03c0*/  MOV R7, UR11 ;  /* 0x0000000b00077c02 */ /* 0x000fca0008000f00 */
        /* <DEDUP_REMOVED lines=11> */
[----:B------:R-:W-:Y:S01]  /*0480*/  SHF.R.U32.HI R3, RZ, 0x17, R29 ;  /* 0x00000017ff037819 */ /* 0x000fe2000001161d */
[----:B------:R0:W-:Y:S03]  /*0490*/  STL [R1+0x18], R8 ;  /* 0x0000180801007387 */ /* 0x0001e60000100800 */
[C---:B------:R-:W-:Y:S02]  /*04a0*/  LOP3.LUT R4, R3.reuse, 0xe0, RZ, 0xc0, !PT ;  /* 0x000000e003047812 */ /* 0x040fe400078ec0ff */
[----:B------:R-:W-:Y:S02]  /*04b0*/  LOP3.LUT P1, RZ, R3, 0x1f, RZ, 0xc0, !PT ;  /* 0x0000001f03ff7812 */ /* 0x000fe4000782c0ff */
[----:B------:R-:W-:-:S04]  /*04c0*/  IADD3 R4, PT, PT, R4, -0x80, RZ ;  /* 0xffffff8004047810 */ /* 0x000fc80007ffe0ff */
[----:B------:R-:W-:-:S05]  /*04d0*/  SHF.R.U32.HI R4, RZ, 0x5, R4 ;  /* 0x00000005ff047819 */ /* 0x000fca0000011604 */
[----:B------:R-:W-:-:S05]  /*04e0*/  IMAD R7, R4, -0x4, R1 ;  /* 0xfffffffc04077824 */ /* 0x000fca00078e0201 */
[----:B------:R-:W2:Y:S04]  /*04f0*/  LDL R4, [R7+0x18] ;  /* 0x0000180007047983 */ /* 0x000ea80000100800 */
[----:B------:R-:W2:Y:S04]  /*0500*/  LDL R5, [R7+0x14] ;  /* 0x0000140007057983 */ /* 0x000ea80000100800 */
[----:B------:R-:W3:Y:S01]  /*0510*/  @P1 LDL R6, [R7+0x10] ;  /* 0x0000100007061983 */ /* 0x000ee20000100800 */
[----:B------:R-:W-:Y:S01]  /*0520*/  LOP3.LUT R3, R3, 0x1f, RZ, 0xc0, !PT ;  /* 0x0000001f03037812 */ /* 0x000fe200078ec0ff */
[----:B------:R-:W-:Y:S01]  /*0530*/  UMOV UR4, 0x54442d19 ;  /* 0x54442d1900047882 */ /* 0x000fe20000000000 */
[----:B------:R-:W-:-:S02]  /*0540*/  UMOV UR5, 0x3bf921fb ;  /* 0x3bf921fb00057882 */ /* 0x000fc40000000000 */
[-C--:B--2---:R-:W-:Y:S02]  /*0550*/  @P1 SHF.L.W.U32.HI R4, R5, R3.reuse, R4 ;  /* 0x0000000305041219 */ /* 0x084fe40000010e04 */
[----:B---3--:R-:W-:Y:S02]  /*0560*/  @P1 SHF.L.W.U32.HI R5, R6, R3, R5 ;  /* 0x0000000306051219 */ /* 0x008fe40000010e05 */
[----:B------:R-:W-:Y:S02]  /*0570*/  ISETP.GE.AND P1, PT, R29, RZ, PT ;  /* 0x000000ff1d00720c */ /* 0x000fe40003f26270 */
[C---:B------:R-:W-:Y:S01]  /*0580*/  SHF.L.W.U32.HI R6, R5.reuse, 0x2, R4 ;  /* 0x0000000205067819 */ /* 0x040fe20000010e04 */
[----:B------:R-:W-:-:S03]  /*0590*/  IMAD.SHL.U32 R5, R5, 0x4, RZ ;  /* 0x0000000405057824 */ /* 0x000fc600078e00ff */
[----:B------:R-:W-:-:S04]  /*05a0*/  SHF.R.S32.HI R3, RZ, 0x1f, R6 ;  /* 0x0000001fff037819 */ /* 0x000fc80000011406 */
[C---:B------:R-:W-:Y:S02]  /*05b0*/  LOP3.LUT R10, R3.reuse, R5, RZ, 0x3c, !PT ;  /* 0x00000005030a7212 */ /* 0x040fe400078e3cff */
[----:B------:R-:W-:Y:S02]  /*05c0*/  LOP3.LUT R11, R3, R6, RZ, 0x3c, !PT ;  /* 0x00000006030b7212 */ /* 0x000fe400078e3cff */
[----:B------:R-:W-:Y:S02]  /*05d0*/  SHF.R.U32.HI R3, RZ, 0x1e, R4 ;  /* 0x0000001eff037819 */ /* 0x000fe40000011604 */
[C---:B------:R-:W-:Y:S02]  /*05e0*/  LOP3.LUT R4, R6.reuse, R29, RZ, 0x3c, !PT ;  /* 0x0000001d06047212 */ /* 0x040fe400078e3cff */
[----:B------:R-:W0:Y:S01]  /*05f0*/  I2F.F64.S64 R10, R10 ;  /* 0x0000000a000a7312 */ /* 0x000e220000301c00 */
[----:B------:R-:W-:Y:S02]  /*0600*/  LEA.HI R6, R6, R3, RZ, 0x1 ;  /* 0x0000000306067211 */ /* 0x000fe400078f08ff */
[----:B------:R-:W-:-:S02]  /*0610*/  ISETP.GE.AND P2, PT, R4, RZ, PT ;  /* 0x000000ff0400720c */ /* 0x000fc40003f46270 */
[----:B------:R-:W-:-:S05]  /*0620*/  IADD3 R3, PT, PT, -R6, RZ, RZ ;  /* 0x000000ff06037210 */ /* 0x000fca0007ffe1ff */
[----:B------:R-:W-:Y:S01]  /*0630*/  @!P1 IMAD.MOV.U32 R6, RZ, RZ, R3 ;  /* 0x000000ffff069224 */ /* 0x000fe200078e0003 */
[----:B0-----:R-:W-:-:S10]  /*0640*/  DMUL R8, R10, UR4 ;  /* 0x000000040a087c28 */ /* 0x001fd40008000000 */
[----:B------:R-:W0:Y:S02]  /*0650*/  F2F.F32.F64 R8, R8 ;  /* 0x0000000800087310 */ /* 0x000e240000301000 */
[----:B0-----:R-:W-:-:S07]  /*0660*/  FSEL R3, -R8, R8, !P2 ;  /* 0x0000000808037208 */ /* 0x001fce0005000100 */
.L_x_204:
[----:B------:R-:W-:Y:S05]  /*0670*/  BSYNC.RECONVERGENT B0 ;  /* 0x0000000000007941 */ /* 0x000fea0003800200 */
.L_x_203:
        /* <DEDUP_REMOVED lines=8> */
[----:B------:R-:W-:Y:S01]  /*0700*/  LOP3.LUT P2, RZ, R6, 0x2, RZ, 0xc0, !PT ;  /* 0x0000000206ff7812 */ /* 0x000fe2000784c0ff */
[----:B------:R-:W-:Y:S01]  /*0710*/  BSSY.RECONVERGENT B0, `(.L_x_206) ;  /* 0x0000042000007945 */ /* 0x000fe20003800200 */
[----:B------:R-:W-:-:S02]  /*0720*/  FSEL R5, R5, -0.00019574658654164522886, P1 ;  /* 0xb94d415305057808 */ /* 0x000fc40000800000 */
[----:B------:R-:W-:Y:S02]  /*0730*/  FSEL R7, R12, 0.041666727513074874878, !P1 ;  /* 0x3d2aaabb0c077808 */ /* 0x000fe40004800000 */
        /* <DEDUP_REMOVED lines=14> */
[----:B------:R-:W-:Y:S01]  /*0820*/  IMAD.MOV.U32 R0, RZ, RZ, R1 ;  /* 0x000000ffff007224 */ /* 0x000fe200078e0001 */
[----:B------:R-:W0:Y:S01]  /*0830*/  LDCU.64 UR10, c[0x4][0x8] ;  /* 0x01000100ff0a77ac */ /* 0x000e220008000a00 */
[----:B------:R-:W-:Y:S01]  /*0840*/  LOP3.LUT R9, R2, 0x80000000, RZ, 0xfc, !PT ;  /* 0x8000000002097812 */ /* 0x000fe200078efcff */
[----:B------:R-:W-:Y:S01]  /*0850*/  UMOV UR5, URZ ;  /* 0x000000ff00057c82 */ /* 0x000fe20008000000 */
[----:B------:R-:W-:-:S05]  /*0860*/  UMOV UR4, URZ ;  /* 0x000000ff00047c82 */ /* 0x000fca0008000000 */
.L_x_208:
        /* <DEDUP_REMOVED lines=11> */
[----:B0-----:R-:W-:Y:S01]  /*0920*/  IADD3 R0, PT, PT, R0, 0x4, RZ ;  /* 0x0000000400007810 */ /* 0x001fe20007ffe0ff */
[----:B------:R-:W-:Y:S06]  /*0930*/  BRA.U UP0, `(.L_x_208) ;  /* 0xfffffffd00cc7547 */ /* 0x000fec000b83ffff */
        /* <DEDUP_REMOVED lines=9> */
[----:B------:R-:W3:Y:S01]  /*09d0*/  @P0 LDL R2, [R5+0x10] ;  /* 0x0000100005020983 */ /* 0x000ee20000100800 */
        /* <DEDUP_REMOVED lines=8> */
[----:B------:R-:W-:Y:S02]  /*0a60*/  SHF.R.S32.HI R4, RZ, 0x1f, R2 ;  /* 0x0000001fff047819 */ /* 0x000fe40000011402 */
[----:B0-----:R-:W-:Y:S02]  /*0a70*/  LOP3.LUT R6, R2, R29, RZ, 0x3c, !PT ;  /* 0x0000001d02067212 */ /* 0x001fe400078e3cff */
[C---:B------:R-:W-:Y:S02]  /*0a80*/  LOP3.LUT R8, R4.reuse, R3, RZ, 0x3c, !PT ;  /* 0x0000000304087212 */ /* 0x040fe400078e3cff */
[----:B------:R-:W-:-:S02]  /*0a90*/  LOP3.LUT R9, R4, R2, RZ, 0x3c, !PT ;  /* 0x0000000204097212 */ /* 0x000fc400078e3cff */
[----:B------:R-:W-:Y:S02]  /*0aa0*/  SHF.R.U32.HI R3, RZ, 0x1e, R0 ;  /* 0x0000001eff037819 */ /* 0x000fe40000011600 */
[----:B------:R-:W-:Y:S02]  /*0ab0*/  ISETP.GE.AND P0, PT, R6, RZ, PT ;  /* 0x000000ff0600720c */ /* 0x000fe40003f06270 */
[----:B------:R-:W0:Y:S01]  /*0ac0*/  I2F.F64.S64 R8, R8 ;  /* 0x0000000800087312 */ /* 0x000e220000301c00 */
[----:B------:R-:W-:-:S05]  /*0ad0*/  LEA.HI R0, R2, R3, RZ, 0x1 ;  /* 0x0000000302007211 */ /* 0x000fca00078f08ff */
[----:B------:R-:W-:-:S05]  /*0ae0*/  IMAD.MOV R2, RZ, RZ, -R0 ;  /* 0x000000ffff027224 */ /* 0x000fca00078e0a00 */
[----:B------:R-:W-:Y:S01]  /*0af0*/  @!P1 MOV R0, R2 ;  /* 0x0000000200009202 */ /* 0x000fe20000000f00 */
[----:B0-----:R-:W-:-:S10]  /*0b00*/  DMUL R4, R8, UR4 ;  /* 0x0000000408047c28 */ /* 0x001fd40008000000 */
[----:B------:R-:W0:Y:S02]  /*0b10*/  F2F.F32.F64 R4, R4 ;  /* 0x0000000400047310 */ /* 0x000e240000301000 */
[----:B0-----:R-:W-:-:S07]  /*0b20*/  FSEL R2, -R4, R4, !P0 ;  /* 0x0000000404027208 */ /* 0x001fce0004000100 */
.L_x_207:
[----:B------:R-:W-:Y:S05]  /*0b30*/  BSYNC.RECONVERGENT B0 ;  /* 0x0000000000007941 */ /* 0x000fea0003800200 */
.L_x_206:
[----:B-----5:R-:W-:Y:S01]  /*0b40*/  FMUL R7, R24, 0.63661974668502807617 ;  /* 0x3f22f98318077820 */ /* 0x020fe20000400000 */
[----:B------:R-:W-:Y:S01]  /*0b50*/  FMUL R3, R2, R2 ;  /* 0x0000000202037220 */ /* 0x000fe20000400000 */
[----:B------:R-:W-:Y:S01]  /*0b60*/  LOP3.LUT R4, R0, 0x1, RZ, 0xc0, !PT ;  /* 0x0000000100047812 */ /* 0x000fe200078ec0ff */
[----:B------:R-:W-:Y:S01]  /*0b70*/  IMAD.MOV.U32 R9, RZ, RZ, 0x3d2aaabb ;  /* 0x3d2aaabbff097424 */ /* 0x000fe200078e00ff */
[----:B------:R-:W0:Y:S01]  /*0b80*/  F2I.NTZ R21, R7 ;  /* 0x0000000700157305 */ /* 0x000e220000203100 */
[----:B------:R-:W-:Y:S01]  /*0b90*/  FFMA R5, R3, R10, -0.0013887860113754868507 ;  /* 0xbab607ed03057423 */ /* 0x000fe2000000000a */
[----:B------:R-:W-:Y:S01]  /*0ba0*/  ISETP.NE.U32.AND P0, PT, R4, 0x1, PT ;  /* 0x000000010400780c */ /* 0x000fe20003f05070 */
[----:B------:R-:W-:Y:S01]  /*0bb0*/  BSSY.RECONVERGENT B0, `(.L_x_209) ;  /* 0x000004b000007945 */ /* 0x000fe20003800200 */
[----:B------:R-:W-:Y:S02]  /*0bc0*/  MOV R8, 0x3effffff ;  /* 0x3effffff00087802 */ /* 0x000fe40000000f00 */
[----:B------:R-:W-:-:S02]  /*0bd0*/  FSEL R4, R5, -0.00019574658654164522886, !P0 ;  /* 0xb94d415305047808 */ /* 0x000fc40004000000 */
[----:B------:R-:W-:Y:S02]  /*0be0*/  FSEL R6, R9, 0.0083327032625675201416, !P0 ;  /* 0x3c0885e409067808 */ /* 0x000fe40004000000 */
[----:B------:R-:W-:Y:S02]  /*0bf0*/  FSEL R20, -R8, -0.16666662693023681641, !P0 ;  /* 0xbe2aaaa808147808 */ /* 0x000fe40004000100 */
[----:B------:R-:W-:Y:S01]  /*0c00*/  FSEL R2, R2, 1, P0 ;  /* 0x3f80000002027808 */ /* 0x000fe20000000000 */
[C---:B------:R-:W-:Y:S01]  /*0c10*/  FFMA R4, R3.reuse, R4, R6 ;  /* 0x0000000403047223 */ /* 0x040fe20000000006 */
[----:B------:R-:W-:Y:S02]  /*0c20*/  FSETP.GE.AND P0, PT, |R24|, 105615, PT ;  /* 0x47ce47801800780b */ /* 0x000fe40003f06200 */
[----:B0-----:R-:W-:Y:S01]  /*0c30*/  I2FP.F32.S32 R19, R21 ;  /* 0x0000001500137245 */ /* 0x001fe20000201400 */
[C---:B------:R-:W-:Y:S01]  /*0c40*/  FFMA R4, R3.reuse, R4, R20 ;  /* 0x0000000403047223 */ /* 0x040fe20000000014 */
[----:B------:R-:W-:Y:S01]  /*0c50*/  LOP3.LUT P1, RZ, R0, 0x2, RZ, 0xc0, !PT ;  /* 0x0000000200ff7812 */ /* 0x000fe2000782c0ff */
[----:B------:R-:W-:Y:S01]  /*0c60*/  FFMA R3, R3, R2, RZ ;  /* 0x0000000203037223 */ /* 0x000fe200000000ff */
[----:B------:R-:W-:-:S02]  /*0c70*/  IMAD.MOV.U32 R20, RZ, RZ, R21 ;  /* 0x000000ffff147224 */ /* 0x000fc400078e0015 */
[----:B------:R-:W-:Y:S01]  /*0c80*/  FFMA R0, R19, -1.5707962512969970703, R24 ;  /* 0xbfc90fda13007823 */ /* 0x000fe20000000018 */
[----:B------:R-:W-:-:S03]  /*0c90*/  FFMA R15, R3, R4, R2 ;  /* 0x00000004030f7223 */ /* 0x000fc60000000002 */
[----:B------:R-:W-:-:S04]  /*0ca0*/  FFMA R0, R19, -7.5497894158615963534e-08, R0 ;  /* 0xb3a2216813007823 */ /* 0x000fc80000000000 */
[----:B------:R-:W-:Y:S01]  /*0cb0*/  FFMA R19, R19, -5.3903029534742383927e-15, R0 ;  /* 0xa7c234c513137823 */ /* 0x000fe20000000000 */
[----:B------:R-:W-:-:S04]  /*0cc0*/  @P1 FADD R15, RZ, -R15 ;  /* 0x8000000fff0f1221 */ /* 0x000fc80000000000 */
[----:B------:R-:W-:Y:S01]  /*0cd0*/  MOV R0, R19 ;  /* 0x0000001300007202 */ /* 0x000fe20000000f00 */
[----:B------:R-:W-:Y:S06]  /*0ce0*/  @!P0 BRA `(.L_x_210) ;  /* 0x0000000000dc8947 */ /* 0x000fec0003800000 */
        /* <DEDUP_REMOVED lines=11> */
.L_x_211:
        /* <DEDUP_REMOVED lines=36> */
[----:B------:R-:W1:Y:S01]  /*0fe0*/  I2F.F64.S64 R6, R6 ;  /* 0x0000000600067312 */ /* 0x000e620000301c00 */
[----:B------:R-:W-:Y:S02]  /*0ff0*/  LEA.HI R21, R5, R0, RZ, 0x1 ;  /* 0x0000000005157211 */ /* 0x000fe400078f08ff */
[----:B------:R-:W-:-:S02]  /*1000*/  ISETP.GE.AND P2, PT, R2, RZ, PT ;  /* 0x000000ff0200720c */ /* 0x000fc40003f46270 */
[----:B------:R-:W-:-:S05]  /*1010*/  IADD3 R0, PT, PT, -R21, RZ, RZ ;  /* 0x000000ff15007210 */ /* 0x000fca0007ffe1ff */
[----:B------:R-:W-:Y:S01]  /*1020*/  @!P1 IMAD.MOV.U32 R21, RZ, RZ, R0 ;  /* 0x000000ffff159224 */ /* 0x000fe200078e0000 */
[----:B-1----:R-:W-:-:S10]  /*1030*/  DMUL R22, R6, UR4 ;  /* 0x0000000406167c28 */ /* 0x002fd40008000000 */
[----:B------:R-:W1:Y:S02]  /*1040*/  F2F.F32.F64 R22, R22 ;  /* 0x0000001600167310 */ /* 0x000e640000301000 */
[----:B01----:R-:W-:-:S07]  /*1050*/  FSEL R0, -R22, R22, !P2 ;  /* 0x0000001616007208 */ /* 0x003fce0005000100 */
.L_x_210:
[----:B------:R-:W-:Y:S05]  /*1060*/  BSYNC.RECONVERGENT B0 ;  /* 0x0000000000007941 */ /* 0x000fea0003800200 */
.L_x_209:
[C---:B------:R-:W-:Y:S01]  /*1070*/  LOP3.LUT R2, R21.reuse, 0x1, RZ, 0xc0, !PT ;  /* 0x0000000115027812 */ /* 0x040fe200078ec0ff */
[----:B------:R-:W-:Y:S01]  /*1080*/  FMUL R3, R0, R0 ;  /* 0x0000000000037220 */ /* 0x000fe20000400000 */
[----:B------:R-:W-:Y:S01]  /*1090*/  IADD3 R4, PT, PT, R21, 0x1, RZ ;  /* 0x0000000115047810 */ /* 0x000fe20007ffe0ff */
[----:B------:R-:W-:Y:S01]  /*10a0*/  BSSY.RECONVERGENT B0, `(.L_x_212) ;  /* 0x0000045000007945 */ /* 0x000fe20003800200 */
[----:B------:R-:W-:Y:S01]  /*10b0*/  ISETP.NE.U32.AND P1, PT, R2, 0x1, PT ;  /* 0x000000010200780c */ /* 0x000fe20003f25070 */
[----:B------:R-:W-:Y:S01]  /*10c0*/  FFMA R2, R3, R10, -0.0013887860113754868507 ;  /* 0xbab607ed03027423 */ /* 0x000fe2000000000a */
[----:B------:R-:W-:Y:S02]  /*10d0*/  LOP3.LUT P2, RZ, R4, 0x2, RZ, 0xc0, !PT ;  /* 0x0000000204ff7812 */ /* 0x000fe4000784c0ff */
[----:B------:R-:W-:Y:S02]  /*10e0*/  FSEL R12, R12, 0.041666727513074874878, !P1 ;  /* 0x3d2aaabb0c0c7808 */ /* 0x000fe40004800000 */
[----:B------:R-:W-:-:S02]  /*10f0*/  FSEL R2, R2, -0.00019574658654164522886, P1 ;  /* 0xb94d415302027808 */ /* 0x000fc40000800000 */
        /* <DEDUP_REMOVED lines=19> */
.L_x_214:
        /* <DEDUP_REMOVED lines=29> */
[C-C-:B------:R-:W-:Y:S01]  /*1400*/  SHF.L.W.U32.HI R5, R3.reuse, 0x2, R0.reuse ;  /* 0x0000000203057819 */ /* 0x140fe20000010e00 */
[----:B------:R-:W-:Y:S01]  /*1410*/  IMAD.SHL.U32 R3, R3, 0x4, RZ ;  /* 0x0000000403037824 */ /* 0x000fe200078e00ff */
[----:B------:R-:W-:Y:S02]  /*1420*/  SHF.R.U32.HI R0, RZ, 0x1e, R0 ;  /* 0x0000001eff007819 */ /* 0x000fe40000011600 */
[----:B------:R-:W-:Y:S02]  /*1430*/  SHF.R.S32.HI R2, RZ, 0x1f, R5 ;  /* 0x0000001fff027819 */ /* 0x000fe40000011405 */
[----:B------:R-:W-:Y:S02]  /*1440*/  LEA.HI R20, R5, R0, RZ, 0x1 ;  /* 0x0000000005147211 */ /* 0x000fe400078f08ff */
[C---:B------:R-:W-:Y:S02]  /*1450*/  LOP3.LUT R6, R2.reuse, R3, RZ, 0x3c, !PT ;  /* 0x0000000302067212 */ /* 0x040fe400078e3cff */
[----:B------:R-:W-:-:S02]  /*1460*/  LOP3.LUT R7, R2, R5, RZ, 0x3c, !PT ;  /* 0x0000000502077212 */ /* 0x000fc400078e3cff */
[----:B0-----:R-:W-:Y:S02]  /*1470*/  LOP3.LUT R4, R5, R24, RZ, 0x3c, !PT ;  /* 0x0000001805047212 */ /* 0x001fe400078e3cff */
[----:B------:R-:W-:Y:S02]  /*1480*/  IADD3 R0, PT, PT, -R20, RZ, RZ ;  /* 0x000000ff14007210 */ /* 0x000fe40007ffe1ff */
[----:B------:R-:W0:Y:S01]  /*1490*/  I2F.F64.S64 R6, R6 ;  /* 0x0000000600067312 */ /* 0x000e220000301c00 */
[----:B------:R-:W-:Y:S02]  /*14a0*/  ISETP.GE.AND P0, PT, R4, RZ, PT ;  /* 0x000000ff0400720c */ /* 0x000fe40003f06270 */
[----:B------:R-:W-:Y:S01]  /*14b0*/  @!P1 IMAD.MOV.U32 R20, RZ, RZ, R0 ;  /* 0x000000ffff149224 */ /* 0x000fe200078e0000 */
[----:B0-----:R-:W-:-:S10]  /*14c0*/  DMUL R2, R6, UR4 ;  /* 0x0000000406027c28 */ /* 0x001fd40008000000 */
[----:B------:R-:W0:Y:S02]  /*14d0*/  F2F.F32.F64 R2, R2 ;  /* 0x0000000200027310 */ /* 0x000e240000301000 */
[----:B0-----:R-:W-:-:S07]  /*14e0*/  FSEL R19, -R2, R2, !P0 ;  /* 0x0000000202137208 */ /* 0x001fce0004000100 */
.L_x_213:
[----:B------:R-:W-:Y:S05]  /*14f0*/  BSYNC.RECONVERGENT B0 ;  /* 0x0000000000007941 */ /* 0x000fea0003800200 */
.L_x_212:
[----:B------:R-:W-:Y:S01]  /*1500*/  FMUL R5, R19, R19 ;  /* 0x0000001313057220 */ /* 0x000fe20000400000 */
[C---:B------:R-:W-:Y:S01]  /*1510*/  LOP3.LUT R0, R20.reuse, 0x1, RZ, 0xc0, !PT ;  /* 0x0000000114007812 */ /* 0x040fe200078ec0ff */
[--C-:B------:R-:W-:Y:S01]  /*1520*/  FADD R2, R13, R17.reuse ;  /* 0x000000110d027221 */ /* 0x100fe20000000000 */
[----:B------:R-:W-:Y:S01]  /*1530*/  LOP3.LUT P1, RZ, R20, 0x2, RZ, 0xc0, !PT ;  /* 0x0000000214ff7812 */ /* 0x000fe2000782c0ff */
[----:B------:R-:W-:Y:S01]  /*1540*/  FFMA R10, R5, R10, -0.0013887860113754868507 ;  /* 0xbab607ed050a7423 */ /* 0x000fe2000000000a */
[----:B------:R-:W-:Y:S01]  /*1550*/  ISETP.NE.U32.AND P0, PT, R0, 0x1, PT ;  /* 0x000000010000780c */ /* 0x000fe20003f05070 */
[--C-:B------:R-:W-:Y:S01]  /*1560*/  FADD R3, R18, R16.reuse ;  /* 0x0000001012037221 */ /* 0x100fe20000000000 */
[C---:B------:R-:W-:Y:S01]  /*1570*/  FFMA R6, R2.reuse, -0.5, R17 ;  /* 0xbf00000002067823 */ /* 0x040fe20000000011 */
[----:B------:R-:W-:Y:S01]  /*1580*/  FFMA R22, R2, -0.5, R13 ;  /* 0xbf00000002167823 */ /* 0x000fe2000000000d */
[----:B------:R-:W-:Y:S01]  /*1590*/  FSEL R0, R9, 0.0083327032625675201416, !P0 ;  /* 0x3c0885e409007808 */ /* 0x000fe20004000000 */
[----:B------:R-:W-:Y:S01]  /*15a0*/  FFMA R4, R3, -0.5, R16 ;  /* 0xbf00000003047823 */ /* 0x000fe20000000010 */
[----:B------:R-:W-:Y:S01]  /*15b0*/  FSEL R10, R10, -0.00019574658654164522886, !P0 ;  /* 0xb94d41530a0a7808 */ /* 0x000fe20004000000 */
[-C--:B------:R-:W-:Y:S01]  /*15c0*/  FMUL R14, R15, R6.reuse ;  /* 0x000000060f0e7220 */ /* 0x080fe20000400000 */
[----:B------:R-:W-:Y:S01]  /*15d0*/  FSEL R8, -R8, -0.16666662693023681641, !P0 ;  /* 0xbe2aaaa808087808 */ /* 0x000fe20004000100 */
[----:B------:R-:W-:Y:S01]  /*15e0*/  FFMA R9, R3, -0.5, R18 ;  /* 0xbf00000003097823 */ /* 0x000fe20000000012 */
[----:B------:R-:W-:Y:S01]  /*15f0*/  FMUL R20, R11, R6 ;  /* 0x000000060b147220 */ /* 0x000fe20000400000 */
[----:B------:R-:W-:Y:S01]  /*1600*/  FFMA R10, R5, R10, R0 ;  /* 0x0000000a050a7223 */ /* 0x000fe20000000000 */
[----:B------:R-:W-:Y:S01]  /*1610*/  FSEL R0, R19, 1, P0 ;  /* 0x3f80000013007808 */ /* 0x000fe20000000000 */
[-C--:B------:R-:W-:Y:S01]  /*1620*/  FMUL R30, R15, R22.reuse ;  /* 0x000000160f1e7220 */ /* 0x080fe20000400000 */
[----:B------:R-:W-:Y:S01]  /*1630*/  FMUL R32, R11, R22 ;  /* 0x000000160b207220 */ /* 0x000fe20000400000 */
[C---:B------:R-:W-:Y:S01]  /*1640*/  FFMA R8, R5.reuse, R10, R8 ;  /* 0x0000000a05087223 */ /* 0x040fe20000000008 */
[----:B------:R-:W-:Y:S01]  /*1650*/  FADD R10, R26, R25 ;  /* 0x000000191a0a7221 */ /* 0x000fe20000000000 */
[----:B------:R-:W-:Y:S01]  /*1660*/  FFMA R5, R5, R0, RZ ;  /* 0x0000000005057223 */ /* 0x000fe200000000ff */
[C-C-:B------:R-:W-:Y:S01]  /*1670*/  FFMA R6, R11.reuse, R4, -R14.reuse ;  /* 0x000000040b067223 */ /* 0x140fe2000000080e */
[CC--:B------:R-:W-:Y:S01]  /*1680*/  FFMA R14, R11.reuse, R9.reuse, -R14 ;  /* 0x000000090b0e7223 */ /* 0x0c0fe2000000080e */
[-C--:B------:R-:W-:Y:S01]  /*1690*/  FFMA R22, R11, R9.reuse, -R30 ;  /* 0x000000090b167223 */ /* 0x080fe2000000081e */
[----:B------:R-:W-:Y:S01]  /*16a0*/  FFMA R0, R5, R8, R0 ;  /* 0x0000000805007223 */ /* 0x000fe20000000000 */
[CC--:B------:R-:W-:Y:S01]  /*16b0*/  FFMA R19, R15.reuse, R9.reuse, R20 ;  /* 0x000000090f137223 */ /* 0x0c0fe20000000014 */
[C---:B------:R-:W-:Y:S01]  /*16c0*/  FFMA R21, R15.reuse, R9, R32 ;  /* 0x000000090f157223 */ /* 0x040fe20000000020 */
[----:B------:R-:W-:Y:S01]  /*16d0*/  FADD R34, R28, R27 ;  /* 0x0000001b1c227221 */ /* 0x000fe20000000000 */
[CC--:B------:R-:W-:Y:S01]  /*16e0*/  FFMA R7, R15.reuse, R4.reuse, R20 ;  /* 0x000000040f077223 */ /* 0x0c0fe20000000014 */
[-C--:B------:R-:W-:Y:S01]  /*16f0*/  FFMA R31, R15, R4.reuse, R32 ;  /* 0x000000040f1f7223 */ /* 0x080fe20000000020 */
[C---:B------:R-:W-:Y:S01]  /*1700*/  FFMA R9, R10.reuse, -0.5, R25 ;  /* 0xbf0000000a097823 */ /* 0x040fe20000000019 */
[----:B------:R-:W-:Y:S01]  /*1710*/  FFMA R15, R10, -0.5, R26 ;  /* 0xbf0000000a0f7823 */ /* 0x000fe2000000001a */
[----:B------:R-:W-:Y:S01]  /*1720*/  @P1 FADD R0, RZ, -R0 ;  /* 0x80000000ff001221 */ /* 0x000fe20000000000 */
[----:B------:R-:W-:Y:S01]  /*1730*/  FFMA R30, R11, R4, -R30 ;  /* 0x000000040b1e7223 */ /* 0x000fe2000000081e */
[C---:B------:R-:W-:Y:S01]  /*1740*/  FFMA R5, R34.reuse, -0.5, R27 ;  /* 0xbf00000022057823 */ /* 0x040fe2000000001b */
[----:B------:R-:W-:Y:S01]  /*1750*/  FFMA R4, R34, -0.5, R28 ;  /* 0xbf00000022047823 */ /* 0x000fe2000000001c */
[C---:B------:R-:W-:Y:S01]  /*1760*/  FMUL R11, R12.reuse, R9 ;  /* 0x000000090c0b7220 */ /* 0x040fe20000400000 */
[----:B------:R-:W-:Y:S01]  /*1770*/  FMUL R23, R12, R15 ;  /* 0x0000000f0c177220 */ /* 0x000fe20000400000 */
[C---:B------:R-:W-:Y:S01]  /*1780*/  FMUL R9, R0.reuse, R9 ;  /* 0x0000000900097220 */ /* 0x040fe20000400000 */
[C---:B------:R-:W-:Y:S01]  /*1790*/  FMUL R15, R0.reuse, R15 ;  /* 0x0000000f000f7220 */ /* 0x040fe20000400000 */
[CCC-:B------:R-:W-:Y:S01]  /*17a0*/  FFMA R41, R0.reuse, R5.reuse, R11.reuse ;  /* 0x0000000500297223 */ /* 0x1c0fe2000000000b */
[CC--:B------:R-:W-:Y:S01]  /*17b0*/  FFMA R39, R0.reuse, R4.reuse, R11 ;  /* 0x0000000400277223 */ /* 0x0c0fe2000000000b */
[CCC-:B------:R-:W-:Y:S01]  /*17c0*/  FFMA R37, R0.reuse, R4.reuse, R23.reuse ;  /* 0x0000000400257223 */ /* 0x1c0fe20000000017 */
[-C--:B------:R-:W-:Y:S01]  /*17d0*/  FFMA R35, R0, R5.reuse, R23 ;  /* 0x0000000500237223 */ /* 0x080fe20000000017 */
[CCC-:B------:R-:W-:Y:S01]  /*17e0*/  FFMA R11, R12.reuse, R5.reuse, -R9.reuse ;  /* 0x000000050c0b7223 */ /* 0x1c0fe20000000809 */
[CC--:B------:R-:W-:Y:S01]  /*17f0*/  FFMA R9, R12.reuse, R4.reuse, -R9 ;  /* 0x000000040c097223 */ /* 0x0c0fe20000000809 */
[C-C-:B------:R-:W-:Y:S01]  /*1800*/  FFMA R23, R12.reuse, R4, -R15.reuse ;  /* 0x000000040c177223 */ /* 0x140fe2000000080f */
[----:B------:R-:W-:Y:S01]  /*1810*/  FFMA R5, R12, R5, -R15 ;  /* 0x000000050c057223 */ /* 0x000fe2000000080f */
[C---:B------:R-:W-:Y:S01]  /*1820*/  FFMA R40, R34.reuse, 0.5, R11 ;  /* 0x3f00000022287823 */ /* 0x040fe2000000000b */
[C---:B------:R-:W-:Y:S01]  /*1830*/  FFMA R38, R34.reuse, 0.5, R9 ;  /* 0x3f00000022267823 */ /* 0x040fe20000000009 */
[C---:B------:R-:W-:Y:S01]  /*1840*/  FFMA R36, R34.reuse, 0.5, R23 ;  /* 0x3f00000022247823 */ /* 0x040fe20000000017 */
[----:B------:R-:W-:Y:S01]  /*1850*/  FFMA R34, R34, 0.5, R5 ;  /* 0x3f00000022227823 */ /* 0x000fe20000000005 */
[C---:B------:R-:W-:Y:S01]  /*1860*/  FFMA R41, R10.reuse, 0.5, R41 ;  /* 0x3f0000000a297823 */ /* 0x040fe20000000029 */
[C---:B------:R-:W-:Y:S01]  /*1870*/  FFMA R39, R10.reuse, 0.5, R39 ;  /* 0x3f0000000a277823 */ /* 0x040fe20000000027 */
[C---:B------:R-:W-:Y:S01]  /*1880*/  FFMA R37, R10.reuse, 0.5, R37 ;  /* 0x3f0000000a257823 */ /* 0x040fe20000000025 */
[----:B------:R-:W-:Y:S01]  /*1890*/  FFMA R35, R10, 0.5, R35 ;  /* 0x3f0000000a237823 */ /* 0x000fe20000000023 */
[C---:B------:R-:W-:Y:S01]  /*18a0*/  FFMA R4, R3.reuse, 0.5, R6 ;  /* 0x3f00000003047823 */ /* 0x040fe20000000006 */
[C---:B------:R-:W-:Y:S01]  /*18b0*/  FFMA R5, R2.reuse, 0.5, R7 ;  /* 0x3f00000002057823 */ /* 0x040fe20000000007 */
[C---:B------:R-:W-:Y:S01]  /*18c0*/  FFMA R6, R3.reuse, 0.5, R14 ;  /* 0x3f00000003067823 */ /* 0x040fe2000000000e */
[C---:B------:R-:W-:Y:S01]  /*18d0*/  FFMA R8, R3.reuse, 0.5, R22 ;  /* 0x3f00000003087823 */ /* 0x040fe20000000016 */
[----:B------:R-:W-:Y:S01]  /*18e0*/  FFMA R10, R3, 0.5, R30 ;  /* 0x3f000000030a7823 */ /* 0x000fe2000000001e */
[C---:B------:R-:W-:Y:S01]  /*18f0*/  FFMA R7, R2.reuse, 0.5, R19 ;  /* 0x3f00000002077823 */ /* 0x040fe20000000013 */
[C---:B------:R-:W-:Y:S01]  /*1900*/  FFMA R9, R2.reuse, 0.5, R21 ;  /* 0x3f00000002097823 */ /* 0x040fe20000000015 */
[----:B------:R-:W-:Y:S01]  /*1910*/  FFMA R11, R2, 0.5, R31 ;  /* 0x3f000000020b7823 */ /* 0x000fe2000000001f */
[----:B------:R0:W-:Y:S01]  /*1920*/  STL.64 [R1+0xc0], R4 ;  /* 0x0000c00401007387 */ /* 0x0001e20000100a00 */
[----:B------:R-:W-:Y:S01]  /*1930*/  HFMA2 R47, -RZ, RZ, 0, 0 ;  /* 0x00000000ff2f7431 */ /* 0x000fe200000001ff */
[----:B------:R-:W-:Y:S01]  /*1940*/  MOV R50, RZ ;  /* 0x000000ff00327202 */ /* 0x000fe20000000f00 */
[----:B------:R-:W-:Y:S01]  /*1950*/  IMAD.MOV.U32 R48, RZ, RZ, RZ ;  /* 0x000000ffff307224 */ /* 0x000fe200078e00ff */
[----:B------:R0:W-:Y:S01]  /*1960*/  STL.128 [R1+0xa0], R4 ;  /* 0x0000a00401007387 */ /* 0x0001e20000100c00 */
[----:B------:R-:W-:Y:S01]  /*1970*/  IMAD.MOV.U32 R23, RZ, RZ, R4 ;  /* 0x000000ffff177224 */ /* 0x000fe200078e0004 */
[CC--:B------:R-:W-:Y:S01]  /*1980*/  FMNMX R21, R41.reuse, R39.reuse, !PT ;  /* 0x0000002729157209 */ /* 0x0c0fe20007800000 */
[----:B------:R-:W-:Y:S01]  /*1990*/  UIADD3 UR5, UPT, UPT, UR8, 0xac, URZ ;  /* 0x000000ac08057890 */ /* 0x000fe2000fffe0ff */
[----:B------:R0:W-:Y:S01]  /*19a0*/  STL.128 [R1+0xb0], R8 ;  /* 0x0000b00801007387 */ /* 0x0001e20000100c00 */
[----:B------:R-:W-:Y:S01]  /*19b0*/  FMNMX R20, R41, R39, PT ;  /* 0x0000002729147209 */ /* 0x000fe20003800000 */
[----:B------:R-:W-:Y:S01]  /*19c0*/  UIADD3 UR8, UPT, UPT, UR8, 0x20, URZ ;  /* 0x0000002008087890 */ /* 0x000fe2000fffe0ff */
[CC--:B------:R-:W-:Y:S01]  /*19d0*/  FMNMX R19, R39.reuse, R37.reuse, !PT ;  /* 0x0000002527137209 */ /* 0x0c0fe20007800000 */
[----:B------:R-:W-:Y:S01]  /*19e0*/  UMOV UR4, URZ ;  /* 0x000000ff00047c82 */ /* 0x000fe20008000000 */
[----:B------:R-:W-:-:S02]  /*19f0*/  FMNMX R15, R39, R37, PT ;  /* 0x00000025270f7209 */ /* 0x000fc40003800000 */
[CC--:B------:R-:W-:Y:S02]  /*1a00*/  FMNMX R14, R37.reuse, R35.reuse, !PT ;  /* 0x00000023250e7209 */ /* 0x0c0fe40007800000 */
[-C--:B------:R-:W-:Y:S02]  /*1a10*/  FMNMX R12, R37, R35.reuse, PT ;  /* 0x00000023250c7209 */ /* 0x080fe40003800000 */
[CC--:B------:R-:W-:Y:S02]  /*1a20*/  FMNMX R3, R41.reuse, R35.reuse, !PT ;  /* 0x0000002329037209 */ /* 0x0c0fe40007800000 */
[----:B------:R-:W-:Y:S02]  /*1a30*/  FMNMX R2, R41, R35, PT ;  /* 0x0000002329027209 */ /* 0x000fe40003800000 */
[CC--:B------:R-:W-:Y:S02]  /*1a40*/  FMNMX R0, R40.reuse, R38.reuse, !PT ;  /* 0x0000002628007209 */ /* 0x0c0fe40007800000 */
[----:B------:R-:W-:-:S02]  /*1a50*/  FMNMX R46, R40, R38, PT ;  /* 0x00000026282e7209 */ /* 0x000fc40003800000 */
[CC--:B------:R-:W-:Y:S02]  /*1a60*/  FMNMX R45, R38.reuse, R36.reuse, !PT ;  /* 0x00000024262d7209 */ /* 0x0c0fe40007800000 */
[----:B------:R-:W-:Y:S02]  /*1a70*/  FMNMX R44, R38, R36, PT ;  /* 0x00000024262c7209 */ /* 0x000fe40003800000 */
[CC--:B------:R-:W-:Y:S02]  /*1a80*/  FMNMX R33, R36.reuse, R34.reuse, !PT ;  /* 0x0000002224217209 */ /* 0x0c0fe40007800000 */
[-C--:B------:R-:W-:Y:S02]  /*1a90*/  FMNMX R32, R36, R34.reuse, PT ;  /* 0x0000002224207209 */ /* 0x080fe40003800000 */
[CC--:B------:R-:W-:Y:S02]  /*1aa0*/  FMNMX R31, R40.reuse, R34.reuse, !PT ;  /* 0x00000022281f7209 */ /* 0x0c0fe40007800000 */
[----:B0-----:R-:W-:-:S07]  /*1ab0*/  FMNMX R30, R40, R34, PT ;  /* 0x00000022281e7209 */ /* 0x001fce0003800000 */
.L_x_267:
[----:B0123--:R-:W2:Y:S01]  /*1ac0*/  LDL R22, [UR5+-0x4] ;  /* 0xfffffc05ff167983 */ /* 0x00fea20008100800 */
[----:B------:R-:W-:Y:S01]  /*1ad0*/  UIADD3 UR4, UPT, UPT, UR4, 0x1, URZ ;  /* 0x0000000104047890 */ /* 0x000fe2000fffe0ff */
[----:B------:R-:W-:Y:S01]  /*1ae0*/  BSSY.RECONVERGENT B2, `(.L_x_215) ;  /* 0x0000082000027945 */ /* 0x000fe20003800200 */
[-C--:B------:R-:W-:Y:S02]  /*1af0*/  MOV R49, R23.reuse ;  /* 0x0000001700317202 */ /* 0x080fe40000000f00 */
[----:B------:R-:W-:Y:S01]  /*1b00*/  UISETP.NE.AND UP0, UPT, UR4, 0x4, UPT ;  /* 0x000000040400788c */ /* 0x000fe2000bf05270 */
[CC--:B--2---:R-:W-:Y:S02]  /*1b10*/  FMNMX R51, R22.reuse, R23.reuse, !PT ;  /* 0x0000001716337209 */ /* 0x0c4fe40007800000 */
[----:B------:R-:W-:Y:S01]  /*1b20*/  FMNMX R52, R22, R23, PT ;  /* 0x0000001716347209 */ /* 0x000fe20003800000 */
[----:B------:R-:W-:Y:S01]  /*1b30*/  IMAD.MOV.U32 R23, RZ, RZ, R22 ;  /* 0x000000ffff177224 */ /* 0x000fe200078e0016 */
[----:B------:R-:W-:-:S04]  /*1b40*/  FSETP.GTU.AND P0, PT, R46, R51, PT ;  /* 0x000000332e00720b */ /* 0x000fc80003f0c000 */
[----:B------:R-:W-:-:S13]  /*1b50*/  FSETP.GTU.OR P0, PT, R52, R0, P0 ;  /* 0x000000003400720b */ /* 0x000fda000070c400 */
[----:B------:R-:W-:Y:S05]  /*1b60*/  @P0 BRA `(.L_x_216) ;  /* 0x0000000400e40947 */ /* 0x000fea0003800000 */
[----:B------:R-:W2:Y:S04]  /*1b70*/  LDL R22, [UR5+-0x8] ;  /* 0xfffff805ff167983 */ /* 0x000ea80008100800 */
[----:B------:R-:W2:Y:S02]  /*1b80*/  LDL R53, [UR5] ;  /* 0x00000005ff357983 */ /* 0x000ea40008100800 */
[CC--:B--2---:R-:W-:Y:S02]  /*1b90*/  FMNMX R43, R22.reuse, R53.reuse, !PT ;  /* 0x00000035162b7209 */ /* 0x0c4fe40007800000 */
[----:B------:R-:W-:Y:S02]  /*1ba0*/  FMNMX R42, R22, R53, PT ;  /* 0x00000035162a7209 */ /* 0x000fe40003800000 */
[----:B------:R-:W-:-:S04]  /*1bb0*/  FSETP.GTU.AND P0, PT, R20, R43, PT ;  /* 0x0000002b1400720b */ /* 0x000fc80003f0c000 */
[----:B------:R-:W-:-:S13]  /*1bc0*/  FSETP.GTU.OR P0, PT, R42, R21, P0 ;  /* 0x000000152a00720b */ /* 0x000fda000070c400 */
[----:B------:R-:W-:Y:S05]  /*1bd0*/  @P0 BRA `(.L_x_216) ;  /* 0x0000000400c80947 */ /* 0x000fea0003800000 */
[C---:B------:R-:W-:Y:S01]  /*1be0*/  FADD R43, -R41.reuse, R22 ;  /* 0x00000016292b7221 */ /* 0x040fe20000000100 */
[C---:B------:R-:W-:Y:S01]  /*1bf0*/  FADD R54, -R40.reuse, R38 ;  /* 0x0000002628367221 */ /* 0x040fe20000000100 */
[C---:B------:R-:W-:Y:S01]  /*1c00*/  FADD R42, -R40.reuse, R49 ;  /* 0x00000031282a7221 */ /* 0x040fe20000000100 */
[----:B------:R-:W-:Y:S01]  /*1c10*/  FADD R55, -R41, R39 ;  /* 0x0000002729377221 */ /* 0x000fe20000000100 */
[----:B------:R-:W-:Y:S01]  /*1c20*/  FADD R56, -R40, R23 ;  /* 0x0000001728387221 */ /* 0x000fe20000000100 */
[----:B------:R-:W-:Y:S01]  /*1c30*/  FMUL R57, R43, R54 ;  /* 0x000000362b397220 */ /* 0x000fe20000400000 */
[----:B------:R-:W-:Y:S01]  /*1c40*/  FADD R43, R23, -R49 ;  /* 0x80000031172b7221 */ /* 0x000fe20000000000 */
[--C-:B------:R-:W-:Y:S01]  /*1c50*/  FADD R58, R39, -R22.reuse ;  /* 0x80000016273a7221 */ /* 0x100fe20000000000 */
[----:B------:R-:W-:Y:S01]  /*1c60*/  FMUL R63, R55, R56 ;  /* 0x00000038373f7220 */ /* 0x000fe20000400000 */
[----:B------:R-:W-:Y:S01]  /*1c70*/  FFMA R57, R42, R55, -R57 ;  /* 0x000000372a397223 */ /* 0x000fe20000000839 */
[----:B------:R-:W-:Y:S01]  /*1c80*/  FADD R42, -R22, R53 ;  /* 0x00000035162a7221 */ /* 0x000fe20000000100 */
[----:B------:R-:W-:Y:S01]  /*1c90*/  FADD R55, R38, -R49 ;  /* 0x8000003126377221 */ /* 0x000fe20000000000 */
[C---:B------:R-:W-:Y:S01]  /*1ca0*/  FADD R56, R41.reuse, -R22 ;  /* 0x8000001629387221 */ /* 0x040fe20000000000 */
[----:B------:R-:W-:Y:S01]  /*1cb0*/  FADD R59, -R41, R53 ;  /* 0x00000035293b7221 */ /* 0x000fe20000000100 */
[----:B------:R-:W-:Y:S01]  /*1cc0*/  FADD R61, R40, -R49 ;  /* 0x80000031283d7221 */ /* 0x000fe20000000000 */
[----:B------:R-:W-:Y:S01]  /*1cd0*/  FMUL R60, R42, R55 ;  /* 0x000000372a3c7220 */ /* 0x000fe20000400000 */
[C---:B------:R-:W-:Y:S01]  /*1ce0*/  FMUL R56, R43.reuse, R56 ;  /* 0x000000382b387220 */ /* 0x040fe20000400000 */
[----:B------:R-:W-:Y:S01]  /*1cf0*/  FMUL R55, R43, R58 ;  /* 0x0000003a2b377220 */ /* 0x000fe20000400000 */
[----:B------:R-:W-:-:S02]  /*1d00*/  FFMA R58, R54, R59, -R63 ;  /* 0x0000003b363a7223 */ /* 0x000fc4000000083f */
[----:B------:R-:W-:Y:S01]  /*1d10*/  FFMA R61, R61, R42, -R56 ;  /* 0x0000002a3d3d7223 */ /* 0x000fe20000000838 */
[----:B------:R-:W-:Y:S01]  /*1d20*/  FADD R42, R55, -R60 ;  /* 0x8000003c372a7221 */ /* 0x000fe20000000000 */
[----:B------:R-:W-:-:S03]  /*1d30*/  FMUL R57, R57, R58 ;  /* 0x0000003a39397220 */ /* 0x000fc60000400000 */
[----:B------:R-:W-:Y:S02]  /*1d40*/  FMUL R42, R61, R42 ;  /* 0x0000002a3d2a7220 */ /* 0x000fe40000400000 */
[----:B------:R-:W-:-:S04]  /*1d50*/  FSETP.GT.AND P0, PT, R57, RZ, PT ;  /* 0x000000ff3900720b */ /* 0x000fc80003f04000 */
        /* <DEDUP_REMOVED lines=20> */
[----:B------:R-:W-:Y:S05]  /*1ea0*/  CALL.REL.NOINC `($__internal_2_$__cuda_sm3x_div_rn_noftz_f32_slowpath) ;  /* 0x0000007c00747944 */ /* 0x000fea0003c00000 */
[----:B------:R-:W-:-:S07]  /*1eb0*/  IMAD.MOV.U32 R43, RZ, RZ, R22 ;  /* 0x000000ffff2b7224 */ /* 0x000fce00078e0016 */
.L_x_220:
[----:B------:R-:W-:Y:S05]  /*1ec0*/  BSYNC.RECONVERGENT B4 ;  /* 0x0000000000047941 */ /* 0x000fea0003800200 */
.L_x_219:
        /* <DEDUP_REMOVED lines=15> */
[----:B------:R-:W-:Y:S05]  /*1fc0*/  CALL.REL.NOINC `($__internal_2_$__cuda_sm3x_div_rn_noftz_f32_slowpath) ;  /* 0x0000007c002c7944 */ /* 0x000fea0003c00000 */
.L_x_222:
[----:B------:R-:W-:Y:S05]  /*1fd0*/  BSYNC.RECONVERGENT B4 ;  /* 0x0000000000047941 */ /* 0x000fea0003800200 */
.L_x_221:
[----:B------:R-:W-:Y:S01]  /*1fe0*/  IMAD.MOV.U32 R43, RZ, RZ, R22 ;  /* 0x000000ffff2b7224 */ /* 0x000fe200078e0016 */
[----:B------:R-:W-:Y:S06]  /*1ff0*/  BRA `(.L_x_223) ;  /* 0x0000000000a87947 */ /* 0x000fec0003800000 */
.L_x_218:
        /* <DEDUP_REMOVED lines=23> */
.L_x_225:
[----:B------:R-:W-:Y:S05]  /*2170*/  BSYNC.RECONVERGENT B4 ;  /* 0x0000000000047941 */ /* 0x000fea0003800200 */
.L_x_224:
        /* <DEDUP_REMOVED lines=16> */
.L_x_227:
[----:B------:R-:W-:Y:S05]  /*2280*/  BSYNC.RECONVERGENT B4 ;  /* 0x0000000000047941 */ /* 0x000fea0003800200 */
.L_x_226:
[----:B------:R-:W-:-:S07]  /*2290*/  IMAD.MOV.U32 R43, RZ, RZ, R22 ;  /* 0x000000ffff2b7224 */ /* 0x000fce00078e0016 */
.L_x_223:
[----:B------:R-:W-:Y:S05]  /*22a0*/  BSYNC.RECONVERGENT B3 ;  /* 0x0000000000037941 */ /* 0x000fea0003800200 */
.L_x_217:
[----:B------:R-:W-:Y:S01]  /*22b0*/  LEA R22, R48, UR8, 0x3 ;  /* 0x0000000830167c11 */ /* 0x000fe2000f8e18ff */
[----:B------:R-:W-:Y:S01]  /*22c0*/  FADD R47, R47, R42 ;  /* 0x0000002a2f2f7221 */ /* 0x000fe20000000000 */
[----:B------:R-:W-:Y:S01]  /*22d0*/  FADD R50, R50, R43 ;  /* 0x0000002b32327221 */ /* 0x000fe20000000000 */
[----:B------:R-:W-:Y:S02]  /*22e0*/  IADD3 R48, PT, PT, R48, 0x1, RZ ;  /* 0x0000000130307810 */ /* 0x000fe40007ffe0ff */
[----:B------:R0:W-:Y:S05]  /*22f0*/  STL.64 [R22], R42 ;  /* 0x0000002a16007387 */ /* 0x0001ea0000100a00 */
.L_x_216:
[----:B------:R-:W-:Y:S05]  /*2300*/  BSYNC.RECONVERGENT B2 ;  /* 0x0000000000027941 */ /* 0x000fea0003800200 */
.L_x_215:
[----:B------:R-:W-:Y:S01]  /*2310*/  FSETP.GTU.AND P0, PT, R44, R51, PT ;  /* 0x000000332c00720b */ /* 0x000fe20003f0c000 */
[----:B------:R-:W-:Y:S03]  /*2320*/  BSSY.RECONVERGENT B2, `(.L_x_228) ;  /* 0x000007c000027945 */ /* 0x000fe60003800200 */
[----:B------:R-:W-:-:S13]  /*2330*/  FSETP.GTU.OR P0, PT, R52, R45, P0 ;  /* 0x0000002d3400720b */ /* 0x000fda000070c400 */
[----:B------:R-:W-:Y:S05]  /*2340*/  @P0 BRA `(.L_x_229) ;  /* 0x0000000400e40947 */ /* 0x000fea0003800000 */
[----:B------:R-:W2:Y:S04]  /*2350*/  LDL R54, [UR5+-0x8] ;  /* 0xfffff805ff367983 */ /* 0x000ea80008100800 */
[----:B0-----:R-:W2:Y:S02]  /*2360*/  LDL R43, [UR5] ;  /* 0x00000005ff2b7983 */ /* 0x001ea40008100800 */
        /* <DEDUP_REMOVED lines=11> */
[----:B------:R-:W-:Y:S01]  /*2420*/  FADD R61, -R54, R43 ;  /* 0x0000002b363d7221 */ /* 0x000fe20000000100 */
[----:B------:R-:W-:Y:S01]  /*2430*/  FADD R58, R36, -R49 ;  /* 0x80000031243a7221 */ /* 0x000fe20000000000 */
[----:B------:R-:W-:Y:S01]  /*2440*/  FMUL R59, R55, R56 ;  /* 0x00000038373b7220 */ /* 0x000fe20000400000 */
[----:B------:R-:W-:Y:S01]  /*2450*/  FFMA R57, R42, R55, -R57 ;  /* 0x000000372a397223 */ /* 0x000fe20000000839 */
[----:B------:R-:W-:Y:S01]  /*2460*/  FADD R53, R23, -R49 ;  /* 0x8000003117357221 */ /* 0x000fe20000000000 */
[--C-:B------:R-:W-:Y:S01]  /*2470*/  FADD R42, R39, -R54.reuse ;  /* 0x80000036272a7221 */ /* 0x100fe20000000000 */
[----:B------:R-:W-:Y:S01]  /*2480*/  FADD R56, R37, -R54 ;  /* 0x8000003625387221 */ /* 0x000fe20000000000 */
[----:B------:R-:W-:Y:S01]  /*2490*/  FADD R55, -R39, R43 ;  /* 0x0000002b27377221 */ /* 0x000fe20000000100 */
[----:B------:R-:W-:Y:S01]  /*24a0*/  FMUL R63, R61, R58 ;  /* 0x0000003a3d3f7220 */ /* 0x000fe20000400000 */
[C---:B------:R-:W-:Y:S01]  /*24b0*/  FMUL R42, R53.reuse, R42 ;  /* 0x0000002a352a7220 */ /* 0x040fe20000400000 */
[----:B------:R-:W-:Y:S01]  /*24c0*/  FADD R65, R38, -R49 ;  /* 0x8000003126417221 */ /* 0x000fe20000000000 */
        /* <DEDUP_REMOVED lines=35> */
[----:B------:R-:W-:Y:S05]  /*2700*/  CALL.REL.NOINC `($__internal_2_$__cuda_sm3x_div_rn_noftz_f32_slowpath) ;  /* 0x00000074005c7944 */ /* 0x000fea0003c00000 */
[----:B------:R-:W-:-:S07]  /*2710*/  MOV R43, R22 ;  /* 0x00000016002b7202 */ /* 0x000fce0000000f00 */
.L_x_233:
[----:B------:R-:W-:Y:S05]  /*2720*/  BSYNC.RECONVERGENT B4 ;  /* 0x0000000000047941 */ /* 0x000fea0003800200 */
.L_x_232:
        /* <DEDUP_REMOVED lines=15> */
[----:B------:R-:W-:Y:S05]  /*2820*/  CALL.REL.NOINC `($__internal_2_$__cuda_sm3x_div_rn_noftz_f32_slowpath) ;  /* 0x0000007400147944 */ /* 0x000fea0003c00000 */
.L_x_235:
[----:B------:R-:W-:Y:S05]  /*2830*/  BSYNC.RECONVERGENT B4 ;  /* 0x0000000000047941 */ /* 0x000fea0003800200 */
.L_x_234:
[----:B------:R-:W-:Y:S01]  /*2840*/  MOV R43, R22 ;  /* 0x00000016002b7202 */ /* 0x000fe20000000f00 */
[----:B------:R-:W-:Y:S06]  /*2850*/  BRA `(.L_x_236) ;  /* 0x0000000000887947 */ /* 0x000fec0003800000 */
.L_x_231:
        /* <DEDUP_REMOVED lines=15> */
.L_x_238:
[----:B------:R-:W-:Y:S05]  /*2950*/  BSYNC.RECONVERGENT B4 ;  /* 0x0000000000047941 */ /* 0x000fea0003800200 */
.L_x_237:
        /* <DEDUP_REMOVED lines=16> */
.L_x_240:
[----:B------:R-:W-:Y:S05]  /*2a60*/  BSYNC.RECONVERGENT B4 ;  /* 0x0000000000047941 */ /* 0x000fea0003800200 */
.L_x_239:
[----:B------:R-:W-:-:S07]  /*2a70*/  MOV R43, R22 ;  /* 0x00000016002b7202 */ /* 0x000fce0000000f00 */
.L_x_236:
[----:B------:R-:W-:Y:S05]  /*2a80*/  BSYNC.RECONVERGENT B3 ;  /* 0x0000000000037941 */ /* 0x000fea0003800200 */
.L_x_230:
[----:B------:R-:W-:Y:S01]  /*2a90*/  LEA R22, R48, UR8, 0x3 ;  /* 0x0000000830167c11 */ /* 0x000fe2000f8e18ff */
[----:B------:R-:W-:Y:S01]  /*2aa0*/  FADD R47, R47, R42 ;  /* 0x0000002a2f2f7221 */ /* 0x000fe20000000000 */
[----:B------:R-:W-:Y:S01]  /*2ab0*/  FADD R50, R50, R43 ;  /* 0x0000002b32327221 */ /* 0x000fe20000000000 */
[----:B------:R-:W-:Y:S02]  /*2ac0*/  VIADD R48, R48, 0x1 ;  /* 0x0000000130307836 */ /* 0x000fe40000000000 */
[----:B------:R1:W-:Y:S05]  /*2ad0*/  STL.64 [R22], R42 ;  /* 0x0000002a16007387 */ /* 0x0003ea0000100a00 */
.L_x_229:
[----:B------:R-:W-:Y:S05]  /*2ae0*/  BSYNC.RECONVERGENT B2 ;  /* 0x0000000000027941 */ /* 0x000fea0003800200 */
.L_x_228:
[----:B------:R-:W-:Y:S01]  /*2af0*/  FSETP.GTU.AND P0, PT, R32, R51, PT ;  /* 0x000000332000720b */ /* 0x000fe20003f0c000 */
[----:B------:R-:W-:Y:S03]  /*2b00*/  BSSY.RECONVERGENT B2, `(.L_x_241) ;  /* 0x000007c000027945 */ /* 0x000fe60003800200 */
[----:B------:R-:W-:-:S13]  /*2b10*/  FSETP.GTU.OR P0, PT, R52, R33, P0 ;  /* 0x000000213400720b */ /* 0x000fda000070c400 */
[----:B------:R-:W-:Y:S05]  /*2b20*/  @P0 BRA `(.L_x_242) ;  /* 0x0000000400e40947 */ /* 0x000fea0003800000 */
[----:B------:R-:W2:Y:S04]  /*2b30*/  LDL R54, [UR5+-0x8] ;  /* 0xfffff805ff367983 */ /* 0x000ea80008100800 */
[----:B01----:R-:W2:Y:S02]  /*2b40*/  LDL R43, [UR5] ;  /* 0x00000005ff2b7983 */ /* 0x003ea40008100800 */
        /* <DEDUP_REMOVED lines=59> */
.L_x_246:
[----:B------:R-:W-:Y:S05]  /*2f00*/  BSYNC.RECONVERGENT B4 ;  /* 0x0000000000047941 */ /* 0x000fea0003800200 */
.L_x_245:
[----:B------:R-:W0:Y:S01]  /*2f10*/  MUFU.RCP R22, R59 ;  /* 0x0000003b00167308 */ /* 0x000e220000001000 */
[----:B------:R-:W-:Y:S01]  /*2f20*/  FMUL R61, R61, R42 ;  /* 0x0000002a3d3d7220 */ /* 0x000fe20000400000 */
[----:B------:R-:W-:Y:S01]  /*2f30*/  BSSY.RECONVERGENT B4, `(.L_x_247) ;  /* 0x000000e000047945 */ /* 0x000fe20003800200 */
[----:B------:R-:W-:Y:S02]  /*2f40*/  MOV R42, R43 ;  /* 0x0000002b002a7202 */ /* 0x000fe40000000f00 */
        /* <DEDUP_REMOVED lines=12> */
.L_x_248:
[----:B------:R-:W-:Y:S05]  /*3010*/  BSYNC.RECONVERGENT B4 ;  /* 0x0000000000047941 */ /* 0x000fea0003800200 */
.L_x_247:
[----:B------:R-:W-:Y:S01]  /*3020*/  IMAD.MOV.U32 R43, RZ, RZ, R22 ;  /* 0x000000ffff2b7224 */ /* 0x000fe200078e0016 */
[----:B------:R-:W-:Y:S06]  /*3030*/  BRA `(.L_x_249) ;  /* 0x0000000000887947 */ /* 0x000fec0003800000 */
.L_x_244:
        /* <DEDUP_REMOVED lines=15> */
.L_x_251:
[----:B------:R-:W-:Y:S05]  /*3130*/  BSYNC.RECONVERGENT B4 ;  /* 0x0000000000047941 */ /* 0x000fea0003800200 */
.L_x_250:
        /* <DEDUP_REMOVED lines=16> */
.L_x_253:
[----:B------:R-:W-:Y:S05]  /*3240*/  BSYNC.RECONVERGENT B4 ;  /* 0x0000000000047941 */ /* 0x000fea0003800200 */
.L_x_252:
[----:B------:R-:W-:-:S07]  /*3250*/  IMAD.MOV.U32 R43, RZ, RZ, R22 ;  /* 0x000000ffff2b7224 */ /* 0x000fce00078e0016 */
.L_x_249:
[----:B------:R-:W-:Y:S05]  /*3260*/  BSYNC.RECONVERGENT B3 ;  /* 0x0000000000037941 */ /* 0x000fea0003800200 */
.L_x_243:
[----:B------:R-:W-:Y:S01]  /*3270*/  LEA R22, R48, UR8, 0x3 ;  /* 0x0000000830167c11 */ /* 0x000fe2000f8e18ff */
[----:B------:R-:W-:Y:S01]  /*3280*/  FADD R47, R47, R42 ;  /* 0x0000002a2f2f7221 */ /* 0x000fe20000000000 */
[----:B------:R-:W-:Y:S01]  /*3290*/  FADD R50, R50, R43 ;  /* 0x0000002b32327221 */ /* 0x000fe20000000000 */
[----:B------:R-:W-:Y:S02]  /*32a0*/  IADD3 R48, PT, PT, R48, 0x1, RZ ;  /* 0x0000000130307810 */ /* 0x000fe40007ffe0ff */
[----:B------:R2:W-:Y:S05]  /*32b0*/  STL.64 [R22], R42 ;  /* 0x0000002a16007387 */ /* 0x0005ea0000100a00 */
.L_x_242:
[----:B------:R-:W-:Y:S05]  /*32c0*/  BSYNC.RECONVERGENT B2 ;  /* 0x0000000000027941 */ /* 0x000fea0003800200 */
.L_x_241:
[----:B------:R-:W-:Y:S01]  /*32d0*/  FSETP.GTU.AND P0, PT, R30, R51, PT ;  /* 0x000000331e00720b */ /* 0x000fe20003f0c000 */
[----:B------:R-:W-:Y:S03]  /*32e0*/  BSSY.RECONVERGENT B2, `(.L_x_254) ;  /* 0x000007c000027945 */ /* 0x000fe60003800200 */
[----:B------:R-:W-:-:S13]  /*32f0*/  FSETP.GTU.OR P0, PT, R52, R31, P0 ;  /* 0x0000001f3400720b */ /* 0x000fda000070c400 */
[----:B------:R-:W-:Y:S05]  /*3300*/  @P0 BRA `(.L_x_255) ;  /* 0x0000000400e40947 */ /* 0x000fea0003800000 */
[----:B012---:R-:W2:Y:S04]  /*3310*/  LDL R22, [UR5+-0x8] ;  /* 0xfffff805ff167983 */ /* 0x007ea80008100800 */
[----:B------:R-:W2:Y:S02]  /*3320*/  LDL R43, [UR5] ;  /* 0x00000005ff2b7983 */ /* 0x000ea40008100800 */
[CC--:B--2---:R-:W-:Y:S02]  /*3330*/  FMNMX R51, R22.reuse, R43.reuse, !PT ;  /* 0x0000002b16337209 */ /* 0x0c4fe40007800000 */
        /* <DEDUP_REMOVED lines=10> */
[--C-:B------:R-:W-:Y:S01]  /*33e0*/  FADD R56, -R35, R43.reuse ;  /* 0x0000002b23387221 */ /* 0x100fe20000000100 */
[----:B------:R-:W-:Y:S01]  /*33f0*/  FADD R59, -R22, R43 ;  /* 0x0000002b163b7221 */ /* 0x000fe20000000100 */
[----:B------:R-:W-:Y:S01]  /*3400*/  FMUL R58, R51, R54 ;  /* 0x00000036333a7220 */ /* 0x000fe20000400000 */
[----:B------:R-:W-:Y:S01]  /*3410*/  FFMA R52, R42, R51, -R55 ;  /* 0x000000332a347223 */ /* 0x000fe20000000837 */
[--C-:B------:R-:W-:Y:S01]  /*3420*/  FADD R54, R23, -R49.reuse ;  /* 0x8000003117367221 */ /* 0x100fe20000000000 */
[--C-:B------:R-:W-:Y:S01]  /*3430*/  FADD R51, R35, -R22.reuse ;  /* 0x8000001623337221 */ /* 0x100fe20000000000 */
[--C-:B------:R-:W-:Y:S01]  /*3440*/  FADD R60, R40, -R49.reuse ;  /* 0x80000031283c7221 */ /* 0x100fe20000000000 */
[----:B------:R-:W-:Y:S01]  /*3450*/  FADD R55, R41, -R22 ;  /* 0x8000001629377221 */ /* 0x000fe20000000000 */
[----:B------:R-:W-:Y:S01]  /*3460*/  FADD R57, R34, -R49 ;  /* 0x8000003122397221 */ /* 0x000fe20000000000 */
[----:B------:R-:W-:Y:S01]  /*3470*/  FMUL R42, R54, R51 ;  /* 0x00000033362a7220 */ /* 0x000fe20000400000 */
[----:B------:R-:W-:Y:S01]  /*3480*/  FMUL R60, R60, R59 ;  /* 0x0000003b3c3c7220 */ /* 0x000fe20000400000 */
[----:B------:R-:W-:Y:S01]  /*3490*/  FMUL R55, R54, R55 ;  /* 0x0000003736377220 */ /* 0x000fe20000400000 */
[----:B------:R-:W-:Y:S01]  /*34a0*/  FFMA R51, R53, R56, -R58 ;  /* 0x0000003835337223 */ /* 0x000fe2000000083a */
[----:B------:R-:W-:-:S02]  /*34b0*/  FFMA R59, R57, R59, -R42 ;  /* 0x0000003b393b7223 */ /* 0x000fc4000000082a */
        /* <DEDUP_REMOVED lines=13> */
[----:B------:R-:W-:Y:S01]  /*3590*/  FMUL R22, R23, R22 ;  /* 0x0000001617167220 */ /* 0x000fe20000400000 */
[----:B------:R-:W-:Y:S01]  /*35a0*/  BSSY.RECONVERGENT B4, `(.L_x_258) ;  /* 0x0000014000047945 */ /* 0x000fe20003800200 */
[----:B------:R-:W-:Y:S02]  /*35b0*/  FMUL R56, R54, R42 ;  /* 0x0000002a36387220 */ /* 0x000fe40000400000 */
[----:B------:R-:W-:Y:S02]  /*35c0*/  FFMA R59, R43, R49, -R22 ;  /* 0x000000312b3b7223 */ /* 0x000fe40000000816 */
[C---:B------:R-:W-:Y:S01]  /*35d0*/  FFMA R51, R53.reuse, R52, -R56 ;  /* 0x0000003435337223 */ /* 0x040fe20000000838 */
[----:B------:R-:W-:Y:S01]  /*35e0*/  FMUL R56, R40, R35 ;  /* 0x0000002328387220 */ /* 0x000fe20000400000 */
[----:B------:R-:W-:-:S02]  /*35f0*/  FMUL R53, R53, R59 ;  /* 0x0000003b35357220 */ /* 0x000fc40000400000 */
[----:B------:R-:W0:Y:S01]  /*3600*/  MUFU.RCP R58, R51 ;  /* 0x00000033003a7308 */ /* 0x000e220000001000 */
[----:B------:R-:W-:-:S04]  /*3610*/  FFMA R49, R41, R34, -R56 ;  /* 0x0000002229317223 */ /* 0x000fc80000000838 */
        /* <DEDUP_REMOVED lines=12> */
.L_x_259:
[----:B------:R-:W-:Y:S05]  /*36e0*/  BSYNC.RECONVERGENT B4 ;  /* 0x0000000000047941 */ /* 0x000fea0003800200 */
.L_x_258:
        /* <DEDUP_REMOVED lines=16> */
.L_x_261:
[----:B------:R-:W-:Y:S05]  /*37f0*/  BSYNC.RECONVERGENT B4 ;  /* 0x0000000000047941 */ /* 0x000fea0003800200 */
.L_x_260:
[----:B------:R-:W-:Y:S01]  /*3800*/  MOV R43, R22 ;  /* 0x00000016002b7202 */ /* 0x000fe20000000f00 */
[----:B------:R-:W-:Y:S06]  /*3810*/  BRA `(.L_x_262) ;  /* 0x0000000000887947 */ /* 0x000fec0003800000 */
.L_x_257:
        /* <DEDUP_REMOVED lines=15> */
.L_x_264:
[----:B------:R-:W-:Y:S05]  /*3910*/  BSYNC.RECONVERGENT B4 ;  /* 0x0000000000047941 */ /* 0x000fea0003800200 */
.L_x_263:
        /* <DEDUP_REMOVED lines=16> */
.L_x_266:
[----:B------:R-:W-:Y:S05]  /*3a20*/  BSYNC.RECONVERGENT B4 ;  /* 0x0000000000047941 */ /* 0x000fea0003800200 */
.L_x_265:
[----:B------:R-:W-:-:S07]  /*3a30*/  MOV R43, R22 ;  /* 0x00000016002b7202 */ /* 0x000fce0000000f00 */
.L_x_262:
[----:B------:R-:W-:Y:S05]  /*3a40*/  BSYNC.RECONVERGENT B3 ;  /* 0x0000000000037941 */ /* 0x000fea0003800200 */
.L_x_256:
[----:B------:R-:W-:Y:S01]  /*3a50*/  LEA R22, R48, UR8, 0x3 ;  /* 0x0000000830167c11 */ /* 0x000fe2000f8e18ff */
[----:B------:R-:W-:Y:S01]  /*3a60*/  FADD R47, R47, R42 ;  /* 0x0000002a2f2f7221 */ /* 0x000fe20000000000 */
[----:B------:R-:W-:Y:S01]  /*3a70*/  FADD R50, R50, R43 ;  /* 0x0000002b32327221 */ /* 0x000fe20000000000 */
[----:B------:R-:W-:Y:S02]  /*3a80*/  VIADD R48, R48, 0x1 ;  /* 0x0000000130307836 */ /* 0x000fe40000000000 */
[----:B------:R3:W-:Y:S05]  /*3a90*/  STL.64 [R22], R42 ;  /* 0x0000002a16007387 */ /* 0x0007ea0000100a00 */
.L_x_255:
[----:B------:R-:W-:Y:S05]  /*3aa0*/  BSYNC.RECONVERGENT B2 ;  /* 0x0000000000027941 */ /* 0x000fea0003800200 */
.L_x_254:
[----:B------:R-:W-:Y:S01]  /*3ab0*/  UIADD3 UR5, UPT, UPT, UR5, 0x8, URZ ;  /* 0x0000000805057890 */ /* 0x000fe2000fffe0ff */
[----:B------:R-:W-:Y:S11]  /*3ac0*/  BRA.U UP0, `(.L_x_267) ;  /* 0xffffffdd00fc7547 */ /* 0x000ff6000b83ffff */
[C---:B------:R-:W-:Y:S01]  /*3ad0*/  FMUL R3, R29.reuse, -0.63661974668502807617 ;  /* 0xbf22f9831d037820 */ /* 0x040fe20000400000 */
[C---:B------:R-:W-:Y:S01]  /*3ae0*/  FADD R2, -R29.reuse, -RZ ;  /* 0x800000ff1d027221 */ /* 0x040fe20000000100 */
[C---:B------:R-:W-:Y:S01]  /*3af0*/  FSETP.GE.AND P0, PT, |R29|.reuse, 105615, PT ;  /* 0x47ce47801d00780b */ /* 0x040fe20003f06200 */
[----:B------:R-:W-:Y:S03]  /*3b00*/  BSSY.RECONVERGENT B0, `(.L_x_268) ;  /* 0x0000047000007945 */ /* 0x000fe60003800200 */
[----:B------:R-:W4:Y:S01]  /*3b10*/  F2I.NTZ R3, R3 ;  /* 0x0000000300037305 */ /* 0x000f220000203100 */
[----:B------:R-:W-:Y:S02]  /*3b20*/  SHF.R.U32.HI R45, RZ, 0x17, R2 ;  /* 0x00000017ff2d7819 */ /* 0x000fe40000011602 */
[----:B------:R-:W-:Y:S02]  /*3b30*/  FSETP.EQ.OR P1, PT, |R29|, +INF , !P0 ;  /* 0x7f8000001d00780b */ /* 0x000fe40004722600 */
[----:B------:R-:W-:-:S02]  /*3b40*/  LOP3.LUT R12, R45, 0xe0, RZ, 0xc0, !PT ;  /* 0x000000e02d0c7812 */ /* 0x000fc400078ec0ff */
[----:B------:R-:W-:Y:S02]  /*3b50*/  SHF.L.U32 R44, R2, 0x8, RZ ;  /* 0x00000008022c7819 */ /* 0x000fe400000006ff */
[----:B------:R-:W-:Y:S01]  /*3b60*/  LOP3.LUT R45, R45, 0x1f, RZ, 0xc0, !PT ;  /* 0x0000001f2d2d7812 */ /* 0x000fe200078ec0ff */
[----:B------:R-:W-:Y:S01]  /*3b70*/  VIADD R12, R12, 0xffffff80 ;  /* 0xffffff800c0c7836 */ /* 0x000fe20000000000 */
[----:B------:R-:W-:Y:S02]  /*3b80*/  LOP3.LUT R44, R44, 0x80000000, RZ, 0xfc, !PT ;  /* 0x800000002c2c7812 */ /* 0x000fe400078efcff */
[----:B0123--:R-:W-:Y:S02]  /*3b90*/  IADD3 R42, PT, PT, -R45, 0x20, RZ ;  /* 0x000000202d2a7810 */ /* 0x00ffe40007ffe1ff */
[----:B----4-:R-:W-:Y:S02]  /*3ba0*/  I2FP.F32.S32 R0, R3 ;  /* 0x0000000300007245 */ /* 0x010fe40000201400 */
[----:B------:R-:W-:-:S02]  /*3bb0*/  SHF.R.U32.HI R12, RZ, 0x5, R12 ;  /* 0x00000005ff0c7819 */ /* 0x000fc4000001160c */
[----:B------:R-:W-:Y:S01]  /*3bc0*/  SEL R46, R3, RZ, !P0 ;  /* 0x000000ff032e7207 */ /* 0x000fe20004000000 */
[----:B------:R-:W-:Y:S02]  /*3bd0*/  FFMA R15, R0, -1.5707962512969970703, -R29 ;  /* 0xbfc90fda000f7823 */ /* 0x000fe4000000081d */
[----:B------:R-:W-:Y:S02]  /*3be0*/  IMAD R33, R12, -0x4, R1 ;  /* 0xfffffffc0c217824 */ /* 0x000fe400078e0201 */
[----:B------:R-:W-:Y:S01]  /*3bf0*/  FFMA R15, R0, -7.5497894158615963534e-08, R15 ;  /* 0xb3a22168000f7823 */ /* 0x000fe2000000000f */
[----:B------:R-:W-:-:S03]  /*3c00*/  IMAD.MOV R12, RZ, RZ, -R12 ;  /* 0x000000ffff0c7224 */ /* 0x000fc600078e0a0c */
[----:B------:R-:W-:Y:S01]  /*3c10*/  FFMA R14, R0, -5.3903029534742383927e-15, R15 ;  /* 0xa7c234c5000e7823 */ /* 0x000fe2000000000f */
[----:B------:R-:W-:Y:S01]  /*3c20*/  FADD R0, -R24, -RZ ;  /* 0x800000ff18007221 */ /* 0x000fe20000000100 */
[----:B------:R-:W-:Y:S01]  /*3c30*/  @P0 FMUL R14, RZ, -R29 ;  /* 0x8000001dff0e0220 */ /* 0x000fe20000400000 */
[----:B------:R-:W-:-:S03]  /*3c40*/  MOV R15, R46 ;  /* 0x0000002e000f7202 */ /* 0x000fc60000000f00 */
[----:B------:R-:W-:Y:S02]  /*3c50*/  SHF.R.U32.HI R49, RZ, 0x17, R0 ;  /* 0x00000017ff317819 */ /* 0x000fe40000011600 */
[----:B------:R-:W-:Y:S02]  /*3c60*/  MOV R32, R14 ;  /* 0x0000000e00207202 */ /* 0x000fe40000000f00 */
[----:B------:R-:W-:Y:S01]  /*3c70*/  LOP3.LUT R43, R49, 0x1f, RZ, 0xc0, !PT ;  /* 0x0000001f312b7812 */ /* 0x000fe200078ec0ff */
[----:B------:R-:W-:Y:S06]  /*3c80*/  @P1 BRA `(.L_x_269) ;  /* 0x0000000000b81947 */ /* 0x000fec0003800000 */
[----:B------:R-:W-:Y:S01]  /*3c90*/  IMAD.MOV.U32 R30, RZ, RZ, RZ ;  /* 0x000000ffff1e7224 */ /* 0x000fe200078e00ff */
[----:B------:R-:W-:Y:S01]  /*3ca0*/  MOV R3, R1 ;  /* 0x0000000100037202 */ /* 0x000fe20000000f00 */
[----:B------:R-:W0:Y:S01]  /*3cb0*/  LDCU.64 UR10, c[0x4][0x8] ;  /* 0x01000100ff0a77ac */ /* 0x000e220008000a00 */
[----:B------:R-:W-:Y:S01]  /*3cc0*/  UMOV UR5, URZ ;  /* 0x000000ff00057c82 */ /* 0x000fe20008000000 */
[----:B------:R-:W-:-:S05]  /*3cd0*/  UMOV UR4, URZ ;  /* 0x000000ff00047c82 */ /* 0x000fca0008000000 */
.L_x_270:
        /* <DEDUP_REMOVED lines=16> */
[----:B------:R-:W3:Y:S04]  /*3de0*/  LDL R14, [R33+0x18] ;  /* 0x00001800210e7983 */ /* 0x000ee80000100800 */
        /* <DEDUP_REMOVED lines=14> */
[----:B------:R-:W1:Y:S01]  /*3ed0*/  I2F.F64.S64 R20, R22 ;  /* 0x0000001600147312 */ /* 0x000e620000301c00 */
[----:B------:R-:W-:Y:S01]  /*3ee0*/  ISETP.GE.AND P0, PT, R2, RZ, PT ;  /* 0x000000ff0200720c */ /* 0x000fe20003f06270 */
[----:B-1----:R-:W-:Y:S01]  /*3ef0*/  DMUL R20, R20, UR4 ;  /* 0x0000000414147c28 */ /* 0x002fe20008000000 */
[----:B------:R-:W-:Y:S02]  /*3f00*/  SHF.R.U32.HI R14, RZ, 0x1e, R14 ;  /* 0x0000001eff0e7819 */ /* 0x000fe4000001160e */
[----:B------:R-:W-:-:S07]  /*3f10*/  LOP3.LUT R3, R15, R2, RZ, 0x3c, !PT ;  /* 0x000000020f037212 */ /* 0x000fce00078e3cff */
[----:B------:R-:W1:Y:S01]  /*3f20*/  F2F.F32.F64 R20, R20 ;  /* 0x0000001400147310 */ /* 0x000e620000301000 */
[----:B------:R-:W-:Y:S02]  /*3f30*/  LEA.HI R15, R15, R14, RZ, 0x1 ;  /* 0x0000000e0f0f7211 */ /* 0x000fe400078f08ff */
[----:B------:R-:W-:-:S03]  /*3f40*/  ISETP.GE.AND P2, PT, R3, RZ, PT ;  /* 0x000000ff0300720c */ /* 0x000fc60003f46270 */
[----:B------:R-:W-:Y:S01]  /*3f50*/  @!P0 IMAD.MOV R15, RZ, RZ, -R15 ;  /* 0x000000ffff0f8224 */ /* 0x000fe200078e0a0f */
[----:B01----:R-:W-:-:S09]  /*3f60*/  FSEL R14, -R20, R20, !P2 ;  /* 0x00000014140e7208 */ /* 0x003fd20005000100 */
.L_x_269:
[----:B------:R-:W-:Y:S05]  /*3f70*/  BSYNC.RECONVERGENT B0 ;  /* 0x0000000000007941 */ /* 0x000fea0003800200 */
.L_x_268:
        /* <DEDUP_REMOVED lines=14> */
[----:B------:R-:W-:Y:S01]  /*4060*/  FFMA R15, R20, R15, R19 ;  /* 0x0000000f140f7223 */ /* 0x000fe20000000013 */
[----:B------:R-:W-:Y:S01]  /*4070*/  LEA R23, R12, R1, 0x2 ;  /* 0x000000010c177211 */ /* 0x000fe200078e10ff */
[C---:B------:R-:W-:Y:S01]  /*4080*/  FFMA R14, R20.reuse, R3, RZ ;  /* 0x00000003140e7223 */ /* 0x040fe200000000ff */
[----:B------:R-:W-:Y:S02]  /*4090*/  IMAD.MOV.U32 R19, RZ, RZ, R46 ;  /* 0x000000ffff137224 */ /* 0x000fe400078e002e */
[----:B------:R-:W-:-:S04]  /*40a0*/  FFMA R15, R20, R15, R22 ;  /* 0x0000000f140f7223 */ /* 0x000fc80000000016 */
[----:B------:R-:W-:Y:S01]  /*40b0*/  FFMA R51, R14, R15, R3 ;  /* 0x0000000f0e337223 */ /* 0x000fe20000000003 */
[----:B------:R-:W-:-:S03]  /*40c0*/  MOV R3, R32 ;  /* 0x0000002000037202 */ /* 0x000fc60000000f00 */
[----:B------:R-:W-:Y:S01]  /*40d0*/  @P2 FADD R51, RZ, -R51 ;  /* 0x80000033ff332221 */ /* 0x000fe20000000000 */
[----:B------:R-:W-:Y:S06]  /*40e0*/  @P1 BRA `(.L_x_272) ;  /* 0x0000000000b81947 */ /* 0x000fec0003800000 */
[----:B------:R-:W-:Y:S01]  /*40f0*/  IMAD.MOV.U32 R22, RZ, RZ, RZ ;  /* 0x000000ffff167224 */ /* 0x000fe200078e00ff */
[----:B------:R-:W-:Y:S01]  /*4100*/  MOV R3, R1 ;  /* 0x0000000100037202 */ /* 0x000fe20000000f00 */
[----:B------:R-:W0:Y:S01]  /*4110*/  LDCU.64 UR10, c[0x4][0x8] ;  /* 0x01000100ff0a77ac */ /* 0x000e220008000a00 */
[----:B------:R-:W-:Y:S01]  /*4120*/  UMOV UR5, URZ ;  /* 0x000000ff00057c82 */ /* 0x000fe20008000000 */
[----:B------:R-:W-:-:S05]  /*4130*/  UMOV UR4, URZ ;  /* 0x000000ff00047c82 */ /* 0x000fca0008000000 */
.L_x_273:
        /* <DEDUP_REMOVED lines=20> */
[----:B------:R-:W-:-:S02]  /*4280*/  ISETP.GE.AND P2, PT, R2, RZ, PT ;  /* 0x000000ff0200720c */ /* 0x000fc40003f46270 */
[-C--:B--2---:R-:W-:Y:S02]  /*4290*/  @P0 SHF.L.U32 R19, R3, R45.reuse, RZ ;  /* 0x0000002d03130219 */ /* 0x084fe400000006ff */
        /* <DEDUP_REMOVED lines=19> */
.L_x_272:
[----:B------:R-:W-:Y:S05]  /*43d0*/  BSYNC.RECONVERGENT B0 ;  /* 0x0000000000007941 */ /* 0x000fea0003800200 */
.L_x_271:
[----:B------:R-:W-:Y:S01]  /*43e0*/  FMUL R12, R3, R3 ;  /* 0x00000003030c7220 */ /* 0x000fe20000400000 */
[----:B------:R-:W-:Y:S01]  /*43f0*/  LOP3.LUT R15, R19, 0x1, RZ, 0xc0, !PT ;  /* 0x00000001130f7812 */ /* 0x000fe200078ec0ff */
[----:B------:R-:W-:Y:S01]  /*4400*/  IMAD.MOV.U32 R21, RZ, RZ, 0x3effffff ;  /* 0x3effffffff157424 */ /* 0x000fe200078e00ff */
[----:B------:R-:W-:Y:S01]  /*4410*/  MOV R22, 0x3d2aaabb ;  /* 0x3d2aaabb00167802 */ /* 0x000fe20000000f00 */
[----:B------:R-:W-:Y:S01]  /*4420*/  FFMA R14, R12, R31, -0.0013887860113754868507 ;  /* 0xbab607ed0c0e7423 */ /* 0x000fe2000000001f */
[----:B------:R-:W-:Y:S01]  /*4430*/  ISETP.NE.U32.AND P0, PT, R15, 0x1, PT ;  /* 0x000000010f00780c */ /* 0x000fe20003f05070 */
[----:B------:R-:W-:Y:S01]  /*4440*/  FMUL R56, RZ, -R24 ;  /* 0x80000018ff387220 */ /* 0x000fe20000400000 */
[----:B------:R-:W-:Y:S01]  /*4450*/  LOP3.LUT P2, RZ, R19, 0x2, RZ, 0xc0, !PT ;  /* 0x0000000213ff7812 */ /* 0x000fe2000784c0ff */
[----:B------:R-:W-:Y:S01]  /*4460*/  FADD R19, R18, R16 ;  /* 0x0000001012137221 */ /* 0x000fe20000000000 */
[----:B------:R-:W-:Y:S01]  /*4470*/  FSEL R15, R14, -0.00019574658654164522886, !P0 ;  /* 0xb94d41530e0f7808 */ /* 0x000fe20004000000 */
[----:B------:R-:W-:Y:S01]  /*4480*/  BSSY.RECONVERGENT B0, `(.L_x_274) ;  /* 0x0000061000007945 */ /* 0x000fe20003800200 */
[----:B------:R-:W-:-:S02]  /*4490*/  FSEL R53, R22, 0.0083327032625675201416, !P0 ;  /* 0x3c0885e416357808 */ /* 0x000fc40004000000 */
[----:B------:R-:W-:Y:S02]  /*44a0*/  FSEL R3, R3, 1, P0 ;  /* 0x3f80000003037808 */ /* 0x000fe40000000000 */
[----:B------:R-:W-:Y:S01]  /*44b0*/  FSEL R20, -R21, -0.16666662693023681641, !P0 ;  /* 0xbe2aaaa815147808 */ /* 0x000fe20004000100 */
[----:B------:R-:W-:Y:S01]  /*44c0*/  FFMA R15, R12, R15, R53 ;  /* 0x0000000f0c0f7223 */ /* 0x000fe20000000035 */
[----:B------:R-:W-:Y:S01]  /*44d0*/  FSETP.GE.AND P3, PT, |R24|, 105615, PT ;  /* 0x47ce47801800780b */ /* 0x000fe20003f66200 */
[C---:B------:R-:W-:Y:S01]  /*44e0*/  FFMA R14, R12.reuse, R3, RZ ;  /* 0x000000030c0e7223 */ /* 0x040fe200000000ff */
[----:B------:R-:W-:Y:S01]  /*44f0*/  LOP3.LUT R49, R49, 0xe0, RZ, 0xc0, !PT ;  /* 0x000000e031317812 */ /* 0x000fe200078ec0ff */
[----:B------:R-:W-:Y:S01]  /*4500*/  FFMA R15, R12, R15, R20 ;  /* 0x0000000f0c0f7223 */ /* 0x000fe20000000014 */
[----:B------:R-:W-:Y:S01]  /*4510*/  FADD R20, R13, R17 ;  /* 0x000000110d147221 */ /* 0x000fe20000000000 */
[----:B------:R-:W-:Y:S01]  /*4520*/  FFMA R12, R19, -0.5, R40 ;  /* 0xbf000000130c7823 */ /* 0x000fe20000000028 */
[----:B------:R-:W-:Y:S01]  /*4530*/  IADD3 R49, PT, PT, R49, -0x80, RZ ;  /* 0xffffff8031317810 */ /* 0x000fe20007ffe0ff */
[----:B------:R-:W-:Y:S01]  /*4540*/  FFMA R3, R14, R15, R3 ;  /* 0x0000000f0e037223 */ /* 0x000fe20000000003 */
[----:B------:R-:W-:Y:S01]  /*4550*/  FFMA R14, R20, -0.5, R41 ;  /* 0xbf000000140e7823 */ /* 0x000fe20000000029 */
[----:B------:R-:W-:-:S02]  /*4560*/  FADD R15, R17, -9.9999997473787516356e-06 ;  /* 0xb727c5ac110f7421 */ /* 0x000fc40000000000 */
[----:B------:R-:W-:Y:S01]  /*4570*/  @P2 FADD R3, RZ, -R3 ;  /* 0x80000003ff032221 */ /* 0x000fe20000000000 */
[----:B------:R-:W-:-:S03]  /*4580*/  FSETP.EQ.OR P2, PT, |R24|, +INF , !P3 ;  /* 0x7f8000001800780b */ /* 0x000fc60005f42600 */
[C---:B------:R-:W-:Y:S01]  /*4590*/  FMUL R52, R3.reuse, R12 ;  /* 0x0000000c03347220 */ /* 0x040fe20000400000 */
[----:B------:R-:W-:-:S03]  /*45a0*/  FMUL R3, R3, R14 ;  /* 0x0000000e03037220 */ /* 0x000fc60000400000 */
[C---:B------:R-:W-:Y:S01]  /*45b0*/  FFMA R53, R51.reuse, R14, R52 ;  /* 0x0000000e33357223 */ /* 0x040fe20000000034 */
[----:B------:R-:W-:Y:S01]  /*45c0*/  FFMA R12, R51, R12, -R3 ;  /* 0x0000000c330c7223 */ /* 0x000fe20000000803 */
[----:B------:R-:W-:Y:S01]  /*45d0*/  FADD R14, R16, -9.9999997473787516356e-06 ;  /* 0xb727c5ac100e7421 */ /* 0x000fe20000000000 */
[----:B------:R-:W-:Y:S01]  /*45e0*/  FADD R3, R13, 9.9999997473787516356e-06 ;  /* 0x3727c5ac0d037421 */ /* 0x000fe20000000000 */
[----:B------:R-:W-:Y:S01]  /*45f0*/  FFMA R52, R20, 0.5, R53 ;  /* 0x3f00000014347823 */ /* 0x000fe20000000035 */
[----:B------:R-:W-:Y:S01]  /*4600*/  FFMA R51, R19, 0.5, R12 ;  /* 0x3f00000013337823 */ /* 0x000fe2000000000c */
[----:B------:R-:W-:Y:S01]  /*4610*/  FADD R12, R18, 9.9999997473787516356e-06 ;  /* 0x3727c5ac120c7421 */ /* 0x000fe20000000000 */
[----:B------:R-:W-:Y:S02]  /*4620*/  FMUL R53, R24, -0.63661974668502807617 ;  /* 0xbf22f98318357820 */ /* 0x000fe40000400000 */
[----:B------:R-:W-:-:S04]  /*4630*/  FSETP.GT.AND P0, PT, R52, R15, PT ;  /* 0x0000000f3400720b */ /* 0x000fc80003f04000 */
[C---:B------:R-:W-:Y:S01]  /*4640*/  FSETP.LEU.OR P0, PT, R51.reuse, R14, !P0 ;  /* 0x0000000e3300720b */ /* 0x040fe2000470b400 */
[----:B------:R-:W0:Y:S03]  /*4650*/  F2I.NTZ R53, R53 ;  /* 0x0000003500357305 */ /* 0x000e260000203100 */
[----:B------:R-:W-:-:S04]  /*4660*/  FSETP.GEU.OR P0, PT, R51, R12, P0 ;  /* 0x0000000c3300720b */ /* 0x000fc8000070e400 */
[----:B------:R-:W-:Y:S02]  /*4670*/  FSETP.GEU.OR P0, PT, R52, R3, P0 ;  /* 0x000000033400720b */ /* 0x000fe4000070e400 */
[----:B0-----:R-:W-:Y:S02]  /*4680*/  I2FP.F32.S32 R51, R53 ;  /* 0x0000003500337245 */ /* 0x001fe40000201400 */
[----:B------:R-:W-:-:S09]  /*4690*/  SEL R53, R53, RZ, !P3 ;  /* 0x000000ff35357207 */ /* 0x000fd20005800000 */
[----:B------:R-:W-:Y:S01]  /*46a0*/  @!P0 LEA R54, R48, UR8, 0x3 ;  /* 0x0000000830368c11 */ /* 0x000fe2000f8e18ff */
[----:B------:R-:W-:Y:S01]  /*46b0*/  FFMA R52, R51, -1.5707962512969970703, -R24 ;  /* 0xbfc90fda33347823 */ /* 0x000fe20000000818 */
[----:B------:R-:W-:Y:S01]  /*46c0*/  SHF.R.U32.HI R24, RZ, 0x5, R49 ;  /* 0x00000005ff187819 */ /* 0x000fe20000011631 */
[----:B------:R-:W-:Y:S01]  /*46d0*/  @!P0 FADD R47, R40, R47 ;  /* 0x0000002f282f8221 */ /* 0x000fe20000000000 */
[----:B------:R-:W-:Y:S01]  /*46e0*/  @!P0 FADD R50, R41, R50 ;  /* 0x0000003229328221 */ /* 0x000fe20000000000 */
[----:B------:R0:W-:Y:S01]  /*46f0*/  @!P0 STL.64 [R54], R40 ;  /* 0x0000002836008387 */ /* 0x0001e20000100a00 */
[C---:B------:R-:W-:Y:S01]  /*4700*/  FFMA R52, R51.reuse, -7.5497894158615963534e-08, R52 ;  /* 0xb3a2216833347823 */ /* 0x040fe20000000034 */
[----:B------:R-:W-:Y:S01]  /*4710*/  IADD3 R24, PT, PT, -R24, RZ, RZ ;  /* 0x000000ff18187210 */ /* 0x000fe20007ffe1ff */
[----:B------:R-:W-:Y:S02]  /*4720*/  IMAD.MOV.U32 R57, RZ, RZ, R53 ;  /* 0x000000ffff397224 */ /* 0x000fe400078e0035 */
[----:B------:R-:W-:Y:S01]  /*4730*/  @!P3 FFMA R56, R51, -5.3903029534742383927e-15, R52 ;  /* 0xa7c234c53338b823 */ /* 0x000fe20000000034 */
[----:B------:R-:W-:Y:S01]  /*4740*/  IMAD.SHL.U32 R51, R0, 0x100, RZ ;  /* 0x0000010000337824 */ /* 0x000fe200078e00ff */
[----:B------:R-:W-:Y:S01]  /*4750*/  LEA R49, R24, R1, 0x2 ;  /* 0x0000000118317211 */ /* 0x000fe200078e10ff */
[----:B------:R-:W-:Y:S01]  /*4760*/  @!P0 VIADD R48, R48, 0x1 ;  /* 0x0000000130308836 */ /* 0x000fe20000000000 */
[----:B------:R-:W-:-:S02]  /*4770*/  IADD3 R52, PT, PT, -R43, 0x20, RZ ;  /* 0x000000202b347810 */ /* 0x000fc40007ffe1ff */
[----:B------:R-:W-:Y:S02]  /*4780*/  LOP3.LUT R51, R51, 0x80000000, RZ, 0xfc, !PT ;  /* 0x8000000033337812 */ /* 0x000fe400078efcff */
[----:B------:R-:W-:Y:S01]  /*4790*/  MOV R24, R56 ;  /* 0x0000003800187202 */ /* 0x000fe20000000f00 */
[----:B0-----:R-:W-:Y:S06]  /*47a0*/  @P2 BRA `(.L_x_275) ;  /* 0x0000000000b82947 */ /* 0x001fec0003800000 */
[----:B------:R-:W-:Y:S01]  /*47b0*/  IMAD.MOV.U32 R58, RZ, RZ, RZ ;  /* 0x000000ffff3a7224 */ /* 0x000fe200078e00ff */
[----:B------:R-:W-:Y:S01]  /*47c0*/  MOV R56, R1 ;  /* 0x0000000100387202 */ /* 0x000fe20000000f00 */
[----:B------:R-:W0:Y:S01]  /*47d0*/  LDCU.64 UR10, c[0x4][0x8] ;  /* 0x01000100ff0a77ac */ /* 0x000e220008000a00 */
[----:B------:R-:W-:Y:S01]  /*47e0*/  UMOV UR5, URZ ;  /* 0x000000ff00057c82 */ /* 0x000fe20008000000 */
[----:B------:R-:W-:-:S05]  /*47f0*/  UMOV UR4, URZ ;  /* 0x000000ff00047c82 */ /* 0x000fca0008000000 */
.L_x_276:
        /* <DEDUP_REMOVED lines=31> */
[----:B------:R-:W1:Y:S01]  /*49f0*/  I2F.F64.S64 R40, R40 ;  /* 0x0000002800287312 */ /* 0x000e620000301c00 */
[----:B------:R-:W-:Y:S01]  /*4a00*/  ISETP.GE.AND P0, PT, R0, RZ, PT ;  /* 0x000000ff0000720c */ /* 0x000fe20003f06270 */
[----:B-1----:R-:W-:Y:S01]  /*4a10*/  DMUL R54, R40, UR4 ;  /* 0x0000000428367c28 */ /* 0x002fe20008000000 */
[----:B------:R-:W-:Y:S02]  /*4a20*/  SHF.R.U32.HI R56, RZ, 0x1e, R56 ;  /* 0x0000001eff387819 */ /* 0x000fe40000011638 */
[----:B0-----:R-:W-:-:S07]  /*4a30*/  LOP3.LUT R58, R57, R0, RZ, 0x3c, !PT ;  /* 0x00000000393a7212 */ /* 0x001fce00078e3cff */
[----:B------:R-:W0:Y:S01]  /*4a40*/  F2F.F32.F64 R54, R54 ;  /* 0x0000003600367310 */ /* 0x000e220000301000 */
[----:B------:R-:W-:Y:S02]  /*4a50*/  LEA.HI R57, R57, R56, RZ, 0x1 ;  /* 0x0000003839397211 */ /* 0x000fe400078f08ff */
[----:B------:R-:W-:-:S03]  /*4a60*/  ISETP.GE.AND P3, PT, R58, RZ, PT ;  /* 0x000000ff3a00720c */ /* 0x000fc60003f66270 */
[----:B------:R-:W-:Y:S01]  /*4a70*/  @!P0 IMAD.MOV R57, RZ, RZ, -R57 ;  /* 0x000000ffff398224 */ /* 0x000fe200078e0a39 */
[----:B0-----:R-:W-:-:S09]  /*4a80*/  FSEL R56, -R54, R54, !P3 ;  /* 0x0000003636387208 */ /* 0x001fd20005800100 */
.L_x_275:
[----:B------:R-:W-:Y:S05]  /*4a90*/  BSYNC.RECONVERGENT B0 ;  /* 0x0000000000007941 */ /* 0x000fea0003800200 */
.L_x_274:
[----:B------:R-:W-:Y:S01]  /*4aa0*/  FMUL R41, R56, R56 ;  /* 0x0000003838297220 */ /* 0x000fe20000400000 */
[C---:B------:R-:W-:Y:S01]  /*4ab0*/  LOP3.LUT R54, R57.reuse, 0x1, RZ, 0xc0, !PT ;  /* 0x0000000139367812 */ /* 0x040fe200078ec0ff */
[----:B------:R-:W-:Y:S01]  /*4ac0*/  BSSY.RECONVERGENT B0, `(.L_x_277) ;  /* 0x000003f000007945 */ /* 0x000fe20003800200 */
[----:B------:R-:W-:Y:S01]  /*4ad0*/  IADD3 R55, PT, PT, R57, 0x1, RZ ;  /* 0x0000000139377810 */ /* 0x000fe20007ffe0ff */
[----:B------:R-:W-:Y:S01]  /*4ae0*/  FFMA R40, R41, R31, -0.0013887860113754868507 ;  /* 0xbab607ed29287423 */ /* 0x000fe2000000001f */
[----:B------:R-:W-:Y:S01]  /*4af0*/  ISETP.NE.U32.AND P0, PT, R54, 0x1, PT ;  /* 0x000000013600780c */ /* 0x000fe20003f05070 */
[----:B------:R-:W-:Y:S01]  /*4b00*/  IMAD.MOV.U32 R59, RZ, RZ, R53 ;  /* 0x000000ffff3b7224 */ /* 0x000fe200078e0035 */
[----:B------:R-:W-:Y:S02]  /*4b10*/  LOP3.LUT P3, RZ, R55, 0x2, RZ, 0xc0, !PT ;  /* 0x0000000237ff7812 */ /* 0x000fe4000786c0ff */
[----:B------:R-:W-:Y:S02]  /*4b20*/  FSEL R54, R40, -0.00019574658654164522886, P0 ;  /* 0xb94d415328367808 */ /* 0x000fe40000000000 */
[----:B------:R-:W-:-:S02]  /*4b30*/  FSEL R58, R30, 0.041666727513074874878, !P0 ;  /* 0x3d2aaabb1e3a7808 */ /* 0x000fc40004000000 */
[----:B------:R-:W-:Y:S02]  /*4b40*/  FSEL R40, R56, 1, !P0 ;  /* 0x3f80000038287808 */ /* 0x000fe40004000000 */
[----:B------:R-:W-:Y:S01]  /*4b50*/  FSEL R55, -R29, -0.4999999701976776123, !P0 ;  /* 0xbeffffff1d377808 */ /* 0x000fe20004000100 */
[C---:B------:R-:W-:Y:S01]  /*4b60*/  FFMA R54, R41.reuse, R54, R58 ;  /* 0x0000003629367223 */ /* 0x040fe2000000003a */
[----:B------:R-:W-:Y:S01]  /*4b70*/  MOV R56, R24 ;  /* 0x0000001800387202 */ /* 0x000fe20000000f00 */
[C---:B------:R-:W-:Y:S02]  /*4b80*/  FFMA R57, R41.reuse, R40, RZ ;  /* 0x0000002829397223 */ /* 0x040fe400000000ff */
[----:B------:R-:W-:-:S04]  /*4b90*/  FFMA R54, R41, R54, R55 ;  /* 0x0000003629367223 */ /* 0x000fc80000000037 */
[----:B------:R-:W-:-:S04]  /*4ba0*/  FFMA R57, R57, R54, R40 ;  /* 0x0000003639397223 */ /* 0x000fc80000000028 */
[----:B------:R-:W-:Y:S01]  /*4bb0*/  @P3 FADD R57, RZ, -R57 ;  /* 0x80000039ff393221 */ /* 0x000fe20000000000 */
[----:B------:R-:W-:Y:S06]  /*4bc0*/  @P2 BRA `(.L_x_278) ;  /* 0x0000000000b82947 */ /* 0x000fec0003800000 */
[----:B------:R-:W-:Y:S01]  /*4bd0*/  IMAD.MOV.U32 R58, RZ, RZ, RZ ;  /* 0x000000ffff3a7224 */ /* 0x000fe200078e00ff */
[----:B------:R-:W-:Y:S01]  /*4be0*/  MOV R56, R1 ;  /* 0x0000000100387202 */ /* 0x000fe20000000f00 */
[----:B------:R-:W0:Y:S01]  /*4bf0*/  LDCU.64 UR10, c[0x4][0x8] ;  /* 0x01000100ff0a77ac */ /* 0x000e220008000a00 */
[----:B------:R-:W-:Y:S01]  /*4c00*/  UMOV UR5, URZ ;  /* 0x000000ff00057c82 */ /* 0x000fe20008000000 */
[----:B------:R-:W-:-:S05]  /*4c10*/  UMOV UR4, URZ ;  /* 0x000000ff00047c82 */ /* 0x000fca0008000000 */
.L_x_279:
        /* <DEDUP_REMOVED lines=41> */
.L_x_278:
[----:B------:R-:W-:Y:S05]  /*4eb0*/  BSYNC.RECONVERGENT B0 ;  /* 0x0000000000007941 */ /* 0x000fea0003800200 */
.L_x_277:
[----:B------:R-:W-:Y:S01]  /*4ec0*/  FMUL R41, R56, R56 ;  /* 0x0000003838297220 */ /* 0x000fe20000400000 */
[C---:B------:R-:W-:Y:S01]  /*4ed0*/  LOP3.LUT R54, R59.reuse, 0x1, RZ, 0xc0, !PT ;  /* 0x000000013b367812 */ /* 0x040fe200078ec0ff */
[----:B------:R-:W-:Y:S01]  /*4ee0*/  BSSY.RECONVERGENT B0, `(.L_x_280) ;  /* 0x0000055000007945 */ /* 0x000fe20003800200 */
[----:B------:R-:W-:Y:S01]  /*4ef0*/  LOP3.LUT P3, RZ, R59, 0x2, RZ, 0xc0, !PT ;  /* 0x000000023bff7812 */ /* 0x000fe2000786c0ff */
[----:B------:R-:W-:Y:S01]  /*4f00*/  FFMA R40, R41, R31, -0.0013887860113754868507 ;  /* 0xbab607ed29287423 */ /* 0x000fe2000000001f */
[----:B------:R-:W-:Y:S01]  /*4f10*/  ISETP.NE.U32.AND P0, PT, R54, 0x1, PT ;  /* 0x000000013600780c */ /* 0x000fe20003f05070 */
[----:B------:R-:W-:Y:S01]  /*4f20*/  IMAD.MOV.U32 R60, RZ, RZ, R32 ;  /* 0x000000ffff3c7224 */ /* 0x000fe200078e0020 */
[----:B------:R-:W-:Y:S02]  /*4f30*/  MOV R61, R46 ;  /* 0x0000002e003d7202 */ /* 0x000fe40000000f00 */
[----:B------:R-:W-:Y:S02]  /*4f40*/  FSEL R54, R40, -0.00019574658654164522886, !P0 ;  /* 0xb94d415328367808 */ /* 0x000fe40004000000 */
[----:B------:R-:W-:-:S02]  /*4f50*/  FSEL R58, R22, 0.0083327032625675201416, !P0 ;  /* 0x3c0885e4163a7808 */ /* 0x000fc40004000000 */
[----:B------:R-:W-:Y:S02]  /*4f60*/  FSEL R40, R56, 1, P0 ;  /* 0x3f80000038287808 */ /* 0x000fe40000000000 */
[----:B------:R-:W-:Y:S01]  /*4f70*/  FSEL R55, -R21, -0.16666662693023681641, !P0 ;  /* 0xbe2aaaa815377808 */ /* 0x000fe20004000100 */
[C---:B------:R-:W-:Y:S02]  /*4f80*/  FFMA R54, R41.reuse, R54, R58 ;  /* 0x0000003629367223 */ /* 0x040fe4000000003a */
[C---:B------:R-:W-:Y:S02]  /*4f90*/  FFMA R59, R41.reuse, R40, RZ ;  /* 0x00000028293b7223 */ /* 0x040fe400000000ff */
[----:B------:R-:W-:Y:S01]  /*4fa0*/  FFMA R54, R41, R54, R55 ;  /* 0x0000003629367223 */ /* 0x000fe20000000037 */
[----:B------:R-:W-:-:S03]  /*4fb0*/  FADD R55, R28, R27 ;  /* 0x0000001b1c377221 */ /* 0x000fc60000000000 */
[----:B------:R-:W-:Y:S01]  /*4fc0*/  FFMA R40, R59, R54, R40 ;  /* 0x000000363b287223 */ /* 0x000fe20000000028 */
[----:B------:R-:W-:Y:S01]  /*4fd0*/  FADD R54, R26, R25 ;  /* 0x000000191a367221 */ /* 0x000fe20000000000 */
[----:B------:R-:W-:Y:S02]  /*4fe0*/  FFMA R41, R55, -0.5, R4 ;  /* 0xbf00000037297823 */ /* 0x000fe40000000004 */
[----:B------:R-:W-:Y:S01]  /*4ff0*/  @P3 FADD R40, RZ, -R40 ;  /* 0x80000028ff283221 */ /* 0x000fe20000000000 */
[----:B------:R-:W-:-:S03]  /*5000*/  FFMA R56, R54, -0.5, R5 ;  /* 0xbf00000036387823 */ /* 0x000fc60000000005 */
[C---:B------:R-:W-:Y:S01]  /*5010*/  FMUL R58, R40.reuse, R41 ;  /* 0x00000029283a7220 */ /* 0x040fe20000400000 */
[----:B------:R-:W-:-:S03]  /*5020*/  FMUL R40, R40, R56 ;  /* 0x0000003828287220 */ /* 0x000fc60000400000 */
[C---:B------:R-:W-:Y:S01]  /*5030*/  FFMA R59, R57.reuse, R56, R58 ;  /* 0x00000038393b7223 */ /* 0x040fe2000000003a */
[----:B------:R-:W-:Y:S01]  /*5040*/  FFMA R40, R57, R41, -R40 ;  /* 0x0000002939287223 */ /* 0x000fe20000000828 */
[----:B------:R-:W-:Y:S01]  /*5050*/  FADD R56, R25, -9.9999997473787516356e-06 ;  /* 0xb727c5ac19387421 */ /* 0x000fe20000000000 */
[----:B------:R-:W-:Y:S01]  /*5060*/  FADD R57, R27, -9.9999997473787516356e-06 ;  /* 0xb727c5ac1b397421 */ /* 0x000fe20000000000 */
[----:B------:R-:W-:Y:S01]  /*5070*/  FFMA R41, R54, 0.5, R59 ;  /* 0x3f00000036297823 */ /* 0x000fe2000000003b */
[----:B------:R-:W-:Y:S01]  /*5080*/  FFMA R40, R55, 0.5, R40 ;  /* 0x3f00000037287823 */ /* 0x000fe20000000028 */
[----:B------:R-:W-:Y:S01]  /*5090*/  FADD R58, R28, 9.9999997473787516356e-06 ;  /* 0x3727c5ac1c3a7421 */ /* 0x000fe20000000000 */
[----:B------:R-:W-:Y:S02]  /*50a0*/  FADD R59, R26, 9.9999997473787516356e-06 ;  /* 0x3727c5ac1a3b7421 */ /* 0x000fe40000000000 */
[----:B------:R-:W-:-:S04]  /*50b0*/  FSETP.GT.AND P0, PT, R41, R56, PT ;  /* 0x000000382900720b */ /* 0x000fc80003f04000 */
[----:B------:R-:W-:-:S04]  /*50c0*/  FSETP.LEU.OR P0, PT, R40, R57, !P0 ;  /* 0x000000392800720b */ /* 0x000fc8000470b400 */
[----:B------:R-:W-:-:S04]  /*50d0*/  FSETP.GEU.OR P0, PT, R40, R58, P0 ;  /* 0x0000003a2800720b */ /* 0x000fc8000070e400 */
[----:B------:R-:W-:-:S13]  /*50e0*/  FSETP.GEU.OR P0, PT, R41, R59, P0 ;  /* 0x0000003b2900720b */ /* 0x000fda000070e400 */
[----:B------:R-:W-:Y:S01]  /*50f0*/  @!P0 LEA R40, R48, UR8, 0x3 ;  /* 0x0000000830288c11 */ /* 0x000fe2000f8e18ff */
[----:B------:R-:W-:Y:S01]  /*5100*/  @!P0 FADD R47, R4, R47 ;  /* 0x0000002f042f8221 */ /* 0x000fe20000000000 */
[----:B------:R-:W-:Y:S01]  /*5110*/  @!P0 FADD R50, R5, R50 ;  /* 0x0000003205328221 */ /* 0x000fe20000000000 */
[----:B------:R-:W-:Y:S02]  /*5120*/  @!P0 IADD3 R48, PT, PT, R48, 0x1, RZ ;  /* 0x0000000130308810 */ /* 0x000fe40007ffe0ff */
[----:B------:R0:W-:Y:S01]  /*5130*/  @!P0 STL.64 [R40], R4 ;  /* 0x0000000428008387 */ /* 0x0001e20000100a00 */
[----:B------:R-:W-:Y:S05]  /*5140*/  @P1 BRA `(.L_x_281) ;  /* 0x0000000000b81947 */ /* 0x000fea0003800000 */
[----:B------:R-:W-:Y:S01]  /*5150*/  IMAD.MOV.U32 R62, RZ, RZ, RZ ;  /* 0x000000ffff3e7224 */ /* 0x000fe200078e00ff */
[----:B------:R-:W-:Y:S01]  /*5160*/  MOV R60, R1 ;  /* 0x00000001003c7202 */ /* 0x000fe20000000f00 */
[----:B------:R-:W1:Y:S01]  /*5170*/  LDCU.64 UR10, c[0x4][0x8] ;  /* 0x01000100ff0a77ac */ /* 0x000e620008000a00 */
[----:B------:R-:W-:Y:S01]  /*5180*/  UMOV UR5, URZ ;  /* 0x000000ff00057c82 */ /* 0x000fe20008000000 */
[----:B------:R-:W-:-:S05]  /*5190*/  UMOV UR4, URZ ;  /* 0x000000ff00047c82 */ /* 0x000fca0008000000 */
.L_x_282:
[----:B01----:R-:W-:Y:S01]  /*51a0*/  MOV R5, UR11 ;  /* 0x0000000b00057c02 */ /* 0x003fe20008000f00 */
        /* <DEDUP_REMOVED lines=40> */
.L_x_281:
[----:B------:R-:W-:Y:S05]  /*5430*/  BSYNC.RECONVERGENT B0 ;  /* 0x0000000000007941 */ /* 0x000fea0003800200 */
.L_x_280:
[----:B0-----:R-:W-:Y:S01]  /*5440*/  FMUL R5, R60, R60 ;  /* 0x0000003c3c057220 */ /* 0x001fe20000400000 */
[C---:B------:R-:W-:Y:S01]  /*5450*/  LOP3.LUT R40, R61.reuse, 0x1, RZ, 0xc0, !PT ;  /* 0x000000013d287812 */ /* 0x040fe200078ec0ff */
[----:B------:R-:W-:Y:S01]  /*5460*/  BSSY.RECONVERGENT B0, `(.L_x_283) ;  /* 0x000003f000007945 */ /* 0x000fe20003800200 */
[----:B------:R-:W-:Y:S01]  /*5470*/  IADD3 R41, PT, PT, R61, 0x1, RZ ;  /* 0x000000013d297810 */ /* 0x000fe20007ffe0ff */
[----:B------:R-:W-:Y:S01]  /*5480*/  FFMA R4, R5, R31, -0.0013887860113754868507 ;  /* 0xbab607ed05047423 */ /* 0x000fe2000000001f */
[----:B------:R-:W-:Y:S02]  /*5490*/  ISETP.NE.U32.AND P0, PT, R40, 0x1, PT ;  /* 0x000000012800780c */ /* 0x000fe40003f05070 */
        /* <DEDUP_REMOVED lines=8> */
[----:B------:R-:W-:Y:S01]  /*5520*/  FFMA R40, R5, R40, R61 ;  /* 0x0000002805287223 */ /* 0x000fe2000000003d */
[----:B------:R-:W-:-:S03]  /*5530*/  IMAD.MOV.U32 R61, RZ, RZ, R46 ;  /* 0x000000ffff3d7224 */ /* 0x000fc600078e002e */
        /* <DEDUP_REMOVED lines=8> */
.L_x_285:
        /* <DEDUP_REMOVED lines=41> */
.L_x_284:
[----:B------:R-:W-:Y:S05]  /*5850*/  BSYNC.RECONVERGENT B0 ;  /* 0x0000000000007941 */ /* 0x000fea0003800200 */
.L_x_283:
[----:B------:R-:W-:Y:S01]  /*5860*/  FMUL R5, R60, R60 ;  /* 0x0000003c3c057220 */ /* 0x000fe20000400000 */
[C---:B------:R-:W-:Y:S01]  /*5870*/  LOP3.LUT R40, R61.reuse, 0x1, RZ, 0xc0, !PT ;  /* 0x000000013d287812 */ /* 0x040fe200078ec0ff */
[----:B------:R-:W-:Y:S01]  /*5880*/  BSSY.RECONVERGENT B0, `(.L_x_286) ;  /* 0x000004f000007945 */ /* 0x000fe20003800200 */
[----:B------:R-:W-:Y:S01]  /*5890*/  LOP3.LUT P3, RZ, R61, 0x2, RZ, 0xc0, !PT ;  /* 0x000000023dff7812 */ /* 0x000fe2000786c0ff */
[----:B------:R-:W-:Y:S01]  /*58a0*/  FFMA R4, R5, R31, -0.0013887860113754868507 ;  /* 0xbab607ed05047423 */ /* 0x000fe2000000001f */
[----:B------:R-:W-:-:S04]  /*58b0*/  ISETP.NE.U32.AND P0, PT, R40, 0x1, PT ;  /* 0x000000012800780c */ /* 0x000fc80003f05070 */
[----:B------:R-:W-:Y:S02]  /*58c0*/  FSEL R4, R4, -0.00019574658654164522886, !P0 ;  /* 0xb94d415304047808 */ /* 0x000fe40004000000 */
[----:B------:R-:W-:Y:S02]  /*58d0*/  FSEL R40, R22, 0.0083327032625675201416, !P0 ;  /* 0x3c0885e416287808 */ /* 0x000fe40004000000 */
[----:B------:R-:W-:-:S03]  /*58e0*/  FSEL R41, -R21, -0.16666662693023681641, !P0 ;  /* 0xbe2aaaa815297808 */ /* 0x000fc60004000100 */
[----:B------:R-:W-:Y:S01]  /*58f0*/  FFMA R40, R5, R4, R40 ;  /* 0x0000000405287223 */ /* 0x000fe20000000028 */
[----:B------:R-:W-:-:S03]  /*5900*/  FSEL R4, R60, 1, P0 ;  /* 0x3f8000003c047808 */ /* 0x000fc60000000000 */
[C---:B------:R-:W-:Y:S01]  /*5910*/  FFMA R40, R5.reuse, R40, R41 ;  /* 0x0000002805287223 */ /* 0x040fe20000000029 */
[----:B------:R-:W-:Y:S01]  /*5920*/  FFMA R41, R20, -0.5, R39 ;  /* 0xbf00000014297823 */ /* 0x000fe20000000027 */
[----:B------:R-:W-:-:S04]  /*5930*/  FFMA R5, R5, R4, RZ ;  /* 0x0000000405057223 */ /* 0x000fc800000000ff */
[----:B------:R-:W-:Y:S01]  /*5940*/  FFMA R4, R5, R40, R4 ;  /* 0x0000002805047223 */ /* 0x000fe20000000004 */
[----:B------:R-:W-:-:S03]  /*5950*/  FFMA R5, R19, -0.5, R38 ;  /* 0xbf00000013057823 */ /* 0x000fc60000000026 */
[----:B------:R-:W-:-:S04]  /*5960*/  @P3 FADD R4, RZ, -R4 ;  /* 0x80000004ff043221 */ /* 0x000fc80000000000 */
[C---:B------:R-:W-:Y:S01]  /*5970*/  FMUL R61, R4.reuse, R5 ;  /* 0x00000005043d7220 */ /* 0x040fe20000400000 */
[----:B------:R-:W-:-:S03]  /*5980*/  FMUL R4, R4, R41 ;  /* 0x0000002904047220 */ /* 0x000fc60000400000 */
[C---:B------:R-:W-:Y:S01]  /*5990*/  FFMA R61, R62.reuse, R41, R61 ;  /* 0x000000293e3d7223 */ /* 0x040fe2000000003d */
[----:B------:R-:W-:Y:S01]  /*59a0*/  FFMA R4, R62, R5, -R4 ;  /* 0x000000053e047223 */ /* 0x000fe20000000804 */
[----:B------:R-:W-:Y:S02]  /*59b0*/  MOV R41, R53 ;  /* 0x0000003500297202 */ /* 0x000fe40000000f00 */
[----:B------:R-:W-:Y:S01]  /*59c0*/  FFMA R40, R20, 0.5, R61 ;  /* 0x3f00000014287823 */ /* 0x000fe2000000003d */
[----:B------:R-:W-:-:S04]  /*59d0*/  FFMA R5, R19, 0.5, R4 ;  /* 0x3f00000013057823 */ /* 0x000fc80000000004 */
[----:B------:R-:W-:-:S04]  /*59e0*/  FSETP.GT.AND P0, PT, R40, R15, PT ;  /* 0x0000000f2800720b */ /* 0x000fc80003f04000 */
[----:B------:R-:W-:-:S04]  /*59f0*/  FSETP.LEU.OR P0, PT, R5, R14, !P0 ;  /* 0x0000000e0500720b */ /* 0x000fc8000470b400 */
[----:B------:R-:W-:-:S04]  /*5a00*/  FSETP.GEU.OR P0, PT, R5, R12, P0 ;  /* 0x0000000c0500720b */ /* 0x000fc8000070e400 */
[----:B------:R-:W-:Y:S01]  /*5a10*/  FSETP.GEU.OR P0, PT, R40, R3, P0 ;  /* 0x000000032800720b */ /* 0x000fe2000070e400 */
[----:B------:R-:W-:-:S12]  /*5a20*/  IMAD.MOV.U32 R40, RZ, RZ, R24 ;  /* 0x000000ffff287224 */ /* 0x000fd800078e0018 */
        /* <DEDUP_REMOVED lines=11> */
.L_x_288:
[----:B01----:R-:W-:Y:S01]  /*5ae0*/  IMAD.U32 R4, RZ, RZ, UR10 ;  /* 0x0000000aff047e24 */ /* 0x003fe2000f8e00ff */
        /* <DEDUP_REMOVED lines=40> */
.L_x_287:
[----:B------:R-:W-:Y:S05]  /*5d70*/  BSYNC.RECONVERGENT B0 ;  /* 0x0000000000007941 */ /* 0x000fea0003800200 */
.L_x_286:
[----:B------:R-:W-:Y:S01]  /*5d80*/  FMUL R5, R40, R40 ;  /* 0x0000002828057220 */ /* 0x000fe20000400000 */
[C---:B0-----:R-:W-:Y:S01]  /*5d90*/  LOP3.LUT R38, R41.reuse, 0x1, RZ, 0xc0, !PT ;  /* 0x0000000129267812 */ /* 0x041fe200078ec0ff */
        /* <DEDUP_REMOVED lines=22> */
.L_x_291:
        /* <DEDUP_REMOVED lines=41> */
.L_x_290:
[----:B------:R-:W-:Y:S05]  /*6190*/  BSYNC.RECONVERGENT B0 ;  /* 0x0000000000007941 */ /* 0x000fea0003800200 */
.L_x_289:
        /* <DEDUP_REMOVED lines=8> */
[----:B------:R-:W-:Y:S02]  /*6220*/  FSEL R4, R40, 1, P0 ;  /* 0x3f80000028047808 */ /* 0x000fe40000000000 */
[----:B------:R-:W-:Y:S01]  /*6230*/  FSEL R61, -R21, -0.16666662693023681641, !P0 ;  /* 0xbe2aaaa8153d7808 */ /* 0x000fe20004000100 */
        /* <DEDUP_REMOVED lines=11> */
[----:B------:R-:W-:Y:S02]  /*62f0*/  IMAD.MOV.U32 R38, RZ, RZ, R32 ;  /* 0x000000ffff267224 */ /* 0x000fe400078e0020 */
[----:B------:R-:W-:Y:S01]  /*6300*/  FFMA R39, R54, 0.5, R39 ;  /* 0x3f00000036277823 */ /* 0x000fe20000000027 */
[----:B------:R-:W-:-:S04]  /*6310*/  FFMA R4, R55, 0.5, R4 ;  /* 0x3f00000037047823 */ /* 0x000fc80000000004 */
[----:B------:R-:W-:-:S04]  /*6320*/  FSETP.GT.AND P0, PT, R39, R56, PT ;  /* 0x000000382700720b */ /* 0x000fc80003f04000 */
[----:B------:R-:W-:-:S04]  /*6330*/  FSETP.LEU.OR P0, PT, R4, R57, !P0 ;  /* 0x000000390400720b */ /* 0x000fc8000470b400 */
[----:B------:R-:W-:-:S04]  /*6340*/  FSETP.GEU.OR P0, PT, R4, R58, P0 ;  /* 0x0000003a0400720b */ /* 0x000fc8000070e400 */
[----:B------:R-:W-:Y:S02]  /*6350*/  FSETP.GEU.OR P0, PT, R39, R59, P0 ;  /* 0x0000003b2700720b */ /* 0x000fe4000070e400 */
[----:B------:R-:W-:-:S11]  /*6360*/  MOV R39, R46 ;  /* 0x0000002e00277202 */ /* 0x000fd60000000f00 */
        /* <DEDUP_REMOVED lines=11> */
.L_x_294:
[----:B-1----:R-:W-:Y:S01]  /*6420*/  MOV R5, UR11 ;  /* 0x0000000b00057c02 */ /* 0x002fe20008000f00 */
[----:B0-----:R-:W-:-:S05]  /*6430*/  IMAD.U32 R4, RZ, RZ, UR10 ;  /* 0x0000000aff047e24 */ /* 0x001fca000f8e00ff */
        /* <DEDUP_REMOVED lines=39> */
.L_x_293:
[----:B------:R-:W-:Y:S05]  /*66b0*/  BSYNC.RECONVERGENT B0 ;  /* 0x0000000000007941 */ /* 0x000fea0003800200 */
.L_x_292:
[----:B------:R-:W-:Y:S01]  /*66c0*/  FMUL R5, R38, R38 ;  /* 0x0000002626057220 */ /* 0x000fe20000400000 */
[C---:B0-----:R-:W-:Y:S01]  /*66d0*/  LOP3.LUT R6, R39.reuse, 0x1, RZ, 0xc0, !PT ;  /* 0x0000000127067812 */ /* 0x041fe200078ec0ff */
        /* <DEDUP_REMOVED lines=22> */
.L_x_297:
        /* <DEDUP_REMOVED lines=41> */
.L_x_296:
[----:B------:R-:W-:Y:S05]  /*6ad0*/  BSYNC.RECONVERGENT B0 ;  /* 0x0000000000007941 */ /* 0x000fea0003800200 */
.L_x_295:
        /* <DEDUP_REMOVED lines=10> */
[C---:B------:R-:W-:Y:S01]  /*6b80*/  FFMA R6, R5.reuse, R6, R60 ;  /* 0x0000000605067223 */ /* 0x040fe2000000003c */
[----:B------:R-:W-:Y:S01]  /*6b90*/  MOV R38, R53 ;  /* 0x0000003500267202 */ /* 0x000fe20000000f00 */
        /* <DEDUP_REMOVED lines=24> */
[----:B0-----:R-:W-:Y:S01]  /*6d20*/  MOV R36, R1 ;  /* 0x0000000100247202 */ /* 0x001fe20000000f00 */
[----:B------:R-:W0:Y:S01]  /*6d30*/  LDCU.64 UR10, c[0x4][0x8] ;  /* 0x01000100ff0a77ac */ /* 0x000e220008000a00 */
[----:B------:R-:W-:Y:S01]  /*6d40*/  UMOV UR5, URZ ;  /* 0x000000ff00057c82 */ /* 0x000fe20008000000 */
[----:B------:R-:W-:-:S05]  /*6d50*/  UMOV UR4, URZ ;  /* 0x000000ff00047c82 */ /* 0x000fca0008000000 */
.L_x_300:
        /* <DEDUP_REMOVED lines=34> */
[----:B0-----:R-:W-:Y:S02]  /*6f80*/  LOP3.LUT R38, R37, R0, RZ, 0x3c, !PT ;  /* 0x0000000025267212 */ /* 0x001fe400078e3cff */
[----:B------:R-:W-:-:S07]  /*6f90*/  SHF.R.U32.HI R36, RZ, 0x1e, R36 ;  /* 0x0000001eff247819 */ /* 0x000fce0000011624 */
[----:B------:R-:W0:Y:S01]  /*6fa0*/  F2F.F32.F64 R6, R6 ;  /* 0x0000000600067310 */ /* 0x000e220000301000 */
[----:B------:R-:W-:Y:S02]  /*6fb0*/  ISETP.GE.AND P0, PT, R38, RZ, PT ;  /* 0x000000ff2600720c */ /* 0x000fe40003f06270 */
[----:B------:R-:W-:-:S05]  /*6fc0*/  LEA.HI R38, R37, R36, RZ, 0x1 ;  /* 0x0000002425267211 */ /* 0x000fca00078f08ff */
[----:B------:R-:W-:Y:S01]  /*6fd0*/  @!P3 IMAD.MOV R38, RZ, RZ, -R38 ;  /* 0x000000ffff26b224 */ /* 0x000fe200078e0a26 */
[----:B0-----:R-:W-:-:S07]  /*6fe0*/  FSEL R39, -R6, R6, !P0 ;  /* 0x0000000606277208 */ /* 0x001fce0004000100 */
.L_x_299:
[----:B------:R-:W-:Y:S05]  /*6ff0*/  BSYNC.RECONVERGENT B0 ;  /* 0x0000000000007941 */ /* 0x000fea0003800200 */
.L_x_298:
        /* <DEDUP_REMOVED lines=24> */
.L_x_303:
        /* <DEDUP_REMOVED lines=41> */
.L_x_302:
[----:B------:R-:W-:Y:S05]  /*7410*/  BSYNC.RECONVERGENT B0 ;  /* 0x0000000000007941 */ /* 0x000fea0003800200 */
.L_x_301:
        /* <DEDUP_REMOVED lines=40> */
.L_x_306:
        /* <DEDUP_REMOVED lines=37> */
[----:B0-----:R-:W-:Y:S02]  /*78f0*/  LEA.HI R36, R9, R8, RZ, 0x1 ;  /* 0x0000000809247211 */ /* 0x001fe400078f08ff */
[----:B------:R-:W-:-:S03]  /*7900*/  ISETP.GE.AND P0, PT, R33, RZ, PT ;  /* 0x000000ff2100720c */ /* 0x000fc60003f06270 */
[----:B------:R-:W-:Y:S01]  /*7910*/  @!P3 IMAD.MOV R36, RZ, RZ, -R36 ;  /* 0x000000ffff24b224 */ /* 0x000fe200078e0a24 */
[----:B-1----:R-:W-:-:S09]  /*7920*/  FSEL R37, -R6, R6, !P0 ;  /* 0x0000000606257208 */ /* 0x002fd20004000100 */
.L_x_305:
[----:B------:R-:W-:Y:S05]  /*7930*/  BSYNC.RECONVERGENT B0 ;  /* 0x0000000000007941 */ /* 0x000fea0003800200 */
.L_x_304:
        /* <DEDUP_REMOVED lines=22> */
.L_x_309:
        /* <DEDUP_REMOVED lines=41> */
.L_x_308:
[----:B------:R-:W-:Y:S05]  /*7d30*/  BSYNC.RECONVERGENT B0 ;  /* 0x0000000000007941 */ /* 0x000fea0003800200 */
.L_x_307:
[----:B------:R-:W-:Y:S01]  /*7d40*/  LOP3.LUT R4, R46, 0x1, RZ, 0xc0, !PT ;  /* 0x000000012e047812 */ /* 0x000fe200078ec0ff */
[----:B------:R-:W-:Y:S01]  /*7d50*/  FMUL R2, R32, R32 ;  /* 0x0000002020027220 */ /* 0x000fe20000400000 */
[----:B------:R-:W-:Y:S01]  /*7d60*/  LOP3.LUT P1, RZ, R46, 0x2, RZ, 0xc0, !PT ;  /* 0x000000022eff7812 */ /* 0x000fe2000782c0ff */
[----:B------:R-:W-:Y:S01]  /*7d70*/  BSSY.RECONVERGENT B0, `(.L_x_310) ;  /* 0x000004e000007945 */ /* 0x000fe20003800200 */
[----:B------:R-:W-:Y:S01]  /*7d80*/  ISETP.NE.U32.AND P0, PT, R4, 0x1, PT ;  /* 0x000000010400780c */ /* 0x000fe20003f05070 */
[----:B------:R-:W-:-:S03]  /*7d90*/  FFMA R4, R2, R31, -0.0013887860113754868507 ;  /* 0xbab607ed02047423 */ /* 0x000fc6000000001f */
[----:B------:R-:W-:Y:S02]  /*7da0*/  FSEL R7, R22, 0.0083327032625675201416, !P0 ;  /* 0x3c0885e416077808 */ /* 0x000fe40004000000 */
[----:B------:R-:W-:Y:S02]  /*7db0*/  FSEL R5, R4, -0.00019574658654164522886, !P0 ;  /* 0xb94d415304057808 */ /* 0x000fe40004000000 */
        /* <DEDUP_REMOVED lines=15> */
[----:B------:R-:W-:Y:S01]  /*7eb0*/  MOV R5, R53 ;  /* 0x0000003500057202 */ /* 0x000fe20000000f00 */
[----:B------:R-:W-:Y:S02]  /*7ec0*/  IMAD.MOV.U32 R2, RZ, RZ, R24 ;  /* 0x000000ffff027224 */ /* 0x000fe400078e0018 */
        /* <DEDUP_REMOVED lines=15> */
.L_x_312:
[----:B-1----:R-:W-:Y:S01]  /*7fc0*/  IMAD.U32 R6, RZ, RZ, UR10 ;  /* 0x0000000aff067e24 */ /* 0x002fe2000f8e00ff */
[----:B------:R-:W-:-:S05]  /*7fd0*/  MOV R7, UR11 ;  /* 0x0000000b00077c02 */ /* 0x000fca0008000f00 */
[----:B------:R-:W2:Y:S01]  /*7fe0*/  LDG.E.CONSTANT R4, desc[UR6][R6.64] ;  /* 0x0000000606047981 */ /* 0x000ea2000c1e9900 */
[----:B------:R-:W-:Y:S02]  /*7ff0*/  UIADD3 UR10, UP0, UPT, UR10, 0x4, URZ ;  /* 0x000000040a0a7890 */ /* 0x000fe4000ff1e0ff */
[----:B------:R-:W-:Y:S02]  /*8000*/  UIADD3 UR4, UPT, UPT, UR4, 0x1, URZ ;  /* 0x0000000104047890 */ /* 0x000fe4000fffe0ff */
[----:B------:R-:W-:Y:S02]  /*8010*/  UIADD3.X UR11, UPT, UPT, URZ, UR11, URZ, UP0, !UPT ;  /* 0x0000000bff0b7290 */ /* 0x000fe400087fe4ff */
[----:B------:R-:W-:Y:S01]  /*8020*/  UISETP.NE.AND UP0, UPT, UR4, 0x6, UPT ;  /* 0x000000060400788c */ /* 0x000fe2000bf05270 */
[----:B--2---:R-:W-:-:S03]  /*8030*/  IMAD.WIDE.U32 R4, R4, R51, RZ ;  /* 0x0000003304047225 */ /* 0x004fc600078e00ff */
[----:B0-----:R-:W-:-:S04]  /*8040*/  IADD3 R3, P0, PT, R4, R8, RZ ;  /* 0x0000000804037210 */ /* 0x001fc80007f1e0ff */
        /* <DEDUP_REMOVED lines=21> */
[C---:B0-----:R-:W-:Y:S02]  /*81a0*/  LOP3.LUT R8, R4.reuse, R3, RZ, 0x3c, !PT ;  /* 0x0000000304087212 */ /* 0x041fe400078e3cff */
        /* <DEDUP_REMOVED lines=10> */
.L_x_311:
[----:B------:R-:W-:Y:S05]  /*8250*/  BSYNC.RECONVERGENT B0 ;  /* 0x0000000000007941 */ /* 0x000fea0003800200 */
.L_x_310:
        /* <DEDUP_REMOVED lines=20> */
.L_x_315:
[----:B0-----:R-:W0:Y:S02]  /*83a0*/  LDC.64 R2, c[0x4][0x8] ;  /* 0x01000200ff027b82 */ /* 0x001e240000000a00 */
[----:B0-----:R-:W-:-:S06]  /*83b0*/  IMAD.WIDE.U32 R2, R6, 0x4, R2 ;  /* 0x0000000406027825 */ /* 0x001fcc00078e0002 */
[----:B------:R-:W2:Y:S01]  /*83c0*/  LDG.E.CONSTANT R2, desc[UR6][R2.64] ;  /* 0x0000000602027981 */ /* 0x000ea2000c1e9900 */
[C---:B------:R-:W-:Y:S01]  /*83d0*/  IMAD R9, R6.reuse, 0x4, R1 ;  /* 0x0000000406097824 */ /* 0x040fe200078e0201 */
        /* <DEDUP_REMOVED lines=16> */
[----:B--2---:R-:W-:Y:S02]  /*84e0*/  @P0 SHF.L.U32 R43, R3, R43, RZ ;  /* 0x0000002b032b0219 */ /* 0x004fe400000006ff */
[-C--:B---3--:R-:W-:Y:S02]  /*84f0*/  @P0 SHF.R.U32.HI R6, RZ, R52.reuse, R5 ;  /* 0x00000034ff060219 */ /* 0x088fe40000011605 */
        /* <DEDUP_REMOVED lines=14> */
[----:B------:R-:W-:-:S04]  /*85e0*/  LEA.HI R53, R53, R2, RZ, 0x1 ;  /* 0x0000000235357211 */ /* 0x000fc800078f08ff */
[----:B------:R-:W-:Y:S02]  /*85f0*/  @!P1 IADD3 R53, PT, PT, -R53, RZ, RZ ;  /* 0x000000ff35359210 */ /* 0x000fe40007ffe1ff */
[----:B0-----:R-:W-:-:S07]  /*8600*/  FSEL R24, -R4, R4, !P0 ;  /* 0x0000000404187208 */ /* 0x001fce0004000100 */
.L_x_314:
[----:B------:R-:W-:Y:S05]  /*8610*/  BSYNC.RECONVERGENT B0 ;  /* 0x0000000000007941 */ /* 0x000fea0003800200 */
.L_x_313:
[----:B------:R-:W-:Y:S01]  /*8620*/  FMUL R0, R24, R24 ;  /* 0x0000001818007220 */ /* 0x000fe20000400000 */
[C---:B------:R-:W-:Y:S01]  /*8630*/  LOP3.LUT R2, R53.reuse, 0x1, RZ, 0xc0, !PT ;  /* 0x0000000135027812 */ /* 0x040fe200078ec0ff */
[----:B------:R-:W-:Y:S01]  /*8640*/  BSSY.RECONVERGENT B2, `(.L_x_316) ;  /* 0x0000140000027945 */ /* 0x000fe20003800200 */
[----:B------:R-:W-:Y:S01]  /*8650*/  LOP3.LUT P1, RZ, R53, 0x2, RZ, 0xc0, !PT ;  /* 0x0000000235ff7812 */ /* 0x000fe2000782c0ff */
[----:B------:R-:W-:Y:S01]  /*8660*/  FFMA R31, R0, R31, -0.0013887860113754868507 ;  /* 0xbab607ed001f7423 */ /* 0x000fe2000000001f */
[----:B------:R-:W-:Y:S02]  /*8670*/  ISETP.NE.U32.AND P0, PT, R2, 0x1, PT ;  /* 0x000000010200780c */ /* 0x000fe40003f05070 */
[----:B------:R-:W-:Y:S02]  /*8680*/  MOV R6, RZ ;  /* 0x000000ff00067202 */ /* 0x000fe40000000f00 */
[----:B------:R-:W-:Y:S02]  /*8690*/  FSEL R3, R30, 0.041666727513074874878, P0 ;  /* 0x3d2aaabb1e037808 */ /* 0x000fe40000000000 */
[----:B------:R-:W-:-:S02]  /*86a0*/  FSEL R31, R31, -0.00019574658654164522886, !P0 ;  /* 0xb94d41531f1f7808 */ /* 0x000fc40004000000 */
        /* <DEDUP_REMOVED lines=18> */
[----:B------:R-:W-:-:S13]  /*87d0*/  FSETP.GEU.OR P0, PT, R3, R59, P0 ;  /* 0x0000003b0300720b */ /* 0x000fda000070e400 */
[C---:B------:R-:W-:Y:S01]  /*87e0*/  @!P0 LEA R0, R48.reuse, UR8, 0x3 ;  /* 0x0000000830008c11 */ /* 0x040fe2000f8e18ff */
        /* <DEDUP_REMOVED lines=21> */
[----:B------:R-:W-:-:S07]  /*8940*/  MOV R5, R22 ;  /* 0x0000001600057202 */ /* 0x000fce0000000f00 */
.L_x_319:
[----:B------:R-:W-:Y:S05]  /*8950*/  BSYNC.RECONVERGENT B3 ;  /* 0x0000000000037941 */ /* 0x000fea0003800200 */
.L_x_318:
        /* <DEDUP_REMOVED lines=13> */
[----:B------:R-:W-:-:S07]  /*8a30*/  IMAD.MOV.U32 R0, RZ, RZ, R22 ;  /* 0x000000ffff007224 */ /* 0x000fce00078e0016 */
.L_x_321:
[----:B------:R-:W-:Y:S05]  /*8a40*/  BSYNC.RECONVERGENT B3 ;  /* 0x0000000000037941 */ /* 0x000fea0003800200 */
.L_x_320:
[----:B------:R-:W-:Y:S01]  /*8a50*/  BSSY.RECONVERGENT B3, `(.L_x_322) ;  /* 0x000007a000037945 */ /* 0x000fe20003800200 */
[----:B------:R-:W-:Y:S01]  /*8a60*/  IADD3 R10, PT, PT, R1, 0x28, RZ ;  /* 0x00000028010a7810 */ /* 0x000fe20007ffe0ff */
[----:B------:R-:W-:Y:S01]  /*8a70*/  IMAD.MOV.U32 R15, RZ, RZ, RZ ;  /* 0x000000ffff0f7224 */ /* 0x000fe200078e00ff */
[----:B------:R-:W-:-:S07]  /*8a80*/  MOV R14, R4 ;  /* 0x00000004000e7202 */ /* 0x000fce0000000f00 */
.L_x_332:
[----:B------:R-:W-:Y:S01]  /*8a90*/  IMAD.IADD R2, R15, 0x1, -R48 ;  /* 0x000000010f027824 */ /* 0x000fe200078e0a30 */
[----:B------:R-:W-:Y:S04]  /*8aa0*/  BSSY.RECONVERGENT B4, `(.L_x_323) ;  /* 0x0000070000047945 */ /* 0x000fe80003800200 */
[----:B------:R-:W-:-:S13]  /*8ab0*/  ISETP.GT.AND P0, PT, R2, -0x2, PT ;  /* 0xfffffffe0200780c */ /* 0x000fda0003f04270 */
[----:B0-----:R-:W-:Y:S05]  /*8ac0*/  @P0 BRA `(.L_x_324) ;  /* 0x0000000400b40947 */ /* 0x001fea0003800000 */
[----:B------:R0:W5:Y:S01]  /*8ad0*/  LDL.64 R2, [R1+0x20] ;  /* 0x0000200001027983 */ /* 0x0001620000100a00 */
[----:B------:R-:W-:Y:S01]  /*8ae0*/  IADD3 R12, PT, PT, -R14, RZ, RZ ;  /* 0x000000ff0e0c7210 */ /* 0x000fe20007ffe1ff */
[----:B------:R-:W-:-:S07]  /*8af0*/  IMAD.MOV.U32 R11, RZ, RZ, R10 ;  /* 0x000000ffff0b7224 */ /* 0x000fce00078e000a */
.L_x_331:
[----:B-----5:R-:W-:Y:S01]  /*8b00*/  FADD R9, R3, -R0 ;  /* 0x8000000003097221 */ /* 0x020fe20000000000 */
[----:B------:R-:W-:Y:S01]  /*8b10*/  FADD R6, R2, -R5 ;  /* 0x8000000502067221 */ /* 0x000fe20000000000 */
[----:B------:R-:W-:Y:S01]  /*8b20*/  IADD3 R12, PT, PT, R12, 0x1, RZ ;  /* 0x000000010c0c7810 */ /* 0x000fe20007ffe0ff */
[----:B------:R-:W-:Y:S03]  /*8b30*/  BSSY.RECONVERGENT B5, `(.L_x_325) ;  /* 0x0000011000057945 */ /* 0x000fe60003800200 */
[CC--:B------:R-:W-:Y:S02]  /*8b40*/  FSETP.GT.AND P2, PT, |R9|.reuse, |R6|.reuse, PT ;  /* 0x400000060900720b */ /* 0x0c0fe40003f44200 */
[----:B------:R-:W-:Y:S02]  /*8b50*/  ISETP.NE.AND P3, PT, R12, RZ, PT ;  /* 0x000000ff0c00720c */ /* 0x000fe40003f65270 */
        /* <DEDUP_REMOVED lines=10> */
[----:B------:R-:W-:Y:S01]  /*8c00*/  IMAD.MOV.U32 R58, RZ, RZ, R20 ;  /* 0x000000ffff3a7224 */ /* 0x000fe200078e0014 */
[----:B------:R-:W-:-:S07]  /*8c10*/  MOV R54, 0x8c30 ;  /* 0x00008c3000367802 */ /* 0x000fce0000000f00 */
[----:B0-----:R-:W-:Y:S05]  /*8c20*/  CALL.REL.NOINC `($__internal_2_$__cuda_sm3x_div_rn_noftz_f32_slowpath) ;  /* 0x0000001000147944 */ /* 0x001fea0003c00000 */
[----:B------:R-:W-:-:S07]  /*8c30*/  MOV R21, R22 ;  /* 0x0000001600157202 */ /* 0x000fce0000000f00 */
.L_x_326:
[----:B------:R-:W-:Y:S05]  /*8c40*/  BSYNC.RECONVERGENT B5 ;  /* 0x0000000000057941 */ /* 0x000fea0003800200 */
.L_x_325:
[----:B------:R-:W2:Y:S01]  /*8c50*/  LDL.64 R2, [R11] ;  /* 0x000000000b027983 */ /* 0x000ea20000100a00 */
[----:B------:R-:W-:Y:S02]  /*8c60*/  IMAD.MOV.U32 R7, RZ, RZ, 0x3b33710b ;  /* 0x3b33710bff077424 */ /* 0x000fe400078e00ff */
[----:B------:R-:W-:Y:S01]  /*8c70*/  FMUL R22, R21, R21 ;  /* 0x0000001515167220 */ /* 0x000fe20000400000 */
[C---:B------:R-:W-:Y:S01]  /*8c80*/  ISETP.GE.AND P0, PT, R6.reuse, RZ, PT ;  /* 0x000000ff0600720c */ /* 0x040fe20003f06270 */
[----:B------:R-:W-:Y:S01]  /*8c90*/  BSSY.RECONVERGENT B5, `(.L_x_327) ;  /* 0x000002a000057945 */ /* 0x000fe20003800200 */
[----:B------:R-:W-:Y:S01]  /*8ca0*/  FSETP.NEU.AND P1, PT, |R6|, |R9|, PT ;  /* 0x400000090600720b */ /* 0x000fe20003f2d200 */
[----:B------:R-:W-:Y:S01]  /*8cb0*/  FFMA R7, R22, R7, -0.015681877732276916504 ;  /* 0xbc80774816077423 */ /* 0x000fe20000000007 */
[----:B------:R-:W-:-:S03]  /*8cc0*/  FADD R6, |R9|, |R6| ;  /* 0x4000000609067221 */ /* 0x000fc60000000200 */
[----:B------:R-:W-:-:S04]  /*8cd0*/  FFMA R7, R22, R7, 0.042200751602649688721 ;  /* 0x3d2cdab216077423 */ /* 0x000fc80000000007 */
[----:B------:R-:W-:-:S04]  /*8ce0*/  FFMA R7, R22, R7, -0.074792981147766113281 ;  /* 0xbd992d1016077423 */ /* 0x000fc80000000007 */
[----:B------:R-:W-:-:S04]  /*8cf0*/  FFMA R7, R22, R7, 0.10640415549278259277 ;  /* 0x3dd9ea6c16077423 */ /* 0x000fc80000000007 */
[----:B------:R-:W-:-:S04]  /*8d00*/  FFMA R19, R22, R7, -0.14207722246646881104 ;  /* 0xbe117cb116137423 */ /* 0x000fc80000000007 */
[----:B------:R-:W-:-:S04]  /*8d10*/  FFMA R19, R22, R19, 0.19993925094604492188 ;  /* 0x3e4cbce016137423 */ /* 0x000fc80000000013 */
[----:B------:R-:W-:-:S04]  /*8d20*/  FFMA R23, R22, R19, -0.33333197236061096191 ;  /* 0xbeaaaa7d16177423 */ /* 0x000fc80000000013 */
[----:B------:R-:W-:Y:S01]  /*8d30*/  FMUL R22, R22, R23 ;  /* 0x0000001716167220 */ /* 0x000fe20000400000 */
[----:B------:R-:W-:-:S03]  /*8d40*/  HFMA2 R23, -RZ, RZ, 1.857421875, -1409 ;  /* 0x3f6ee581ff177431 */ /* 0x000fc600000001ff */
[----:B------:R-:W-:-:S04]  /*8d50*/  FFMA R22, R22, R21, R21 ;  /* 0x0000001516167223 */ /* 0x000fc80000000015 */
[C---:B------:R-:W-:Y:S01]  /*8d60*/  FFMA R21, R23.reuse, 1.6832555532455444336, -R22 ;  /* 0x3fd774eb17157823 */ /* 0x040fe20000000816 */
[----:B------:R-:W-:-:S04]  /*8d70*/  FSEL R23, R23, 1.8663789033889770508, P2 ;  /* 0x3feee58117177808 */ /* 0x000fc80001000000 */
[-C--:B------:R-:W-:Y:S02]  /*8d80*/  FSEL R24, R21, R22.reuse, P2 ;  /* 0x0000001615187208 */ /* 0x080fe40001000000 */
[----:B------:R-:W-:Y:S02]  /*8d90*/  FSEL R22, R22, -R22, P2 ;  /* 0x8000001616167208 */ /* 0x000fe40001000000 */
[----:B------:R-:W-:Y:S01]  /*8da0*/  FSETP.NEU.AND P2, PT, R20, RZ, PT ;  /* 0x000000ff1400720b */ /* 0x000fe20003f4d000 */
[----:B------:R-:W-:Y:S02]  /*8db0*/  IMAD.MOV.U32 R20, RZ, RZ, 0x4016cbe4 ;  /* 0x4016cbe4ff147424 */ /* 0x000fe400078e00ff */
[----:B------:R-:W-:-:S03]  /*8dc0*/  @!P0 FFMA R24, R23, 1.6832555532455444336, R22 ;  /* 0x3fd774eb17188823 */ /* 0x000fc60000000016 */
[----:B------:R-:W-:-:S07]  /*8dd0*/  @!P1 FSEL R24, R20, 0.78539818525314331055, !P0 ;  /* 0x3f490fdb14189808 */ /* 0x000fce0004000000 */
        /* <DEDUP_REMOVED lines=19> */
[----:B0-----:R-:W-:Y:S05]  /*8f10*/  CALL.REL.NOINC `($__internal_2_$__cuda_sm3x_div_rn_noftz_f32_slowpath) ;  /* 0x0000000c00587944 */ /* 0x001fea0003c00000 */
[----:B------:R-:W-:-:S07]  /*8f20*/  IMAD.MOV.U32 R20, RZ, RZ, R22 ;  /* 0x000000ffff147224 */ /* 0x000fce00078e0016 */
.L_x_328:
[----:B------:R-:W-:Y:S05]  /*8f30*/  BSYNC.RECONVERGENT B5 ;  /* 0x0000000000057941 */ /* 0x000fea0003800200 */
.L_x_327:
[----:B------:R-:W-:Y:S01]  /*8f40*/  MOV R22, 0x3b33710b ;  /* 0x3b33710b00167802 */ /* 0x000fe20000000f00 */
[----:B------:R-:W-:Y:S01]  /*8f50*/  FMUL R9, R20, R20 ;  /* 0x0000001414097220 */ /* 0x000fe20000400000 */
[C---:B------:R-:W-:Y:S01]  /*8f60*/  ISETP.GE.AND P0, PT, R8.reuse, RZ, PT ;  /* 0x000000ff0800720c */ /* 0x040fe20003f06270 */
[----:B------:R-:W-:Y:S01]  /*8f70*/  BSSY.RECONVERGENT B0, `(.L_x_329) ;  /* 0x0000020000007945 */ /* 0x000fe20003800200 */
[----:B------:R-:W-:Y:S01]  /*8f80*/  FSETP.NEU.AND P2, PT, |R8|, |R7|, PT ;  /* 0x400000070800720b */ /* 0x000fe20003f4d200 */
[----:B------:R-:W-:Y:S01]  /*8f90*/  FFMA R22, R9, R22, -0.015681877732276916504 ;  /* 0xbc80774809167423 */ /* 0x000fe20000000016 */
[----:B------:R-:W-:Y:S01]  /*8fa0*/  FSETP.NEU.AND P1, PT, R19, RZ, PT ;  /* 0x000000ff1300720b */ /* 0x000fe20003f2d000 */
[----:B------:R-:W-:Y:S02]  /*8fb0*/  FADD R8, |R7|, |R8| ;  /* 0x4000000807087221 */ /* 0x000fe40000000200 */
[----:B------:R-:W-:-:S04]  /*8fc0*/  FFMA R22, R9, R22, 0.042200751602649688721 ;  /* 0x3d2cdab209167423 */ /* 0x000fc80000000016 */
[----:B------:R-:W-:-:S04]  /*8fd0*/  FFMA R22, R9, R22, -0.074792981147766113281 ;  /* 0xbd992d1009167423 */ /* 0x000fc80000000016 */
[----:B------:R-:W-:-:S04]  /*8fe0*/  FFMA R22, R9, R22, 0.10640415549278259277 ;  /* 0x3dd9ea6c09167423 */ /* 0x000fc80000000016 */
[----:B------:R-:W-:-:S04]  /*8ff0*/  FFMA R22, R9, R22, -0.14207722246646881104 ;  /* 0xbe117cb109167423 */ /* 0x000fc80000000016 */
[----:B------:R-:W-:-:S04]  /*9000*/  FFMA R22, R9, R22, 0.19993925094604492188 ;  /* 0x3e4cbce009167423 */ /* 0x000fc80000000016 */
[----:B------:R-:W-:-:S04]  /*9010*/  FFMA R22, R9, R22, -0.33333197236061096191 ;  /* 0xbeaaaa7d09167423 */ /* 0x000fc80000000016 */
[----:B------:R-:W-:Y:S01]  /*9020*/  FMUL R9, R9, R22 ;  /* 0x0000001609097220 */ /* 0x000fe20000400000 */
[----:B------:R-:W-:-:S03]  /*9030*/  IMAD.MOV.U32 R22, RZ, RZ, 0x3f6ee581 ;  /* 0x3f6ee581ff167424 */ /* 0x000fc600078e00ff */
[----:B------:R-:W-:Y:S02]  /*9040*/  FFMA R9, R9, R20, R20 ;  /* 0x0000001409097223 */ /* 0x000fe40000000014 */
[C---:B------:R-:W-:Y:S02]  /*9050*/  FSEL R21, R22.reuse, 1.8663789033889770508, P4 ;  /* 0x3feee58116157808 */ /* 0x040fe40002000000 */
[----:B------:R-:W-:-:S05]  /*9060*/  FFMA R20, R22, 1.6832555532455444336, -R9 ;  /* 0x3fd774eb16147823 */ /* 0x000fca0000000809 */
[-C--:B------:R-:W-:Y:S02]  /*9070*/  FSEL R22, R20, R9.reuse, P4 ;  /* 0x0000000914167208 */ /* 0x080fe40002000000 */
[----:B------:R-:W-:Y:S01]  /*9080*/  FSEL R20, R9, -R9, P4 ;  /* 0x8000000909147208 */ /* 0x000fe20002000000 */
[----:B------:R-:W-:-:S04]  /*9090*/  HFMA2 R9, -RZ, RZ, 2.04296875, -15.78125 ;  /* 0x4016cbe4ff097431 */ /* 0x000fc800000001ff */
[----:B------:R-:W-:Y:S01]  /*90a0*/  @!P0 FFMA R22, R21, 1.6832555532455444336, R20 ;  /* 0x3fd774eb15168823 */ /* 0x000fe20000000014 */
[----:B------:R-:W-:Y:S02]  /*90b0*/  @!P2 FSEL R22, R9, 0.78539818525314331055, !P0 ;  /* 0x3f490fdb0916a808 */ /* 0x000fe40004000000 */
[----:B------:R-:W-:Y:S02]  /*90c0*/  @!P1 FSEL R22, RZ, 3.1415927410125732422, P0 ;  /* 0x40490fdbff169808 */ /* 0x000fe40000000000 */
[----:B------:R-:W-:Y:S02]  /*90d0*/  FSETP.NAN.AND P0, PT, R8, R8, PT ;  /* 0x000000080800720b */ /* 0x000fe40003f08000 */
[----:B------:R-:W-:-:S04]  /*90e0*/  LOP3.LUT R7, R22, 0x80000000, R7, 0xb8, !PT ;  /* 0x8000000016077812 */ /* 0x000fc800078eb807 */
[----:B------:R-:W-:-:S04]  /*90f0*/  FSEL R7, R8, R7, P0 ;  /* 0x0000000708077208 */ /* 0x000fc80000000000 */
[----:B------:R-:W-:-:S13]  /*9100*/  FSETP.GT.AND P0, PT, R6, R7, PT ;  /* 0x000000070600720b */ /* 0x000fda0003f04000 */
[----:B------:R-:W-:Y:S05]  /*9110*/  @!P0 BRA `(.L_x_330) ;  /* 0x0000000000148947 */ /* 0x000fea0003800000 */
[----:B------:R-:W2:Y:S04]  /*9120*/  LDL.64 R6, [R11+-0x8] ;  /* 0xfffff8000b067983 */ /* 0x000ea80000100a00 */
[----:B------:R1:W-:Y:S04]  /*9130*/  STL.64 [R11+-0x8], R2 ;  /* 0xfffff8020b007387 */ /* 0x0003e80000100a00 */
[----:B--2---:R2:W-:Y:S01]  /*9140*/  STL.64 [R11], R6 ;  /* 0x000000060b007387 */ /* 0x0045e20000100a00 */
[----:B-1----:R-:W-:Y:S01]  /*9150*/  IMAD.MOV.U32 R2, RZ, RZ, R6 ;  /* 0x000000ffff027224 */ /* 0x002fe200078e0006 */
[----:B------:R-:W-:-:S07]  /*9160*/  MOV R3, R7 ;  /* 0x0000000700037202 */ /* 0x000fce0000000f00 */
.L_x_330:
[----:B------:R-:W-:Y:S05]  /*9170*/  BSYNC.RECONVERGENT B0 ;  /* 0x0000000000007941 */ /* 0x000fea0003800200 */
.L_x_329:
[----:B--2---:R-:W-:Y:S01]  /*9180*/  IADD3 R11, PT, PT, R11, 0x8, RZ ;  /* 0x000000080b0b7810 */ /* 0x004fe20007ffe0ff */
[----:B------:R-:W-:Y:S06]  /*9190*/  @P3 BRA `(.L_x_331) ;  /* 0xfffffff800583947 */ /* 0x000fec000383ffff */
.L_x_324:
[----:B------:R-:W-:Y:S05]  /*91a0*/  BSYNC.RECONVERGENT B4 ;  /* 0x0000000000047941 */ /* 0x000fea0003800200 */
.L_x_323:
[----:B------:R-:W-:Y:S01]  /*91b0*/  VIADD R15, R15, 0x1 ;  /* 0x000000010f0f7836 */ /* 0x000fe20000000000 */
[----:B------:R-:W-:-:S04]  /*91c0*/  IADD3 R14, PT, PT, R14, -0x1, RZ ;  /* 0xffffffff0e0e7810 */ /* 0x000fc80007ffe0ff */
[----:B------:R-:W-:-:S13]  /*91d0*/  ISETP.NE.AND P0, PT, R15, R4, PT ;  /* 0x000000040f00720c */ /* 0x000fda0003f05270 */
[----:B------:R-:W-:Y:S05]  /*91e0*/  @P0 BRA `(.L_x_332) ;  /* 0xfffffff800280947 */ /* 0x000fea000383ffff */
[----:B------:R-:W-:Y:S05]  /*91f0*/  BSYNC.RECONVERGENT B3 ;  /* 0x0000000000037941 */ /* 0x000fea0003800200 */
.L_x_322:
[----:B------:R-:W2:Y:S01]  /*9200*/  LDL.64 R14, [R1+0x20] ;  /* 0x00002000010e7983 */ /* 0x000ea20000100a00 */
[----:B------:R-:W-:Y:S01]  /*9210*/  IADD3 R48, PT, PT, R48, -0x2, RZ ;  /* 0xfffffffe30307810 */ /* 0x000fe20007ffe0ff */
[----:B------:R-:W-:Y:S01]  /*9220*/  BSSY.RECONVERGENT B0, `(.L_x_333) ;  /* 0x0000042000007945 */ /* 0x000fe20003800200 */
[----:B------:R-:W-:Y:S01]  /*9230*/  LOP3.LUT R5, R4, 0x7, RZ, 0xc0, !PT ;  /* 0x0000000704057812 */ /* 0x000fe200078ec0ff */
[----:B------:R-:W-:Y:S01]  /*9240*/  IMAD.MOV.U32 R6, RZ, RZ, RZ ;  /* 0x000000ffff067224 */ /* 0x000fe200078e00ff */
[----:B------:R-:W-:Y:S02]  /*9250*/  ISETP.GE.U32.AND P0, PT, R48, 0x7, PT ;  /* 0x000000073000780c */ /* 0x000fe40003f06070 */
[----:B------:R-:W-:Y:S02]  /*9260*/  ISETP.NE.AND P1, PT, R5, RZ, PT ;  /* 0x000000ff0500720c */ /* 0x000fe40003f25270 */
[----:B------:R-:W-:Y:S02]  /*9270*/  MOV R0, RZ ;  /* 0x000000ff00007202 */ /* 0x000fe40000000f00 */
[----:B--2---:R-:W-:Y:S01]  /*9280*/  MOV R3, R15 ;  /* 0x0000000f00037202 */ /* 0x004fe20000000f00 */
[----:B------:R-:W-:-:S06]  /*9290*/  IMAD.MOV.U32 R2, RZ, RZ, R14 ;  /* 0x000000ffff027224 */ /* 0x000fcc00078e000e */
[----:B------:R-:W-:Y:S05]  /*92a0*/  @!P0 BRA `(.L_x_334) ;  /* 0x0000000000e48947 */ /* 0x000fea0003800000 */
[----:B------:R-:W-:Y:S01]  /*92b0*/  LOP3.LUT R0, R4, 0xfffffff8, RZ, 0xc0, !PT ;  /* 0xfffffff804007812 */ /* 0x000fe200078ec0ff */
[----:B------:R-:W-:Y:S01]  /*92c0*/  HFMA2 R6, -RZ, RZ, 0, 0 ;  /* 0x00000000ff067431 */ /* 0x000fe200000001ff */
[----:B------:R-:W-:Y:S01]  /*92d0*/  IADD3 R7, PT, PT, R1, 0x40, RZ ;  /* 0x0000004001077810 */ /* 0x000fe20007ffe0ff */
[----:B------:R-:W-:Y:S01]  /*92e0*/  IMAD.MOV.U32 R3, RZ, RZ, R15 ;  /* 0x000000ffff037224 */ /* 0x000fe200078e000f */
[----:B------:R-:W-:Y:S02]  /*92f0*/  MOV R2, R14 ;  /* 0x0000000e00027202 */ /* 0x000fe40000000f00 */
[----:B------:R-:W-:-:S07]  /*9300*/  IADD3 R24, PT, PT, -R0, RZ, RZ ;  /* 0x000000ff00187210 */ /* 0x000fce0007ffe1ff */
.L_x_335:
[----:B------:R-:W2:Y:S04]  /*9310*/  LDL.64 R30, [R7+-0x18] ;  /* 0xffffe800071e7983 */ /* 0x000ea80000100a00 */
[----:B------:R-:W3:Y:S04]  /*9320*/  LDL.128 R32, [R7+-0x10] ;  /* 0xfffff00007207983 */ /* 0x000ee80000100c00 */
[----:B------:R-:W4:Y:S04]  /*9330*/  LDL.128 R20, [R7] ;  /* 0x0000000007147983 */ /* 0x000f280000100c00 */
[----:B------:R-:W5:Y:S01]  /*9340*/  LDL.128 R8, [R7+0x10] ;  /* 0x0000100007087983 */ /* 0x000f620000100c00 */
[----:B------:R-:W-:Y:S01]  /*9350*/  FADD R12, -R14, R2 ;  /* 0x000000020e0c7221 */ /* 0x000fe20000000100 */
[----:B------:R-:W-:-:S02]  /*9360*/  FADD R19, -R15, R3 ;  /* 0x000000030f137221 */ /* 0x000fc40000000100 */
[----:B------:R1:W5:Y:S01]  /*9370*/  LDL.64 R2, [R7+0x20] ;  /* 0x0000200007027983 */ /* 0x0003620000100a00 */
[----:B------:R-:W-:-:S05]  /*9380*/  VIADD R24, R24, 0x8 ;  /* 0x0000000818187836 */ /* 0x000fca0000000000 */
[----:B------:R-:W-:Y:S02]  /*9390*/  ISETP.NE.AND P0, PT, R24, RZ, PT ;  /* 0x000000ff1800720c */ /* 0x000fe40003f05270 */
[----:B-1----:R-:W-:Y:S01]  /*93a0*/  IADD3 R7, PT, PT, R7, 0x40, RZ ;  /* 0x0000004007077810 */ /* 0x002fe20007ffe0ff */
        /* <DEDUP_REMOVED lines=13> */
[----:B------:R-:W-:Y:S01]  /*9480*/  FFMA R32, R32, R35, -R29 ;  /* 0x0000002320207223 */ /* 0x000fe2000000081d */
[----:B------:R-:W-:Y:S01]  /*9490*/  FADD R21, -R15, R21 ;  /* 0x000000150f157221 */ /* 0x000fe20000000100 */
        /* <DEDUP_REMOVED lines=10> */
[C---:B------:R-:W-:Y:S01]  /*9540*/  FADD R10, -R14.reuse, R10 ;  /* 0x0000000a0e0a7221 */ /* 0x040fe20000000100 */
        /* <DEDUP_REMOVED lines=15> */
.L_x_334:
[----:B------:R-:W-:Y:S05]  /*9640*/  BSYNC.RECONVERGENT B0 ;  /* 0x0000000000007941 */ /* 0x000fea0003800200 */
.L_x_333:
[----:B------:R-:W-:Y:S05]  /*9650*/  @!P1 BRA `(.L_x_317) ;  /* 0x0000000000f89947 */ /* 0x000fea0003800000 */
[----:B------:R-:W-:Y:S01]  /*9660*/  ISETP.GE.U32.AND P0, PT, R5, 0x4, PT ;  /* 0x000000040500780c */ /* 0x000fe20003f06070 */
[----:B------:R-:W-:Y:S01]  /*9670*/  BSSY.RECONVERGENT B0, `(.L_x_336) ;  /* 0x000001f000007945 */ /* 0x000fe20003800200 */
[----:B------:R-:W-:-:S04]  /*9680*/  LOP3.LUT R7, R4, 0x3, RZ, 0xc0, !PT ;  /* 0x0000000304077812 */ /* 0x000fc800078ec0ff */
[----:B------:R-:W-:-:S07]  /*9690*/  ISETP.NE.AND P1, PT, R7, RZ, PT ;  /* 0x000000ff0700720c */ /* 0x000fce0003f25270 */
[----:B------:R-:W-:Y:S06]  /*96a0*/  @!P0 BRA `(.L_x_337) ;  /* 0x00000000006c8947 */ /* 0x000fec0003800000 */
[----:B------:R-:W-:-:S05]  /*96b0*/  LEA R5, R0, UR8, 0x3 ;  /* 0x0000000800057c11 */ /* 0x000fca000f8e18ff */
[----:B------:R-:W2:Y:S04]  /*96c0*/  LDL.64 R20, [R5+0x8] ;  /* 0x0000080005147983 */ /* 0x000ea80000100a00 */
[----:B------:R-:W3:Y:S04]  /*96d0*/  LDL.128 R8, [R5+0x10] ;  /* 0x0000100005087983 */ /* 0x000ee80000100c00 */
[----:B------:R1:W4:Y:S01]  /*96e0*/  LDL.64 R22, [R5+0x20] ;  /* 0x0000200005167983 */ /* 0x0003220000100a00 */
        /* <DEDUP_REMOVED lines=12> */
[----:B-1----:R-:W-:Y:S01]  /*97b0*/  FMUL R5, R9, R10 ;  /* 0x0000000a09057220 */ /* 0x002fe20000400000 */
        /* <DEDUP_REMOVED lines=10> */
.L_x_337:
[----:B------:R-:W-:Y:S05]  /*9860*/  BSYNC.RECONVERGENT B0 ;  /* 0x0000000000007941 */ /* 0x000fea0003800200 */
.L_x_336:
[----:B------:R-:W-:Y:S05]  /*9870*/  @!P1 BRA `(.L_x_317) ;  /* 0x0000000000709947 */ /* 0x000fea0003800000 */
[----:B------:R-:W-:Y:S02]  /*9880*/  ISETP.NE.AND P0, PT, R7, 0x1, PT ;  /* 0x000000010700780c */ /* 0x000fe40003f05270 */
[----:B------:R-:W-:-:S04]  /*9890*/  LOP3.LUT R4, R4, 0x1, RZ, 0xc0, !PT ;  /* 0x0000000104047812 */ /* 0x000fc800078ec0ff */
[----:B------:R-:W-:-:S07]  /*98a0*/  ISETP.NE.U32.AND P1, PT, R4, 0x1, PT ;  /* 0x000000010400780c */ /* 0x000fce0003f25070 */
[C---:B------:R-:W-:Y:S01]  /*98b0*/  @P0 LEA R2, R0.reuse, UR8, 0x3 ;  /* 0x0000000800020c11 */ /* 0x040fe2000f8e18ff */
[----:B------:R-:W-:-:S04]  /*98c0*/  @P0 VIADD R0, R0, 0x2 ;  /* 0x0000000200000836 */ /* 0x000fc80000000000 */
[----:B------:R-:W2:Y:S01]  /*98d0*/  @P0 LDL.128 R20, [R2] ;  /* 0x0000000002140983 */ /* 0x000ea20000100c00 */
[----:B------:R-:W-:-:S03]  /*98e0*/  @!P1 LEA R8, R0, UR8, 0x3 ;  /* 0x0000000800089c11 */ /* 0x000fc6000f8e18ff */
        /* <DEDUP_REMOVED lines=21> */
.L_x_317:
[----:B------:R-:W-:Y:S05]  /*9a40*/  BSYNC.RECONVERGENT B2 ;  /* 0x0000000000027941 */ /* 0x000fea0003800200 */
.L_x_316:
        /* <DEDUP_REMOVED lines=21> */
[----:B------:R-:W-:-:S07]  /*9ba0*/  MOV R5, R22 ;  /* 0x0000001600057202 */ /* 0x000fce0000000f00 */
.L_x_339:
[----:B------:R-:W-:Y:S05]  /*9bb0*/  BSYNC.RECONVERGENT B2 ;  /* 0x0000000000027941 */ /* 0x000fea0003800200 */
.L_x_338:
[----:B------:R-:W1:Y:S01]  /*9bc0*/  S2R R4, SR_CTAID.X ;  /* 0x0000000000047919 */ /* 0x000e620000002500 */
[----:B------:R-:W2:Y:S01]  /*9bd0*/  LDC.64 R2, c[0x0][0x3a0] ;  /* 0x0000e800ff027b82 */ /* 0x000ea20000000a00 */
[----:B------:R-:W3:Y:S01]  /*9be0*/  LDCU UR4, c[0x0][0x390] ;  /* 0x00007200ff0477ac */ /* 0x000ee20008000800 */
[----:B------:R-:W1:Y:S01]  /*9bf0*/  S2R R9, SR_TID.X ;  /* 0x0000000000097919 */ /* 0x000e620000002100 */
[----:B------:R-:W4:Y:S01]  /*9c00*/  S2R R0, SR_CTAID.Y ;  /* 0x0000000000007919 */ /* 0x000f220000002600 */
[----:B------:R-:W4:Y:S01]  /*9c10*/  S2R R7, SR_TID.Y ;  /* 0x0000000000077919 */ /* 0x000f220000002200 */
[----:B-1----:R-:W-:Y:S01]  /*9c20*/  LEA R4, R4, R9, 0x4 ;  /* 0x0000000904047211 */ /* 0x002fe200078e20ff */
[----:B----4-:R-:W-:-:S04]  /*9c30*/  IMAD R7, R0, 0x10, R7 ;  /* 0x0000001000077824 */ /* 0x010fc800078e0207 */
[----:B---3--:R-:W-:-:S04]  /*9c40*/  IMAD R7, R7, UR4, R4 ;  /* 0x0000000407077c24 */ /* 0x008fc8000f8e0204 */
[----:B--2---:R-:W-:-:S05]  /*9c50*/  IMAD.WIDE R2, R7, 0x4, R2 ;  /* 0x0000000407027825 */ /* 0x004fca00078e0202 */
[----:B------:R-:W-:Y:S01]  /*9c60*/  STG.E desc[UR6][R2.64], R5 ;  /* 0x0000000502007986 */ /* 0x000fe2000c101906 */
[----:B------:R-:W-:Y:S05]  /*9c70*/  EXIT ;  /* 0x000000000000794d */ /* 0x000fea0003800000 */
        .weak           $__internal_2_$__cuda_sm3x_div_rn_noftz_f32_slowpath
        .type           $__internal_2_$__cuda_sm3x_div_rn_noftz_f32_slowpath,@function
        .size           $__internal_2_$__cuda_sm3x_div_rn_noftz_f32_slowpath,(.L_x_501 - $__internal_2_$__cuda_sm3x_div_rn_noftz_f32_slowpath)
$__internal_2_$__cuda_sm3x_div_rn_noftz_f32_slowpath:
[----:B------:R-:W-:Y:S01]  /*9c80*/  SHF.R.U32.HI R53, RZ, 0x17, R58 ;  /* 0x00000017ff357819 */ /* 0x000fe2000001163a */
[----:B------:R-:W-:Y:S01]  /*9c90*/  BSSY.RECONVERGENT B0, `(.L_x_340) ;  /* 0x0000062000007945 */ /* 0x000fe20003800200 */
[----:B------:R-:W-:Y:S02]  /*9ca0*/  SHF.R.U32.HI R55, RZ, 0x17, R22 ;  /* 0x00000017ff377819 */ /* 0x000fe40000011616 */
[----:B------:R-:W-:Y:S02]  /*9cb0*/  LOP3.LUT R53, R53, 0xff, RZ, 0xc0, !PT ;  /* 0x000000ff35357812 */ /* 0x000fe400078ec0ff */
[----:B------:R-:W-:Y:S02]  /*9cc0*/  LOP3.LUT R55, R55, 0xff, RZ, 0xc0, !PT ;  /* 0x000000ff37377812 */ /* 0x000fe400078ec0ff */
[----:B------:R-:W-:-:S03]  /*9cd0*/  IADD3 R56, PT, PT, R53, -0x1, RZ ;  /* 0xffffffff35387810 */ /* 0x000fc60007ffe0ff */
[----:B------:R-:W-:Y:S01]  /*9ce0*/  VIADD R57, R55, 0xffffffff ;  /* 0xffffffff37397836 */ /* 0x000fe20000000000 */
[----:B------:R-:W-:-:S04]  /*9cf0*/  ISETP.GT.U32.AND P0, PT, R56, 0xfd, PT ;  /* 0x000000fd3800780c */ /* 0x000fc80003f04070 */
[----:B------:R-:W-:-:S13]  /*9d00*/  ISETP.GT.U32.OR P0, PT, R57, 0xfd, P0 ;  /* 0x000000fd3900780c */ /* 0x000fda0000704470 */
[----:B------:R-:W-:Y:S01]  /*9d10*/  @!P0 MOV R43, RZ ;  /* 0x000000ff002b8202 */ /* 0x000fe20000000f00 */
        /* <DEDUP_REMOVED lines=24> */
.L_x_341:
[----:B------:R-:W-:Y:S01]  /*9ea0*/  LEA R57, R53, 0xc0800000, 0x17 ;  /* 0xc080000035397811 */ /* 0x000fe200078eb8ff */
[----:B------:R-:W-:Y:S01]  /*9eb0*/  VIADD R56, R55, 0xffffff81 ;  /* 0xffffff8137387836 */ /* 0x000fe20000000000 */
[----:B------:R-:W-:Y:S02]  /*9ec0*/  BSSY.RECONVERGENT B1, `(.L_x_346) ;  /* 0x0000035000017945 */ /* 0x000fe40003800200 */
[----:B------:R-:W-:Y:S01]  /*9ed0*/  IADD3 R64, PT, PT, -R57, R58, RZ ;  /* 0x0000003a39407210 */ /* 0x000fe20007ffe1ff */
[----:B------:R-:W-:-:S03]  /*9ee0*/  IMAD R22, R56, -0x800000, R22 ;  /* 0xff80000038167824 */ /* 0x000fc600078e0216 */
[----:B------:R-:W0:Y:S01]  /*9ef0*/  MUFU.RCP R58, R64 ;  /* 0x00000040003a7308 */ /* 0x000e220000001000 */
[----:B------:R-:W-:-:S04]  /*9f00*/  FADD.FTZ R57, -R64, -RZ ;  /* 0x800000ff40397221 */ /* 0x000fc80000010100 */
[----:B0-----:R-:W-:-:S04]  /*9f10*/  FFMA R55, R58, R57, 1 ;  /* 0x3f8000003a377423 */ /* 0x001fc80000000039 */
[----:B------:R-:W-:-:S04]  /*9f20*/  FFMA R55, R58, R55, R58 ;  /* 0x000000373a377223 */ /* 0x000fc8000000003a */
[----:B------:R-:W-:-:S04]  /*9f30*/  FFMA R58, R22, R55, RZ ;  /* 0x00000037163a7223 */ /* 0x000fc800000000ff */
[----:B------:R-:W-:-:S04]  /*9f40*/  FFMA R62, R57, R58, R22 ;  /* 0x0000003a393e7223 */ /* 0x000fc80000000016 */
[----:B------:R-:W-:Y:S01]  /*9f50*/  FFMA R62, R55, R62, R58 ;  /* 0x0000003e373e7223 */ /* 0x000fe2000000003a */
[----:B------:R-:W-:-:S03]  /*9f60*/  IADD3 R58, PT, PT, R56, 0x7f, -R53 ;  /* 0x0000007f383a7810 */ /* 0x000fc60007ffe835 */
[----:B------:R-:W-:Y:S01]  /*9f70*/  FFMA R57, R57, R62, R22 ;  /* 0x0000003e39397223 */ /* 0x000fe20000000016 */
[----:B------:R-:W-:-:S03]  /*9f80*/  IADD3 R53, PT, PT, R58, R43, RZ ;  /* 0x0000002b3a357210 */ /* 0x000fc60007ffe0ff */
        /* <DEDUP_REMOVED lines=17> */
[----:B------:R-:W-:Y:S02]  /*a0a0*/  IADD3 R55, PT, PT, R43, 0x20, RZ ;  /* 0x000000202b377810 */ /* 0x000fe40007ffe0ff */
[----:B------:R-:W-:Y:S02]  /*a0b0*/  LOP3.LUT R53, R53, 0x7fffff, RZ, 0xc0, !PT ;  /* 0x007fffff35357812 */ /* 0x000fe400078ec0ff */
[----:B------:R-:W-:Y:S02]  /*a0c0*/  ISETP.NE.AND P5, PT, R43, RZ, PT ;  /* 0x000000ff2b00720c */ /* 0x000fe40003fa5270 */
[----:B------:R-:W-:Y:S02]  /*a0d0*/  LOP3.LUT R58, R53, 0x800000, RZ, 0xfc, !PT ;  /* 0x00800000353a7812 */ /* 0x000fe400078efcff */
[----:B------:R-:W-:-:S02]  /*a0e0*/  ISETP.NE.AND P1, PT, R43, RZ, PT ;  /* 0x000000ff2b00720c */ /* 0x000fc40003f25270 */
[----:B------:R-:W-:Y:S02]  /*a0f0*/  IADD3 R43, PT, PT, -R43, RZ, RZ ;  /* 0x000000ff2b2b7210 */ /* 0x000fe40007ffe1ff */
[----:B------:R-:W-:Y:S02]  /*a100*/  SHF.L.U32 R55, R58, R55, RZ ;  /* 0x000000373a377219 */ /* 0x000fe400000006ff */
[----:B------:R-:W-:Y:S02]  /*a110*/  FSETP.NEU.FTZ.AND P0, PT, R56, R57, PT ;  /* 0x000000393800720b */ /* 0x000fe40003f1d000 */
[----:B------:R-:W-:Y:S02]  /*a120*/  SEL R43, R43, RZ, P5 ;  /* 0x000000ff2b2b7207 */ /* 0x000fe40002800000 */
[----:B------:R-:W-:Y:S02]  /*a130*/  ISETP.NE.AND P1, PT, R55, RZ, P1 ;  /* 0x000000ff3700720c */ /* 0x000fe40000f25270 */
[----:B------:R-:W-:-:S02]  /*a140*/  SHF.R.U32.HI R58, RZ, R43, R58 ;  /* 0x0000002bff3a7219 */ /* 0x000fc4000001163a */
[----:B------:R-:W-:Y:S02]  /*a150*/  PLOP3.LUT P0, PT, P0, P1, PT, 0xf8, 0x8f ;  /* 0x00000000008f781c */ /* 0x000fe40000703f70 */
[----:B------:R-:W-:Y:S02]  /*a160*/  SHF.R.U32.HI R53, RZ, 0x1, R58 ;  /* 0x00000001ff357819 */ /* 0x000fe4000001163a */
[----:B------:R-:W-:-:S04]  /*a170*/  SEL R56, RZ, 0x1, !P0 ;  /* 0x00000001ff387807 */ /* 0x000fc80004000000 */
[----:B------:R-:W-:-:S04]  /*a180*/  LOP3.LUT R43, R56, 0x1, R53, 0xf8, !PT ;  /* 0x00000001382b7812 */ /* 0x000fc800078ef835 */
[----:B------:R-:W-:-:S05]  /*a190*/  LOP3.LUT R58, R43, R58, RZ, 0xc0, !PT ;  /* 0x0000003a2b3a7212 */ /* 0x000fca00078ec0ff */
[----:B------:R-:W-:-:S05]  /*a1a0*/  IMAD.IADD R53, R53, 0x1, R58 ;  /* 0x0000000135357824 */ /* 0x000fca00078e023a */
[----:B------:R-:W-:Y:S01]  /*a1b0*/  LOP3.LUT R22, R53, R22, RZ, 0xfc, !PT ;  /* 0x0000001635167212 */ /* 0x000fe200078efcff */
[----:B------:R-:W-:Y:S06]  /*a1c0*/  BRA `(.L_x_349) ;  /* 0x0000000000107947 */ /* 0x000fec0003800000 */
.L_x_348:
[----:B------:R-:W-:-:S04]  /*a1d0*/  LOP3.LUT R22, R22, 0x80000000, RZ, 0xc0, !PT ;  /* 0x8000000016167812 */ /* 0x000fc800078ec0ff */
[----:B------:R-:W-:Y:S01]  /*a1e0*/  LOP3.LUT R22, R22, 0x7f800000, RZ, 0xfc, !PT ;  /* 0x7f80000016167812 */ /* 0x000fe200078efcff */
[----:B------:R-:W-:Y:S06]  /*a1f0*/  BRA `(.L_x_349) ;  /* 0x0000000000047947 */ /* 0x000fec0003800000 */
.L_x_347:
[----:B------:R-:W-:-:S07]  /*a200*/  LEA R22, R53, R22, 0x17 ;  /* 0x0000001635167211 */ /* 0x000fce00078eb8ff */
.L_x_349:
[----:B------:R-:W-:Y:S05]  /*a210*/  BSYNC.RECONVERGENT B1 ;  /* 0x0000000000017941 */ /* 0x000fea0003800200 */
.L_x_346:
[----:B------:R-:W-:Y:S05]  /*a220*/  BRA `(.L_x_350) ;  /* 0x0000000000207947 */ /* 0x000fea0003800000 */
.L_x_345:
[----:B------:R-:W-:-:S04]  /*a230*/  LOP3.LUT R22, R58, 0x80000000, R22, 0x48, !PT ;  /* 0x800000003a167812 */ /* 0x000fc800078e4816 */
[----:B------:R-:W-:Y:S01]  /*a240*/  LOP3.LUT R22, R22, 0x7f800000, RZ, 0xfc, !PT ;  /* 0x7f80000016167812 */ /* 0x000fe200078efcff */
[----:B------:R-:W-:Y:S06]  /*a250*/  BRA `(.L_x_350) ;  /* 0x0000000000147947 */ /* 0x000fec0003800000 */
.L_x_344:
[----:B------:R-:W-:Y:S01]  /*a260*/  LOP3.LUT R22, R58, 0x80000000, R22, 0x48, !PT ;  /* 0x800000003a167812 */ /* 0x000fe200078e4816 */
[----:B------:R-:W-:Y:S06]  /*a270*/  BRA `(.L_x_350) ;  /* 0x00000000000c7947 */ /* 0x000fec0003800000 */
.L_x_343:
[----:B------:R-:W0:Y:S01]  /*a280*/  MUFU.RSQ R22, -QNAN ;  /* 0xffc0000000167908 */ /* 0x000e220000001400 */
[----:B------:R-:W-:Y:S05]  /*a290*/  BRA `(.L_x_350) ;  /* 0x0000000000047947 */ /* 0x000fea0003800000 */
.L_x_342:
[----:B------:R-:W-:-:S07]  /*a2a0*/  FADD.FTZ R22, R22, R58 ;  /* 0x0000003a16167221 */ /* 0x000fce0000010000 */
.L_x_350:
[----:B------:R-:W-:Y:S05]  /*a2b0*/  BSYNC.RECONVERGENT B0 ;  /* 0x0000000000007941 */ /* 0x000fea0003800200 */
.L_x_340:
[----:B------:R-:W-:-:S04]  /*a2c0*/  HFMA2 R55, -RZ, RZ, 0, 0 ;  /* 0x00000000ff377431 */ /* 0x000fc800000001ff */
[----:B0-----:R-:W-:Y:S05]  /*a2d0*/  RET.REL.NODEC R54 `(_Z20boxes_iou_bev_kerneliPKfiS0_Pf) ;  /* 0xffffff5c36487950 */ /* 0x001fea0003c3ffff */
.L_x_351:
        /* <DEDUP_REMOVED lines=10> */
.L_x_501:


//--------------------- .text._Z20boxes_overlap_kerneliPKfiS0_Pf --------------------------
	.section	.text._Z20boxes_overlap_kerneliPKfiS0_Pf,"ax",@progbits
	.align	128
        .global         _Z20boxes_overlap_kerneliPKfiS0_Pf
        .type           _Z20boxes_overlap_kerneliPKfiS0_Pf,@function
        .size           _Z20boxes_overlap_kerneliPKfiS0_Pf,(.L_x_502 - _Z20boxes_overlap_kerneliPKfiS0_Pf)
        .other          _Z20boxes_overlap_kerneliPKfiS0_Pf,@"STO_CUDA_ENTRY STV_DEFAULT"
_Z20boxes_overlap_kerneliPKfiS0_Pf:
.text._Z20boxes_overlap_kerneliPKfiS0_Pf:
[----:B------:R-:W0:Y:S01]  /*0000*/  LDC R1, c[0x0][0x37c] ;  /* 0x0000df00ff017b82 */ /* 0x000e220000000800 */
[----:B------:R-:W1:Y:S01]  /*0010*/  S2R R6, SR_CTAID.X ;  /* 0x0000000000067919 */ /* 0x000e620000002500 */
[----:B------:R-:W2:Y:S01]  /*0020*/  LDCU UR4, c[0x0][0x390] ;  /* 0x00007200ff0477ac */ /* 0x000ea20008000800 */
[----:B0-----:R-:W-:Y:S01]  /*0030*/  IADD3 R1, PT, PT, R1, -0xd0, RZ ;  /* 0xffffff3001017810 */ /* 0x001fe20007ffe0ff */
[----:B------:R-:W1:Y:S01]  /*0040*/  S2R R5, SR_TID.X ;  /* 0x0000000000057919 */ /* 0x000e620000002100 */
[----:B------:R-:W0:Y:S01]  /*0050*/  LDCU UR5, c[0x0][0x380] ;  /* 0x00007000ff0577ac */ /* 0x000e220008000800 */
        /* <DEDUP_REMOVED lines=52> */
.L_x_354:
        /* <DEDUP_REMOVED lines=44> */
.L_x_353:
[----:B------:R-:W-:Y:S05]  /*0660*/  BSYNC.RECONVERGENT B0 ;  /* 0x0000000000007941 */ /* 0x000fea0003800200 */
.L_x_352:
        /* <DEDUP_REMOVED lines=31> */
.L_x_357:
        /* <DEDUP_REMOVED lines=44> */
.L_x_356:
[----:B------:R-:W-:Y:S05]  /*0b20*/  BSYNC.RECONVERGENT B0 ;  /* 0x0000000000007941 */ /* 0x000fea0003800200 */
.L_x_355:
        /* <DEDUP_REMOVED lines=38> */
.L_x_360:
        /* <DEDUP_REMOVED lines=44> */
.L_x_359:
[----:B------:R-:W-:Y:S05]  /*1050*/  BSYNC.RECONVERGENT B0 ;  /* 0x0000000000007941 */ /* 0x000fea0003800200 */
.L_x_358:
[C---:B------:R-:W-:Y:S01]  /*1060*/  LOP3.LUT R2, R21.reuse, 0x1, RZ, 0xc0, !PT ;  /* 0x0000000115027812 */ /* 0x040fe200078ec0ff */
[----:B------:R-:W-:Y:S01]  /*1070*/  FMUL R3, R0, R0 ;  /* 0x0000000000037220 */ /* 0x000fe20000400000 */
[----:B------:R-:W-:Y:S01]  /*1080*/  IADD3 R4, PT, PT, R21, 0x1, RZ ;  /* 0x0000000115047810 */ /* 0x000fe20007ffe0ff */
[----:B------:R-:W-:Y:S01]  /*1090*/  BSSY.RECONVERGENT B0, `(.L_x_361) ;  /* 0x0000047000007945 */ /* 0x000fe20003800200 */
[----:B------:R-:W-:Y:S01]  /*10a0*/  ISETP.NE.U32.AND P1, PT, R2, 0x1, PT ;  /* 0x000000010200780c */ /* 0x000fe20003f25070 */
[----:B------:R-:W-:Y:S01]  /*10b0*/  FFMA R2, R3, R10, -0.0013887860113754868507 ;  /* 0xbab607ed03027423 */ /* 0x000fe2000000000a */
[----:B------:R-:W-:Y:S01]  /*10c0*/  LOP3.LUT P2, RZ, R4, 0x2, RZ, 0xc0, !PT ;  /* 0x0000000204ff7812 */ /* 0x000fe2000784c0ff */
[----:B------:R-:W-:Y:S01]  /*10d0*/  FADD R55, R29, R28 ;  /* 0x0000001c1d377221 */ /* 0x000fe20000000000 */
[----:B------:R-:W-:Y:S01]  /*10e0*/  FSEL R12, R12, 0.041666727513074874878, !P1 ;  /* 0x3d2aaabb0c0c7808 */ /* 0x000fe20004800000 */
[----:B------:R-:W-:Y:S01]  /*10f0*/  FADD R53, R16, R18 ;  /* 0x0000001210357221 */ /* 0x000fe20000000000 */
        /* <DEDUP_REMOVED lines=20> */
.L_x_363:
        /* <DEDUP_REMOVED lines=44> */
.L_x_362:
[----:B------:R-:W-:Y:S05]  /*1500*/  BSYNC.RECONVERGENT B0 ;  /* 0x0000000000007941 */ /* 0x000fea0003800200 */
.L_x_361:
[----:B------:R-:W-:Y:S01]  /*1510*/  FMUL R3, R19, R19 ;  /* 0x0000001313037220 */ /* 0x000fe20000400000 */
[C---:B------:R-:W-:Y:S01]  /*1520*/  LOP3.LUT R0, R20.reuse, 0x1, RZ, 0xc0, !PT ;  /* 0x0000000114007812 */ /* 0x040fe200078ec0ff */
[----:B------:R-:W-:Y:S01]  /*1530*/  FADD R4, R17, R13 ;  /* 0x0000000d11047221 */ /* 0x000fe20000000000 */
[----:B------:R-:W-:Y:S01]  /*1540*/  LOP3.LUT P1, RZ, R20, 0x2, RZ, 0xc0, !PT ;  /* 0x0000000214ff7812 */ /* 0x000fe2000782c0ff */
[----:B------:R-:W-:Y:S01]  /*1550*/  FFMA R10, R3, R10, -0.0013887860113754868507 ;  /* 0xbab607ed030a7423 */ /* 0x000fe2000000000a */
[----:B------:R-:W-:Y:S01]  /*1560*/  ISETP.NE.U32.AND P0, PT, R0, 0x1, PT ;  /* 0x000000010000780c */ /* 0x000fe20003f05070 */
[C---:B------:R-:W-:Y:S01]  /*1570*/  FFMA R6, R4.reuse, -0.5, R17 ;  /* 0xbf00000004067823 */ /* 0x040fe20000000011 */
[----:B------:R-:W-:Y:S01]  /*1580*/  FFMA R20, R4, -0.5, R13 ;  /* 0xbf00000004147823 */ /* 0x000fe2000000000d */
[----:B------:R-:W-:Y:S01]  /*1590*/  FFMA R7, R53, -0.5, R18 ;  /* 0xbf00000035077823 */ /* 0x000fe20000000012 */
[----:B------:R-:W-:Y:S01]  /*15a0*/  FSEL R0, R9, 0.0083327032625675201416, !P0 ;  /* 0x3c0885e409007808 */ /* 0x000fe20004000000 */
[C---:B------:R-:W-:Y:S01]  /*15b0*/  FMUL R14, R15.reuse, R6 ;  /* 0x000000060f0e7220 */ /* 0x040fe20000400000 */
[----:B------:R-:W-:Y:S01]  /*15c0*/  FSEL R10, R10, -0.00019574658654164522886, !P0 ;  /* 0xb94d41530a0a7808 */ /* 0x000fe20004000000 */
[----:B------:R-:W-:Y:S01]  /*15d0*/  FMUL R22, R15, R20 ;  /* 0x000000140f167220 */ /* 0x000fe20000400000 */
[----:B------:R-:W-:Y:S01]  /*15e0*/  FSEL R8, -R8, -0.16666662693023681641, !P0 ;  /* 0xbe2aaaa808087808 */ /* 0x000fe20004000100 */
[----:B------:R-:W-:Y:S01]  /*15f0*/  FFMA R2, R53, -0.5, R16 ;  /* 0xbf00000035027823 */ /* 0x000fe20000000010 */
[----:B------:R-:W-:Y:S01]  /*1600*/  FMUL R6, R11, R6 ;  /* 0x000000060b067220 */ /* 0x000fe20000400000 */
[----:B------:R-:W-:Y:S01]  /*1610*/  FFMA R10, R3, R10, R0 ;  /* 0x0000000a030a7223 */ /* 0x000fe20000000000 */
[----:B------:R-:W-:Y:S01]  /*1620*/  FSEL R0, R19, 1, P0 ;  /* 0x3f80000013007808 */ /* 0x000fe20000000000 */
[----:B------:R-:W-:Y:S01]  /*1630*/  FMUL R24, R11, R20 ;  /* 0x000000140b187220 */ /* 0x000fe20000400000 */
[--C-:B------:R-:W-:Y:S01]  /*1640*/  FADD R41, R30, R27.reuse ;  /* 0x0000001b1e297221 */ /* 0x100fe20000000000 */
[----:B------:R-:W-:Y:S01]  /*1650*/  FFMA R8, R3, R10, R8 ;  /* 0x0000000a03087223 */ /* 0x000fe20000000008 */
[-C--:B------:R-:W-:Y:S01]  /*1660*/  FFMA R20, R11, R7.reuse, -R14 ;  /* 0x000000070b147223 */ /* 0x080fe2000000080e */
[----:B------:R-:W-:Y:S01]  /*1670*/  FFMA R3, R3, R0, RZ ;  /* 0x0000000003037223 */ /* 0x000fe200000000ff */
[CC--:B------:R-:W-:Y:S01]  /*1680*/  FFMA R32, R11.reuse, R7.reuse, -R22 ;  /* 0x000000070b207223 */ /* 0x0c0fe20000000816 */
[CC--:B------:R-:W-:Y:S01]  /*1690*/  FFMA R14, R11.reuse, R2.reuse, -R14 ;  /* 0x000000020b0e7223 */ /* 0x0c0fe2000000080e */
[----:B------:R-:W-:Y:S01]  /*16a0*/  FFMA R22, R11, R2, -R22 ;  /* 0x000000020b167223 */ /* 0x000fe20000000816 */
[----:B------:R-:W-:Y:S01]  /*16b0*/  FFMA R0, R3, R8, R0 ;  /* 0x0000000803007223 */ /* 0x000fe20000000000 */
[CCC-:B------:R-:W-:Y:S01]  /*16c0*/  FFMA R5, R15.reuse, R2.reuse, R6.reuse ;  /* 0x000000020f057223 */ /* 0x1c0fe20000000006 */
[CC--:B------:R-:W-:Y:S01]  /*16d0*/  FFMA R11, R15.reuse, R7.reuse, R6 ;  /* 0x000000070f0b7223 */ /* 0x0c0fe20000000006 */
[C-C-:B------:R-:W-:Y:S01]  /*16e0*/  FFMA R19, R15.reuse, R7, R24.reuse ;  /* 0x000000070f137223 */ /* 0x140fe20000000018 */
[----:B------:R-:W-:Y:S01]  /*16f0*/  FFMA R23, R15, R2, R24 ;  /* 0x000000020f177223 */ /* 0x000fe20000000018 */
[C---:B------:R-:W-:Y:S01]  /*1700*/  FFMA R7, R41.reuse, -0.5, R30 ;  /* 0xbf00000029077823 */ /* 0x040fe2000000001e */
[----:B------:R-:W-:Y:S01]  /*1710*/  FFMA R15, R41, -0.5, R27 ;  /* 0xbf000000290f7823 */ /* 0x000fe2000000001b */
[----:B------:R-:W-:Y:S01]  /*1720*/  @P1 FADD R0, RZ, -R0 ;  /* 0x80000000ff001221 */ /* 0x000fe20000000000 */
[C---:B------:R-:W-:Y:S01]  /*1730*/  FFMA R6, R55.reuse, -0.5, R28 ;  /* 0xbf00000037067823 */ /* 0x040fe2000000001c */
[C---:B------:R-:W-:Y:S01]  /*1740*/  FMUL R9, R12.reuse, R7 ;  /* 0x000000070c097220 */ /* 0x040fe20000400000 */
[----:B------:R-:W-:Y:S01]  /*1750*/  FMUL R21, R12, R15 ;  /* 0x0000000f0c157220 */ /* 0x000fe20000400000 */
[----:B------:R-:W-:Y:S01]  /*1760*/  FFMA R3, R55, -0.5, R29 ;  /* 0xbf00000037037823 */ /* 0x000fe2000000001d */
[C---:B------:R-:W-:Y:S01]  /*1770*/  FMUL R7, R0.reuse, R7 ;  /* 0x0000000700077220 */ /* 0x040fe20000400000 */
[C---:B------:R-:W-:Y:S01]  /*1780*/  FMUL R15, R0.reuse, R15 ;  /* 0x0000000f000f7220 */ /* 0x040fe20000400000 */
[CC--:B------:R-:W-:Y:S01]  /*1790*/  FFMA R8, R0.reuse, R6.reuse, R9 ;  /* 0x0000000600087223 */ /* 0x0c0fe20000000009 */
[CC--:B------:R-:W-:Y:S01]  /*17a0*/  FFMA R10, R0.reuse, R6.reuse, R21 ;  /* 0x00000006000a7223 */ /* 0x0c0fe20000000015 */
[CC--:B------:R-:W-:Y:S01]  /*17b0*/  FFMA R2, R0.reuse, R3.reuse, R9 ;  /* 0x0000000300027223 */ /* 0x0c0fe20000000009 */
[-C--:B------:R-:W-:Y:S01]  /*17c0*/  FFMA R34, R0, R3.reuse, R21 ;  /* 0x0000000300227223 */ /* 0x080fe20000000015 */
[CCC-:B------:R-:W-:Y:S01]  /*17d0*/  FFMA R24, R12.reuse, R6.reuse, -R7.reuse ;  /* 0x000000060c187223 */ /* 0x1c0fe20000000807 */
[CC--:B------:R-:W-:Y:S01]  /*17e0*/  FFMA R0, R12.reuse, R3.reuse, -R7 ;  /* 0x000000030c007223 */ /* 0x0c0fe20000000807 */
[----:B------:R-:W-:Y:S01]  /*17f0*/  FFMA R40, R12, R3, -R15 ;  /* 0x000000030c287223 */ /* 0x000fe2000000080f */
[----:B------:R-:W-:Y:S01]  /*1800*/  FFMA R7, R4, 0.5, R11 ;  /* 0x3f00000004077823 */ /* 0x000fe2000000000b */
[----:B------:R-:W-:Y:S01]  /*1810*/  FFMA R42, R12, R6, -R15 ;  /* 0x000000060c2a7223 */ /* 0x000fe2000000080f */
[C---:B------:R-:W-:Y:S01]  /*1820*/  FFMA R3, R41.reuse, 0.5, R8 ;  /* 0x3f00000029037823 */ /* 0x040fe20000000008 */
[----:B------:R-:W-:Y:S01]  /*1830*/  FFMA R43, R41, 0.5, R10 ;  /* 0x3f000000292b7823 */ /* 0x000fe2000000000a */
        /* <DEDUP_REMOVED lines=8> */
[----:B------:R-:W-:Y:S01]  /*18c0*/  FFMA R41, R41, 0.5, R34 ;  /* 0x3f00000029297823 */ /* 0x000fe20000000022 */
[----:B------:R0:W-:Y:S01]  /*18d0*/  STL.64 [R1+0xc0], R4 ;  /* 0x0000c00401007387 */ /* 0x0001e20000100a00 */
[C---:B------:R-:W-:Y:S01]  /*18e0*/  FFMA R14, R55.reuse, 0.5, R0 ;  /* 0x3f000000370e7823 */ /* 0x040fe20000000000 */
[C---:B------:R-:W-:Y:S01]  /*18f0*/  FFMA R2, R55.reuse, 0.5, R24 ;  /* 0x3f00000037027823 */ /* 0x040fe20000000018 */
[C---:B------:R-:W-:Y:S01]  /*1900*/  FFMA R42, R55.reuse, 0.5, R42 ;  /* 0x3f000000372a7823 */ /* 0x040fe2000000002a */
[----:B------:R0:W-:Y:S01]  /*1910*/  STL.128 [R1+0xa0], R4 ;  /* 0x0000a00401007387 */ /* 0x0001e20000100c00 */
[----:B------:R-:W-:Y:S01]  /*1920*/  FFMA R40, R55, 0.5, R40 ;  /* 0x3f00000037287823 */ /* 0x000fe20000000028 */
[----:B------:R-:W-:Y:S01]  /*1930*/  IADD3 R51, PT, PT, R1, 0xac, RZ ;  /* 0x000000ac01337810 */ /* 0x000fe20007ffe0ff */
[----:B------:R-:W-:Y:S01]  /*1940*/  IMAD.MOV.U32 R50, RZ, RZ, RZ ;  /* 0x000000ffff327224 */ /* 0x000fe200078e00ff */
[----:B------:R0:W-:Y:S01]  /*1950*/  STL.128 [R1+0xb0], R8 ;  /* 0x0000b00801007387 */ /* 0x0001e20000100c00 */
[----:B------:R-:W-:-:S02]  /*1960*/  CS2R R48, SRZ ;  /* 0x0000000000307805 */ /* 0x000fc4000001ff00 */
[----:B------:R-:W-:Y:S01]  /*1970*/  IADD3 R47, PT, PT, R1, 0x20, RZ ;  /* 0x00000020012f7810 */ /* 0x000fe20007ffe0ff */
[----:B------:R-:W-:Y:S01]  /*1980*/  IMAD.MOV.U32 R25, RZ, RZ, R4 ;  /* 0x000000ffff197224 */ /* 0x000fe200078e0004 */
[CC--:B------:R-:W-:Y:S01]  /*1990*/  FMNMX R23, R15.reuse, R3.reuse, !PT ;  /* 0x000000030f177209 */ /* 0x0c0fe20007800000 */
[----:B------:R-:W-:Y:S01]  /*19a0*/  UMOV UR4, URZ ;  /* 0x000000ff00047c82 */ /* 0x000fe20008000000 */
[----:B------:R-:W-:Y:S02]  /*19b0*/  FMNMX R22, R15, R3, PT ;  /* 0x000000030f167209 */ /* 0x000fe40003800000 */
[CC--:B------:R-:W-:Y:S02]  /*19c0*/  FMNMX R21, R3.reuse, R43.reuse, !PT ;  /* 0x0000002b03157209 */ /* 0x0c0fe40007800000 */
[----:B------:R-:W-:Y:S02]  /*19d0*/  FMNMX R20, R3, R43, PT ;  /* 0x0000002b03147209 */ /* 0x000fe40003800000 */
[----:B------:R-:W-:-:S02]  /*19e0*/  FMNMX R19, R43, R41, !PT ;  /* 0x000000292b137209 */ /* 0x000fc40007800000 */
[-C--:B------:R-:W-:Y:S02]  /*19f0*/  FMNMX R12, R43, R41.reuse, PT ;  /* 0x000000292b0c7209 */ /* 0x080fe40003800000 */
[CC--:B------:R-:W-:Y:S02]  /*1a00*/  FMNMX R0, R15.reuse, R41.reuse, !PT ;  /* 0x000000290f007209 */ /* 0x0c0fe40007800000 */
[----:B------:R-:W-:Y:S02]  /*1a10*/  FMNMX R46, R15, R41, PT ;  /* 0x000000290f2e7209 */ /* 0x000fe40003800000 */
[CC--:B------:R-:W-:Y:S02]  /*1a20*/  FMNMX R39, R14.reuse, R2.reuse, !PT ;  /* 0x000000020e277209 */ /* 0x0c0fe40007800000 */
[----:B------:R-:W-:Y:S02]  /*1a30*/  FMNMX R38, R14, R2, PT ;  /* 0x000000020e267209 */ /* 0x000fe40003800000 */
[----:B------:R-:W-:-:S02]  /*1a40*/  FMNMX R37, R2, R42, !PT ;  /* 0x0000002a02257209 */ /* 0x000fc40007800000 */
[----:B------:R-:W-:Y:S02]  /*1a50*/  FMNMX R36, R2, R42, PT ;  /* 0x0000002a02247209 */ /* 0x000fe40003800000 */
[CC--:B------:R-:W-:Y:S02]  /*1a60*/  FMNMX R35, R42.reuse, R40.reuse, !PT ;  /* 0x000000282a237209 */ /* 0x0c0fe40007800000 */
[-C--:B------:R-:W-:Y:S02]  /*1a70*/  FMNMX R34, R42, R40.reuse, PT ;  /* 0x000000282a227209 */ /* 0x080fe40003800000 */
[CC--:B------:R-:W-:Y:S02]  /*1a80*/  FMNMX R33, R14.reuse, R40.reuse, !PT ;  /* 0x000000280e217209 */ /* 0x0c0fe40007800000 */
[----:B0-----:R-:W-:-:S07]  /*1a90*/  FMNMX R32, R14, R40, PT ;  /* 0x000000280e207209 */ /* 0x001fce0003800000 */
.L_x_416:
[----:B0123--:R-:W2:Y:S01]  /*1aa0*/  LDL R24, [R51+-0x4] ;  /* 0xfffffc0033187983 */ /* 0x00fea20000100800 */
        /* <DEDUP_REMOVED lines=10> */
[----:B------:R-:W2:Y:S04]  /*1b50*/  LDL R24, [R51+-0x8] ;  /* 0xfffff80033187983 */ /* 0x000ea80000100800 */
[----:B------:R-:W2:Y:S02]  /*1b60*/  LDL R45, [R51] ;  /* 0x00000000332d7983 */ /* 0x000ea40000100800 */
        /* <DEDUP_REMOVED lines=8> */
[C---:B------:R-:W-:Y:S01]  /*1bf0*/  FADD R56, -R14.reuse, R25 ;  /* 0x000000190e387221 */ /* 0x040fe20000000100 */
[----:B------:R-:W-:Y:S01]  /*1c00*/  FADD R44, -R14, R57 ;  /* 0x000000390e2c7221 */ /* 0x000fe20000000100 */
[----:B------:R-:W-:Y:S01]  /*1c10*/  FMUL R63, R63, R54 ;  /* 0x000000363f3f7220 */ /* 0x000fe20000400000 */
[----:B------:R-:W-:Y:S01]  /*1c20*/  FADD R65, -R15, R45 ;  /* 0x0000002d0f417221 */ /* 0x000fe20000000100 */
[----:B------:R-:W-:Y:S02]  /*1c30*/  FMUL R67, R61, R56 ;  /* 0x000000383d437220 */ /* 0x000fe40000400000 */
[----:B------:R-:W-:Y:S01]  /*1c40*/  FFMA R63, R44, R61, -R63 ;  /* 0x0000003d2c3f7223 */ /* 0x000fe2000000083f */
[----:B------:R-:W-:Y:S01]  /*1c50*/  FADD R61, R25, -R57 ;  /* 0x80000039193d7221 */ /* 0x000fe20000000000 */
[----:B------:R-:W-:Y:S01]  /*1c60*/  FFMA R56, R54, R65, -R67 ;  /* 0x0000004136387223 */ /* 0x000fe20000000843 */
[----:B------:R-:W-:Y:S01]  /*1c70*/  FADD R44, R15, -R24 ;  /* 0x800000180f2c7221 */ /* 0x000fe20000000000 */
[----:B------:R-:W-:-:S02]  /*1c80*/  FADD R65, R14, -R57 ;  /* 0x800000390e417221 */ /* 0x000fc40000000000 */
[----:B------:R-:W-:Y:S01]  /*1c90*/  FMUL R58, R63, R56 ;  /* 0x000000383f3a7220 */ /* 0x000fe20000400000 */
[----:B------:R-:W-:Y:S01]  /*1ca0*/  FMUL R56, R61, R44 ;  /* 0x0000002c3d387220 */ /* 0x000fe20000400000 */
[----:B------:R-:W-:Y:S01]  /*1cb0*/  FADD R44, -R24, R45 ;  /* 0x0000002d182c7221 */ /* 0x000fe20000000100 */
[----:B------:R-:W-:Y:S02]  /*1cc0*/  FADD R63, R2, -R57 ;  /* 0x80000039023f7221 */ /* 0x000fe40000000000 */
[----:B------:R-:W-:Y:S01]  /*1cd0*/  FSETP.GT.AND P0, PT, R58, RZ, PT ;  /* 0x000000ff3a00720b */ /* 0x000fe20003f04000 */
[----:B------:R-:W-:Y:S01]  /*1ce0*/  FFMA R65, R65, R44, -R56 ;  /* 0x0000002c41417223 */ /* 0x000fe20000000838 */
[----:B------:R-:W-:Y:S01]  /*1cf0*/  FADD R56, R3, -R24 ;  /* 0x8000001803387221 */ /* 0x000fe20000000000 */
[----:B------:R-:W-:-:S03]  /*1d00*/  FMUL R63, R44, R63 ;  /* 0x0000003f2c3f7220 */ /* 0x000fc60000400000 */
        /* <DEDUP_REMOVED lines=22> */
[----:B------:R-:W-:Y:S05]  /*1e70*/  CALL.REL.NOINC `($__internal_3_$__cuda_sm3x_div_rn_noftz_f32_slowpath) ;  /* 0x0000007800dc7944 */ /* 0x000fea0003c00000 */
[----:B------:R-:W-:-:S07]  /*1e80*/  MOV R45, R24 ;  /* 0x00000018002d7202 */ /* 0x000fce0000000f00 */
.L_x_369:
[----:B------:R-:W-:Y:S05]  /*1e90*/  BSYNC.RECONVERGENT B4 ;  /* 0x0000000000047941 */ /* 0x000fea0003800200 */
.L_x_368:
        /* <DEDUP_REMOVED lines=14> */
[----:B------:R-:W-:Y:S05]  /*1f80*/  CALL.REL.NOINC `($__internal_3_$__cuda_sm3x_div_rn_noftz_f32_slowpath) ;  /* 0x0000007800987944 */ /* 0x000fea0003c00000 */
.L_x_371:
[----:B------:R-:W-:Y:S05]  /*1f90*/  BSYNC.RECONVERGENT B4 ;  /* 0x0000000000047941 */ /* 0x000fea0003800200 */
.L_x_370:
[----:B------:R-:W-:Y:S01]  /*1fa0*/  IMAD.MOV.U32 R45, RZ, RZ, R24 ;  /* 0x000000ffff2d7224 */ /* 0x000fe200078e0018 */
[----:B------:R-:W-:Y:S06]  /*1fb0*/  BRA `(.L_x_372) ;  /* 0x0000000000a07947 */ /* 0x000fec0003800000 */
.L_x_367:
[----:B------:R-:W-:Y:S01]  /*1fc0*/  FADD R64, R15, -R3 ;  /* 0x800000030f407221 */ /* 0x000fe20000000000 */
[----:B------:R-:W-:Y:S01]  /*1fd0*/  FADD R67, R24, -R45 ;  /* 0x8000002d18437221 */ /* 0x000fe20000000000 */
[----:B------:R-:W-:Y:S01]  /*1fe0*/  FMUL R24, R25, R24 ;  /* 0x0000001819187220 */ /* 0x000fe20000400000 */
[----:B------:R-:W-:Y:S01]  /*1ff0*/  BSSY.RECONVERGENT B4, `(.L_x_373) ;  /* 0x0000013000047945 */ /* 0x000fe20003800200 */
[----:B------:R-:W-:Y:S02]  /*2000*/  FMUL R63, R61, R64 ;  /* 0x000000403d3f7220 */ /* 0x000fe40000400000 */
[----:B------:R-:W-:Y:S01]  /*2010*/  FFMA R65, R45, R57, -R24 ;  /* 0x000000392d417223 */ /* 0x000fe20000000818 */
[----:B------:R-:W-:Y:S01]  /*2020*/  FMUL R45, R15, R2 ;  /* 0x000000020f2d7220 */ /* 0x000fe20000400000 */
[C---:B------:R-:W-:Y:S02]  /*2030*/  FFMA R63, R54.reuse, R67, -R63 ;  /* 0x00000043363f7223 */ /* 0x040fe4000000083f */
[----:B------:R-:W-:Y:S01]  /*2040*/  FMUL R24, R54, R65 ;  /* 0x0000004136187220 */ /* 0x000fe20000400000 */
[----:B------:R-:W-:Y:S01]  /*2050*/  FFMA R44, R14, R3, -R45 ;  /* 0x000000030e2c7223 */ /* 0x000fe2000000082d */
[----:B------:R-:W0:Y:S03]  /*2060*/  MUFU.RCP R56, R63 ;  /* 0x0000003f00387308 */ /* 0x000e260000001000 */
[----:B------:R-:W-:-:S05]  /*2070*/  FFMA R24, R61, R44, -R24 ;  /* 0x0000002c3d187223 */ /* 0x000fca0000000818 */
        /* <DEDUP_REMOVED lines=10> */
.L_x_374:
[----:B------:R-:W-:Y:S05]  /*2120*/  BSYNC.RECONVERGENT B4 ;  /* 0x0000000000047941 */ /* 0x000fea0003800200 */
.L_x_373:
        /* <DEDUP_REMOVED lines=15> */
.L_x_376:
[----:B------:R-:W-:Y:S05]  /*2220*/  BSYNC.RECONVERGENT B4 ;  /* 0x0000000000047941 */ /* 0x000fea0003800200 */
.L_x_375:
[----:B------:R-:W-:-:S07]  /*2230*/  IMAD.MOV.U32 R45, RZ, RZ, R24 ;  /* 0x000000ffff2d7224 */ /* 0x000fce00078e0018 */
.L_x_372:
[----:B------:R-:W-:Y:S05]  /*2240*/  BSYNC.RECONVERGENT B3 ;  /* 0x0000000000037941 */ /* 0x000fea0003800200 */
.L_x_366:
[----:B------:R-:W-:Y:S01]  /*2250*/  LEA R24, R48, R47, 0x3 ;  /* 0x0000002f30187211 */ /* 0x000fe200078e18ff */
[----:B------:R-:W-:Y:S01]  /*2260*/  FADD R49, R49, R44 ;  /* 0x0000002c31317221 */ /* 0x000fe20000000000 */
[----:B------:R-:W-:Y:S01]  /*2270*/  FADD R50, R50, R45 ;  /* 0x0000002d32327221 */ /* 0x000fe20000000000 */
[----:B------:R-:W-:Y:S02]  /*2280*/  VIADD R48, R48, 0x1 ;  /* 0x0000000130307836 */ /* 0x000fe40000000000 */
[----:B------:R0:W-:Y:S05]  /*2290*/  STL.64 [R24], R44 ;  /* 0x0000002c18007387 */ /* 0x0001ea0000100a00 */
.L_x_365:
[----:B------:R-:W-:Y:S05]  /*22a0*/  BSYNC.RECONVERGENT B2 ;  /* 0x0000000000027941 */ /* 0x000fea0003800200 */
.L_x_364:
[----:B------:R-:W-:Y:S01]  /*22b0*/  FSETP.GTU.AND P0, PT, R36, R59, PT ;  /* 0x0000003b2400720b */ /* 0x000fe20003f0c000 */
[----:B------:R-:W-:Y:S03]  /*22c0*/  BSSY.RECONVERGENT B2, `(.L_x_377) ;  /* 0x0000078000027945 */ /* 0x000fe60003800200 */
[----:B------:R-:W-:-:S13]  /*22d0*/  FSETP.GTU.OR P0, PT, R52, R37, P0 ;  /* 0x000000253400720b */ /* 0x000fda000070c400 */
[----:B------:R-:W-:Y:S05]  /*22e0*/  @P0 BRA `(.L_x_378) ;  /* 0x0000000400d40947 */ /* 0x000fea0003800000 */
[----:B0-----:R-:W2:Y:S04]  /*22f0*/  LDL R24, [R51+-0x8] ;  /* 0xfffff80033187983 */ /* 0x001ea80000100800 */
        /* <DEDUP_REMOVED lines=17> */
[----:B------:R-:W-:-:S03]  /*2410*/  FADD R44, R3, -R24 ;  /* 0x80000018032c7221 */ /* 0x000fc60000000000 */
[----:B------:R-:W-:Y:S01]  /*2420*/  FMUL R58, R63, R56 ;  /* 0x000000383f3a7220 */ /* 0x000fe20000400000 */
[----:B------:R-:W-:Y:S01]  /*2430*/  FMUL R65, R61, R44 ;  /* 0x0000002c3d417220 */ /* 0x000fe20000400000 */
[----:B------:R-:W-:Y:S01]  /*2440*/  FADD R56, R2, -R57 ;  /* 0x8000003902387221 */ /* 0x000fe20000000000 */
[----:B------:R-:W-:Y:S01]  /*2450*/  FADD R44, -R24, R45 ;  /* 0x0000002d182c7221 */ /* 0x000fe20000000100 */
[----:B------:R-:W-:Y:S01]  /*2460*/  FADD R63, R42, -R57 ;  /* 0x800000392a3f7221 */ /* 0x000fe20000000000 */
[----:B------:R-:W-:Y:S02]  /*2470*/  FSETP.GT.AND P0, PT, R58, RZ, PT ;  /* 0x000000ff3a00720b */ /* 0x000fe40003f04000 */
        /* <DEDUP_REMOVED lines=35> */
.L_x_382:
[----:B------:R-:W-:Y:S05]  /*26b0*/  BSYNC.RECONVERGENT B4 ;  /* 0x0000000000047941 */ /* 0x000fea0003800200 */
.L_x_381:
        /* <DEDUP_REMOVED lines=15> */
.L_x_384:
[----:B------:R-:W-:Y:S05]  /*27b0*/  BSYNC.RECONVERGENT B4 ;  /* 0x0000000000047941 */ /* 0x000fea0003800200 */
.L_x_383:
[----:B------:R-:W-:Y:S01]  /*27c0*/  IMAD.MOV.U32 R45, RZ, RZ, R24 ;  /* 0x000000ffff2d7224 */ /* 0x000fe200078e0018 */
[----:B------:R-:W-:Y:S06]  /*27d0*/  BRA `(.L_x_385) ;  /* 0x0000000000807947 */ /* 0x000fec0003800000 */
.L_x_380:
        /* <DEDUP_REMOVED lines=14> */
.L_x_387:
[----:B------:R-:W-:Y:S05]  /*28c0*/  BSYNC.RECONVERGENT B4 ;  /* 0x0000000000047941 */ /* 0x000fea0003800200 */
.L_x_386:
        /* <DEDUP_REMOVED lines=15> */
.L_x_389:
[----:B------:R-:W-:Y:S05]  /*29c0*/  BSYNC.RECONVERGENT B4 ;  /* 0x0000000000047941 */ /* 0x000fea0003800200 */
.L_x_388:
[----:B------:R-:W-:-:S07]  /*29d0*/  IMAD.MOV.U32 R45, RZ, RZ, R24 ;  /* 0x000000ffff2d7224 */ /* 0x000fce00078e0018 */
.L_x_385:
[----:B------:R-:W-:Y:S05]  /*29e0*/  BSYNC.RECONVERGENT B3 ;  /* 0x0000000000037941 */ /* 0x000fea0003800200 */
.L_x_379:
[----:B------:R-:W-:Y:S01]  /*29f0*/  LEA R24, R48, R47, 0x3 ;  /* 0x0000002f30187211 */ /* 0x000fe200078e18ff */
[----:B------:R-:W-:Y:S01]  /*2a00*/  FADD R49, R49, R44 ;  /* 0x0000002c31317221 */ /* 0x000fe20000000000 */
[----:B------:R-:W-:Y:S01]  /*2a10*/  FADD R50, R50, R45 ;  /* 0x0000002d32327221 */ /* 0x000fe20000000000 */
[----:B------:R-:W-:Y:S02]  /*2a20*/  VIADD R48, R48, 0x1 ;  /* 0x0000000130307836 */ /* 0x000fe40000000000 */
[----:B------:R1:W-:Y:S05]  /*2a30*/  STL.64 [R24], R44 ;  /* 0x0000002c18007387 */ /* 0x0003ea0000100a00 */
.L_x_378:
[----:B------:R-:W-:Y:S05]  /*2a40*/  BSYNC.RECONVERGENT B2 ;  /* 0x0000000000027941 */ /* 0x000fea0003800200 */
.L_x_377:
[----:B------:R-:W-:Y:S01]  /*2a50*/  FSETP.GTU.AND P0, PT, R34, R59, PT ;  /* 0x0000003b2200720b */ /* 0x000fe20003f0c000 */
[----:B------:R-:W-:Y:S03]  /*2a60*/  BSSY.RECONVERGENT B2, `(.L_x_390) ;  /* 0x0000078000027945 */ /* 0x000fe60003800200 */
[----:B------:R-:W-:-:S13]  /*2a70*/  FSETP.GTU.OR P0, PT, R52, R35, P0 ;  /* 0x000000233400720b */ /* 0x000fda000070c400 */
[----:B------:R-:W-:Y:S05]  /*2a80*/  @P0 BRA `(.L_x_391) ;  /* 0x0000000400d40947 */ /* 0x000fea0003800000 */
[----:B01----:R-:W2:Y:S04]  /*2a90*/  LDL R24, [R51+-0x8] ;  /* 0xfffff80033187983 */ /* 0x003ea80000100800 */
        /* <DEDUP_REMOVED lines=13> */
[----:B------:R-:W-:Y:S01]  /*2b70*/  FMUL R67, R61, R56 ;  /* 0x000000383d437220 */ /* 0x000fe20000400000 */
[----:B------:R-:W-:Y:S01]  /*2b80*/  FADD R56, R25, -R57 ;  /* 0x8000003919387221 */ /* 0x000fe20000000000 */
[----:B------:R-:W-:Y:S01]  /*2b90*/  FFMA R44, R44, R61, -R63 ;  /* 0x0000003d2c2c7223 */ /* 0x000fe2000000083f */
[----:B------:R-:W-:Y:S01]  /*2ba0*/  FADD R61, R43, -R24 ;  /* 0x800000182b3d7221 */ /* 0x000fe20000000000 */
[----:B------:R-:W-:Y:S01]  /*2bb0*/  FFMA R65, R54, R65, -R67 ;  /* 0x0000004136417223 */ /* 0x000fe20000000843 */
[--C-:B------:R-:W-:Y:S01]  /*2bc0*/  FADD R60, R42, -R57.reuse ;  /* 0x800000392a3c7221 */ /* 0x100fe20000000000 */
[----:B------:R-:W-:Y:S01]  /*2bd0*/  FADD R63, R40, -R57 ;  /* 0x80000039283f7221 */ /* 0x000fe20000000000 */
[----:B------:R-:W-:Y:S01]  /*2be0*/  FMUL R61, R56, R61 ;  /* 0x0000003d383d7220 */ /* 0x000fe20000400000 */
[----:B------:R-:W-:Y:S01]  /*2bf0*/  FMUL R58, R44, R65 ;  /* 0x000000412c3a7220 */ /* 0x000fe20000400000 */
[----:B------:R-:W-:-:S04]  /*2c00*/  FADD R44, -R24, R45 ;  /* 0x0000002d182c7221 */ /* 0x000fc80000000100 */
[----:B------:R-:W-:Y:S01]  /*2c10*/  FFMA R65, R60, R44, -R61 ;  /* 0x0000002c3c417223 */ /* 0x000fe2000000083d */
[----:B------:R-:W-:Y:S01]  /*2c20*/  FADD R61, R41, -R24 ;  /* 0x80000018293d7221 */ /* 0x000fe20000000000 */
[----:B------:R-:W-:Y:S01]  /*2c30*/  FMUL R60, R44, R63 ;  /* 0x0000003f2c3c7220 */ /* 0x000fe20000400000 */
[----:B------:R-:W-:Y:S02]  /*2c40*/  FSETP.GT.AND P0, PT, R58, RZ, PT ;  /* 0x000000ff3a00720b */ /* 0x000fe40003f04000 */
        /* <DEDUP_REMOVED lines=17> */
[----:B------:R-:W-:-:S03]  /*2d60*/  FFMA R63, R54, R65, -R63 ;  /* 0x00000041363f7223 */ /* 0x000fc6000000083f */
[----:B------:R-:W-:Y:S01]  /*2d70*/  FFMA R44, R42, R41, -R45 ;  /* 0x000000292a2c7223 */ /* 0x000fe2000000082d */
[----:B------:R-:W0:Y:S01]  /*2d80*/  MUFU.RCP R58, R63 ;  /* 0x0000003f003a7308 */ /* 0x000e220000001000 */
        /* <DEDUP_REMOVED lines=12> */
.L_x_395:
[----:B------:R-:W-:Y:S05]  /*2e50*/  BSYNC.RECONVERGENT B4 ;  /* 0x0000000000047941 */ /* 0x000fea0003800200 */
.L_x_394:
[----:B------:R-:W0:Y:S01]  /*2e60*/  MUFU.RCP R24, R63 ;  /* 0x0000003f00187308 */ /* 0x000e220000001000 */
[----:B------:R-:W-:Y:S01]  /*2e70*/  FMUL R65, R65, R44 ;  /* 0x0000002c41417220 */ /* 0x000fe20000400000 */
[----:B------:R-:W-:Y:S01]  /*2e80*/  BSSY.RECONVERGENT B4, `(.L_x_396) ;  /* 0x000000d000047945 */ /* 0x000fe20003800200 */
[----:B------:R-:W-:Y:S02]  /*2e90*/  IMAD.MOV.U32 R44, RZ, RZ, R45 ;  /* 0x000000ffff2c7224 */ /* 0x000fe400078e002d */
        /* <DEDUP_REMOVED lines=11> */
.L_x_397:
[----:B------:R-:W-:Y:S05]  /*2f50*/  BSYNC.RECONVERGENT B4 ;  /* 0x0000000000047941 */ /* 0x000fea0003800200 */
.L_x_396:
[----:B------:R-:W-:Y:S01]  /*2f60*/  IMAD.MOV.U32 R45, RZ, RZ, R24 ;  /* 0x000000ffff2d7224 */ /* 0x000fe200078e0018 */
[----:B------:R-:W-:Y:S06]  /*2f70*/  BRA `(.L_x_398) ;  /* 0x0000000000807947 */ /* 0x000fec0003800000 */
.L_x_393:
        /* <DEDUP_REMOVED lines=14> */
.L_x_400:
[----:B------:R-:W-:Y:S05]  /*3060*/  BSYNC.RECONVERGENT B4 ;  /* 0x0000000000047941 */ /* 0x000fea0003800200 */
.L_x_399:
        /* <DEDUP_REMOVED lines=15> */
.L_x_402:
[----:B------:R-:W-:Y:S05]  /*3160*/  BSYNC.RECONVERGENT B4 ;  /* 0x0000000000047941 */ /* 0x000fea0003800200 */
.L_x_401:
[----:B------:R-:W-:-:S07]  /*3170*/  IMAD.MOV.U32 R45, RZ, RZ, R24 ;  /* 0x000000ffff2d7224 */ /* 0x000fce00078e0018 */
.L_x_398:
[----:B------:R-:W-:Y:S05]  /*3180*/  BSYNC.RECONVERGENT B3 ;  /* 0x0000000000037941 */ /* 0x000fea0003800200 */
.L_x_392:
[----:B------:R-:W-:Y:S01]  /*3190*/  LEA R24, R48, R47, 0x3 ;  /* 0x0000002f30187211 */ /* 0x000fe200078e18ff */
[----:B------:R-:W-:Y:S01]  /*31a0*/  FADD R49, R49, R44 ;  /* 0x0000002c31317221 */ /* 0x000fe20000000000 */
[----:B------:R-:W-:Y:S01]  /*31b0*/  FADD R50, R50, R45 ;  /* 0x0000002d32327221 */ /* 0x000fe20000000000 */
[----:B------:R-:W-:Y:S02]  /*31c0*/  VIADD R48, R48, 0x1 ;  /* 0x0000000130307836 */ /* 0x000fe40000000000 */
[----:B------:R2:W-:Y:S05]  /*31d0*/  STL.64 [R24], R44 ;  /* 0x0000002c18007387 */ /* 0x0005ea0000100a00 */
.L_x_391:
[----:B------:R-:W-:Y:S05]  /*31e0*/  BSYNC.RECONVERGENT B2 ;  /* 0x0000000000027941 */ /* 0x000fea0003800200 */
.L_x_390:
[----:B------:R-:W-:Y:S01]  /*31f0*/  FSETP.GTU.AND P0, PT, R32, R59, PT ;  /* 0x0000003b2000720b */ /* 0x000fe20003f0c000 */
[----:B------:R-:W-:Y:S03]  /*3200*/  BSSY.RECONVERGENT B2, `(.L_x_403) ;  /* 0x000007c000027945 */ /* 0x000fe60003800200 */
[----:B------:R-:W-:-:S13]  /*3210*/  FSETP.GTU.OR P0, PT, R52, R33, P0 ;  /* 0x000000213400720b */ /* 0x000fda000070c400 */
[----:B------:R-:W-:Y:S05]  /*3220*/  @P0 BRA `(.L_x_404) ;  /* 0x0000000400e40947 */ /* 0x000fea0003800000 */
[----:B012---:R-:W2:Y:S04]  /*3230*/  LDL R24, [R51+-0x8] ;  /* 0xfffff80033187983 */ /* 0x007ea80000100800 */
[----:B------:R-:W2:Y:S02]  /*3240*/  LDL R61, [R51] ;  /* 0x00000000333d7983 */ /* 0x000ea40000100800 */
        /* <DEDUP_REMOVED lines=15> */
[----:B------:R-:W-:Y:S01]  /*3340*/  FADD R56, R40, -R57 ;  /* 0x8000003928387221 */ /* 0x000fe20000000000 */
[----:B------:R-:W-:Y:S01]  /*3350*/  FADD R44, -R24, R61 ;  /* 0x0000003d182c7221 */ /* 0x000fe20000000100 */
[----:B------:R-:W-:Y:S01]  /*3360*/  FMUL R59, R45, R52 ;  /* 0x000000342d3b7220 */ /* 0x000fe20000400000 */
[----:B------:R-:W-:Y:S01]  /*3370*/  FADD R69, R14, -R57 ;  /* 0x800000390e457221 */ /* 0x000fe20000000000 */
[----:B------:R-:W-:-:S02]  /*3380*/  FADD R65, -R41, R61 ;  /* 0x0000003d29417221 */ /* 0x000fc40000000100 */
[-C--:B------:R-:W-:Y:S01]  /*3390*/  FFMA R59, R56, R44.reuse, -R59 ;  /* 0x0000002c383b7223 */ /* 0x080fe2000000083b */
[----:B------:R-:W-:Y:S01]  /*33a0*/  FMUL R69, R69, R44 ;  /* 0x0000002c45457220 */ /* 0x000fe20000400000 */
[----:B------:R-:W-:Y:S01]  /*33b0*/  FADD R44, R15, -R24 ;  /* 0x800000180f2c7221 */ /* 0x000fe20000000000 */
[----:B------:R-:W-:-:S03]  /*33c0*/  FFMA R52, R54, R65, -R67 ;  /* 0x0000004136347223 */ /* 0x000fc60000000843 */
[----:B------:R-:W-:Y:S01]  /*33d0*/  FMUL R56, R45, R44 ;  /* 0x0000002c2d387220 */ /* 0x000fe20000400000 */
[----:B------:R-:W-:-:S03]  /*33e0*/  FMUL R52, R63, R52 ;  /* 0x000000343f347220 */ /* 0x000fc60000400000 */
[----:B------:R-:W-:Y:S02]  /*33f0*/  FADD R44, R56, -R69 ;  /* 0x80000045382c7221 */ /* 0x000fe40000000000 */
[----:B------:R-:W-:Y:S02]  /*3400*/  FSETP.GT.AND P0, PT, R52, RZ, PT ;  /* 0x000000ff3400720b */ /* 0x000fe40003f04000 */
        /* <DEDUP_REMOVED lines=30> */
[----:B------:R-:W-:-:S07]  /*35f0*/  IMAD.MOV.U32 R45, RZ, RZ, R24 ;  /* 0x000000ffff2d7224 */ /* 0x000fce00078e0018 */
.L_x_408:
[----:B------:R-:W-:Y:S05]  /*3600*/  BSYNC.RECONVERGENT B4 ;  /* 0x0000000000047941 */ /* 0x000fea0003800200 */
.L_x_407:
        /* <DEDUP_REMOVED lines=15> */
[----:B------:R-:W-:Y:S05]  /*3700*/  CALL.REL.NOINC `($__internal_3_$__cuda_sm3x_div_rn_noftz_f32_slowpath) ;  /* 0x0000006000b87944 */ /* 0x000fea0003c00000 */
.L_x_410:
[----:B------:R-:W-:Y:S05]  /*3710*/  BSYNC.RECONVERGENT B4 ;  /* 0x0000000000047941 */ /* 0x000fea0003800200 */
.L_x_409:
[----:B------:R-:W-:Y:S01]  /*3720*/  IMAD.MOV.U32 R45, RZ, RZ, R24 ;  /* 0x000000ffff2d7224 */ /* 0x000fe200078e0018 */
[----:B------:R-:W-:Y:S06]  /*3730*/  BRA `(.L_x_411) ;  /* 0x0000000000887947 */ /* 0x000fec0003800000 */
.L_x_406:
        /* <DEDUP_REMOVED lines=15> */
.L_x_413:
[----:B------:R-:W-:Y:S05]  /*3830*/  BSYNC.RECONVERGENT B4 ;  /* 0x0000000000047941 */ /* 0x000fea0003800200 */
.L_x_412:
        /* <DEDUP_REMOVED lines=16> */
.L_x_415:
[----:B------:R-:W-:Y:S05]  /*3940*/  BSYNC.RECONVERGENT B4 ;  /* 0x0000000000047941 */ /* 0x000fea0003800200 */
.L_x_414:
[----:B------:R-:W-:-:S07]  /*3950*/  IMAD.MOV.U32 R45, RZ, RZ, R24 ;  /* 0x000000ffff2d7224 */ /* 0x000fce00078e0018 */
.L_x_411:
[----:B------:R-:W-:Y:S05]  /*3960*/  BSYNC.RECONVERGENT B3 ;  /* 0x0000000000037941 */ /* 0x000fea0003800200 */
.L_x_405:
[----:B------:R-:W-:Y:S01]  /*3970*/  LEA R24, R48, R47, 0x3 ;  /* 0x0000002f30187211 */ /* 0x000fe200078e18ff */
[----:B------:R-:W-:Y:S01]  /*3980*/  FADD R49, R49, R44 ;  /* 0x0000002c31317221 */ /* 0x000fe20000000000 */
[----:B------:R-:W-:Y:S01]  /*3990*/  FADD R50, R50, R45 ;  /* 0x0000002d32327221 */ /* 0x000fe20000000000 */
[----:B------:R-:W-:Y:S02]  /*39a0*/  VIADD R48, R48, 0x1 ;  /* 0x0000000130307836 */ /* 0x000fe40000000000 */
[----:B------:R3:W-:Y:S05]  /*39b0*/  STL.64 [R24], R44 ;  /* 0x0000002c18007387 */ /* 0x0007ea0000100a00 */
.L_x_404:
[----:B------:R-:W-:Y:S05]  /*39c0*/  BSYNC.RECONVERGENT B2 ;  /* 0x0000000000027941 */ /* 0x000fea0003800200 */
.L_x_403:
[----:B------:R-:W-:Y:S01]  /*39d0*/  IADD3 R51, PT, PT, R51, 0x8, RZ ;  /* 0x0000000833337810 */ /* 0x000fe20007ffe0ff */
[----:B------:R-:W-:Y:S06]  /*39e0*/  BRA.U UP0, `(.L_x_416) ;  /* 0xffffffe1002c7547 */ /* 0x000fec000b83ffff */
[C---:B------:R-:W-:Y:S01]  /*39f0*/  FMUL R19, R31.reuse, -0.63661974668502807617 ;  /* 0xbf22f9831f137820 */ /* 0x040fe20000400000 */
[C---:B------:R-:W-:Y:S01]  /*3a00*/  FADD R0, -R31.reuse, -RZ ;  /* 0x800000ff1f007221 */ /* 0x040fe20000000100 */
[C---:B------:R-:W-:Y:S01]  /*3a10*/  FSETP.GE.AND P0, PT, |R31|.reuse, 105615, PT ;  /* 0x47ce47801f00780b */ /* 0x040fe20003f06200 */
[----:B------:R-:W-:Y:S02]  /*3a20*/  BSSY.RECONVERGENT B0, `(.L_x_417) ;  /* 0x0000047000007945 */ /* 0x000fe40003800200 */
[----:B------:R-:W-:Y:S01]  /*3a30*/  IMAD.SHL.U32 R22, R0, 0x100, RZ ;  /* 0x0000010000167824 */ /* 0x000fe200078e00ff */
[----:B------:R-:W4:Y:S01]  /*3a40*/  F2I.NTZ R19, R19 ;  /* 0x0000001300137305 */ /* 0x000f220000203100 */
[----:B------:R-:W-:Y:S02]  /*3a50*/  SHF.R.U32.HI R20, RZ, 0x17, R0 ;  /* 0x00000017ff147819 */ /* 0x000fe40000011600 */
[----:B------:R-:W-:Y:S02]  /*3a60*/  FSETP.EQ.OR P1, PT, |R31|, +INF , !P0 ;  /* 0x7f8000001f00780b */ /* 0x000fe40004722600 */
[----:B----4-:R-:W-:-:S02]  /*3a70*/  I2FP.F32.S32 R12, R19 ;  /* 0x00000013000c7245 */ /* 0x010fc40000201400 */
[----:B------:R-:W-:-:S03]  /*3a80*/  SEL R19, R19, RZ, !P0 ;  /* 0x000000ff13137207 */ /* 0x000fc60004000000 */
[C---:B------:R-:W-:Y:S02]  /*3a90*/  FFMA R21, R12.reuse, -1.5707962512969970703, -R31 ;  /* 0xbfc90fda0c157823 */ /* 0x040fe4000000081f */
[----:B------:R-:W-:Y:S02]  /*3aa0*/  IMAD.MOV.U32 R35, RZ, RZ, R19 ;  /* 0x000000ffff237224 */ /* 0x000fe400078e0013 */
[----:B------:R-:W-:-:S04]  /*3ab0*/  FFMA R21, R12, -7.5497894158615963534e-08, R21 ;  /* 0xb3a221680c157823 */ /* 0x000fc80000000015 */
[----:B------:R-:W-:Y:S01]  /*3ac0*/  FFMA R38, R12, -5.3903029534742383927e-15, R21 ;  /* 0xa7c234c50c267823 */ /* 0x000fe20000000015 */
[----:B------:R-:W-:Y:S01]  /*3ad0*/  LOP3.LUT R21, R20, 0xe0, RZ, 0xc0, !PT ;  /* 0x000000e014157812 */ /* 0x000fe200078ec0ff */
[----:B------:R-:W-:Y:S01]  /*3ae0*/  FADD R12, -R26, -RZ ;  /* 0x800000ff1a0c7221 */ /* 0x000fe20000000100 */
[----:B------:R-:W-:Y:S01]  /*3af0*/  @P0 FMUL R38, RZ, -R31 ;  /* 0x8000001fff260220 */ /* 0x000fe20000400000 */
[----:B------:R-:W-:Y:S02]  /*3b00*/  LOP3.LUT R20, R20, 0x1f, RZ, 0xc0, !PT ;  /* 0x0000001f14147812 */ /* 0x000fe400078ec0ff */
[----:B------:R-:W-:Y:S01]  /*3b10*/  IADD3 R21, PT, PT, R21, -0x80, RZ ;  /* 0xffffff8015157810 */ /* 0x000fe20007ffe0ff */
[----:B------:R-:W-:Y:S01]  /*3b20*/  IMAD.MOV.U32 R25, RZ, RZ, R38 ;  /* 0x000000ffff197224 */ /* 0x000fe200078e0026 */
[----:B0123--:R-:W-:Y:S02]  /*3b30*/  SHF.R.U32.HI R44, RZ, 0x17, R12 ;  /* 0x00000017ff2c7819 */ /* 0x00ffe4000001160c */
[----:B------:R-:W-:-:S02]  /*3b40*/  SHF.R.U32.HI R34, RZ, 0x5, R21 ;  /* 0x00000005ff227819 */ /* 0x000fc40000011615 */
[----:B------:R-:W-:Y:S02]  /*3b50*/  LOP3.LUT R21, R22, 0x80000000, RZ, 0xfc, !PT ;  /* 0x8000000016157812 */ /* 0x000fe400078efcff */
[----:B------:R-:W-:Y:S01]  /*3b60*/  LOP3.LUT R22, R44, 0x1f, RZ, 0xc0, !PT ;  /* 0x0000001f2c167812 */ /* 0x000fe200078ec0ff */
[----:B------:R-:W-:Y:S01]  /*3b70*/  IMAD R24, R34, -0x4, R1 ;  /* 0xfffffffc22187824 */ /* 0x000fe200078e0201 */
[----:B------:R-:W-:Y:S02]  /*3b80*/  IADD3 R23, PT, PT, -R20, 0x20, RZ ;  /* 0x0000002014177810 */ /* 0x000fe40007ffe1ff */
[----:B------:R-:W-:Y:S01]  /*3b90*/  IADD3 R34, PT, PT, -R34, RZ, RZ ;  /* 0x000000ff22227210 */ /* 0x000fe20007ffe1ff */
[----:B------:R-:W-:Y:S06]  /*3ba0*/  @P1 BRA `(.L_x_418) ;  /* 0x0000000000b81947 */ /* 0x000fec0003800000 */
[----:B------:R-:W-:Y:S02]  /*3bb0*/  HFMA2 R39, -RZ, RZ, 0, 0 ;  /* 0x00000000ff277431 */ /* 0x000fe400000001ff */
[----:B------:R-:W-:Y:S01]  /*3bc0*/  IMAD.MOV.U32 R31, RZ, RZ, R1 ;  /* 0x000000ffff1f7224 */ /* 0x000fe200078e0001 */
[----:B------:R-:W0:Y:S01]  /*3bd0*/  LDCU.64 UR8, c[0x4][0x8] ;  /* 0x01000100ff0877ac */ /* 0x000e220008000a00 */
[----:B------:R-:W-:Y:S01]  /*3be0*/  UMOV UR5, URZ ;  /* 0x000000ff00057c82 */ /* 0x000fe20008000000 */
[----:B------:R-:W-:-:S05]  /*3bf0*/  UMOV UR4, URZ ;  /* 0x000000ff00047c82 */ /* 0x000fca0008000000 */
.L_x_419:
        /* <DEDUP_REMOVED lines=21> */
[-C--:B---3--:R-:W-:Y:S02]  /*3d50*/  @P0 SHF.R.U32.HI R36, RZ, R23.reuse, R32 ;  /* 0x00000017ff240219 */ /* 0x088fe40000011620 */
[----:B------:R-:W-:Y:S02]  /*3d60*/  @P0 SHF.L.U32 R35, R32, R20, RZ ;  /* 0x0000001420230219 */ /* 0x000fe400000006ff */
[----:B----4-:R-:W-:Y:S01]  /*3d70*/  @P0 SHF.R.U32.HI R38, RZ, R23, R38 ;  /* 0x00000017ff260219 */ /* 0x010fe20000011626 */
[----:B------:R-:W-:-:S03]  /*3d80*/  @P0 IMAD.IADD R31, R33, 0x1, R36 ;  /* 0x00000001211f0824 */ /* 0x000fc600078e0224 */
[----:B------:R-:W-:Y:S02]  /*3d90*/  @P0 IADD3 R32, PT, PT, R35, R38, RZ ;  /* 0x0000002623200210 */ /* 0x000fe40007ffe0ff */
[----:B------:R-:W-:Y:S02]  /*3da0*/  ISETP.GE.AND P0, PT, R0, RZ, PT ;  /* 0x000000ff0000720c */ /* 0x000fe40003f06270 */
[C-C-:B------:R-:W-:Y:S01]  /*3db0*/  SHF.L.W.U32.HI R35, R32.reuse, 0x2, R31.reuse ;  /* 0x0000000220237819 */ /* 0x140fe20000010e1f */
[----:B------:R-:W-:Y:S01]  /*3dc0*/  IMAD.SHL.U32 R32, R32, 0x4, RZ ;  /* 0x0000000420207824 */ /* 0x000fe200078e00ff */
[----:B------:R-:W-:Y:S02]  /*3dd0*/  SHF.R.U32.HI R38, RZ, 0x1e, R31 ;  /* 0x0000001eff267819 */ /* 0x000fe4000001161f */
[----:B------:R-:W-:Y:S02]  /*3de0*/  SHF.R.S32.HI R33, RZ, 0x1f, R35 ;  /* 0x0000001fff217819 */ /* 0x000fe40000011423 */
[----:B0-----:R-:W-:-:S02]  /*3df0*/  LOP3.LUT R39, R35, R0, RZ, 0x3c, !PT ;  /* 0x0000000023277212 */ /* 0x001fc400078e3cff */
[C---:B------:R-:W-:Y:S02]  /*3e00*/  LOP3.LUT R32, R33.reuse, R32, RZ, 0x3c, !PT ;  /* 0x0000002021207212 */ /* 0x040fe400078e3cff */
[----:B------:R-:W-:Y:S02]  /*3e10*/  LOP3.LUT R33, R33, R35, RZ, 0x3c, !PT ;  /* 0x0000002321217212 */ /* 0x000fe400078e3cff */
[----:B------:R-:W-:Y:S02]  /*3e20*/  ISETP.GE.AND P2, PT, R39, RZ, PT ;  /* 0x000000ff2700720c */ /* 0x000fe40003f46270 */
[----:B------:R-:W-:Y:S02]  /*3e30*/  LEA.HI R35, R35, R38, RZ, 0x1 ;  /* 0x0000002623237211 */ /* 0x000fe400078f08ff */
[----:B------:R-:W0:Y:S02]  /*3e40*/  I2F.F64.S64 R32, R32 ;  /* 0x0000002000207312 */ /* 0x000e240000301c00 */
[----:B------:R-:W-:Y:S01]  /*3e50*/  @!P0 IADD3 R35, PT, PT, -R35, RZ, RZ ;  /* 0x000000ff23238210 */ /* 0x000fe20007ffe1ff */
[----:B0-----:R-:W-:-:S10]  /*3e60*/  DMUL R36, R32, UR4 ;  /* 0x0000000420247c28 */ /* 0x001fd40008000000 */
[----:B------:R-:W0:Y:S02]  /*3e70*/  F2F.F32.F64 R36, R36 ;  /* 0x0000002400247310 */ /* 0x000e240000301000 */
[----:B0-----:R-:W-:-:S07]  /*3e80*/  FSEL R38, -R36, R36, !P2 ;  /* 0x0000002424267208 */ /* 0x001fce0005000100 */
.L_x_418:
[----:B------:R-:W-:Y:S05]  /*3e90*/  BSYNC.RECONVERGENT B0 ;  /* 0x0000000000007941 */ /* 0x000fea0003800200 */
.L_x_417:
[----:B------:R-:W-:Y:S02]  /*3ea0*/  IMAD.MOV.U32 R31, RZ, RZ, 0x37cbac00 ;  /* 0x37cbac00ff1f7424 */ /* 0x000fe400078e00ff */
[----:B------:R-:W-:Y:S01]  /*3eb0*/  FMUL R36, R38, R38 ;  /* 0x0000002626247220 */ /* 0x000fe20000400000 */
[C---:B------:R-:W-:Y:S01]  /*3ec0*/  LOP3.LUT R32, R35.reuse, 0x1, RZ, 0xc0, !PT ;  /* 0x0000000123207812 */ /* 0x040fe200078ec0ff */
[----:B------:R-:W-:Y:S02]  /*3ed0*/  HFMA2 R33, -RZ, RZ, 1.541015625, -0.052001953125 ;  /* 0x3e2aaaa8ff217431 */ /* 0x000fe400000001ff */
[----:B------:R-:W-:Y:S02]  /*3ee0*/  VIADD R35, R35, 0x1 ;  /* 0x0000000123237836 */ /* 0x000fe40000000000 */
[----:B------:R-:W-:Y:S01]  /*3ef0*/  FFMA R37, R36, R31, -0.0013887860113754868507 ;  /* 0xbab607ed24257423 */ /* 0x000fe2000000001f */
[----:B------:R-:W-:Y:S01]  /*3f00*/  ISETP.NE.U32.AND P0, PT, R32, 0x1, PT ;  /* 0x000000012000780c */ /* 0x000fe20003f05070 */
[----:B------:R-:W-:Y:S01]  /*3f10*/  BSSY.RECONVERGENT B0, `(.L_x_420) ;  /* 0x000003f000007945 */ /* 0x000fe20003800200 */
[----:B------:R-:W-:Y:S01]  /*3f20*/  MOV R32, 0x3c0885e4 ;  /* 0x3c0885e400207802 */ /* 0x000fe20000000f00 */
[----:B------:R-:W-:Y:S01]  /*3f30*/  FADD R16, R16, -9.9999997473787516356e-06 ;  /* 0xb727c5ac10107421 */ /* 0x000fe20000000000 */
[----:B------:R-:W-:Y:S01]  /*3f40*/  FSEL R37, R37, -0.00019574658654164522886, P0 ;  /* 0xb94d415325257808 */ /* 0x000fe20000000000 */
[----:B------:R-:W-:Y:S01]  /*3f50*/  IMAD.U32 R34, R34, 0x4, R1 ;  /* 0x0000000422227824 */ /* 0x000fe200078e0001 */
[----:B------:R-:W-:-:S02]  /*3f60*/  FSEL R39, R32, 0.041666727513074874878, !P0 ;  /* 0x3d2aaabb20277808 */ /* 0x000fc40004000000 */
[----:B------:R-:W-:Y:S02]  /*3f70*/  LOP3.LUT P2, RZ, R35, 0x2, RZ, 0xc0, !PT ;  /* 0x0000000223ff7812 */ /* 0x000fe4000784c0ff */
[----:B------:R-:W-:Y:S01]  /*3f80*/  FSEL R35, R38, 1, !P0 ;  /* 0x3f80000026237808 */ /* 0x000fe20004000000 */
[C---:B------:R-:W-:Y:S01]  /*3f90*/  FFMA R37, R36.reuse, R37, R39 ;  /* 0x0000002524257223 */ /* 0x040fe20000000027 */
[----:B------:R-:W-:Y:S02]  /*3fa0*/  FSEL R46, -R33, -0.4999999701976776123, !P0 ;  /* 0xbeffffff212e7808 */ /* 0x000fe40004000100 */
[----:B------:R-:W-:Y:S01]  /*3fb0*/  MOV R45, R19 ;  /* 0x00000013002d7202 */ /* 0x000fe20000000f00 */
[C---:B------:R-:W-:Y:S02]  /*3fc0*/  FFMA R38, R36.reuse, R35, RZ ;  /* 0x0000002324267223 */ /* 0x040fe400000000ff */
[----:B------:R-:W-:Y:S01]  /*3fd0*/  FFMA R37, R36, R37, R46 ;  /* 0x0000002524257223 */ /* 0x000fe2000000002e */
[----:B------:R-:W-:-:S03]  /*3fe0*/  IMAD.MOV.U32 R46, RZ, RZ, R25 ;  /* 0x000000ffff2e7224 */ /* 0x000fc600078e0019 */
[----:B------:R-:W-:-:S04]  /*3ff0*/  FFMA R51, R38, R37, R35 ;  /* 0x0000002526337223 */ /* 0x000fc80000000023 */
[----:B------:R-:W-:Y:S01]  /*4000*/  @P2 FADD R51, RZ, -R51 ;  /* 0x80000033ff332221 */ /* 0x000fe20000000000 */
[----:B------:R-:W-:Y:S06]  /*4010*/  @P1 BRA `(.L_x_421) ;  /* 0x0000000000b81947 */ /* 0x000fec0003800000 */
[----:B------:R-:W-:Y:S01]  /*4020*/  MOV R52, RZ ;  /* 0x000000ff00347202 */ /* 0x000fe20000000f00 */
[----:B------:R-:W-:Y:S01]  /*4030*/  IMAD.MOV.U32 R35, RZ, RZ, R1 ;  /* 0x000000ffff237224 */ /* 0x000fe200078e0001 */
[----:B------:R-:W0:Y:S01]  /*4040*/  LDCU.64 UR8, c[0x4][0x8] ;  /* 0x01000100ff0877ac */ /* 0x000e220008000a00 */
[----:B------:R-:W-:Y:S01]  /*4050*/  UMOV UR5, URZ ;  /* 0x000000ff00057c82 */ /* 0x000fe20008000000 */
[----:B------:R-:W-:-:S05]  /*4060*/  UMOV UR4, URZ ;  /* 0x000000ff00047c82 */ /* 0x000fca0008000000 */
.L_x_422:
        /* <DEDUP_REMOVED lines=26> */
[----:B------:R-:W-:Y:S02]  /*4210*/  @P0 IADD3 R36, PT, PT, R39, R46, RZ ;  /* 0x0000002e27240210 */ /* 0x000fe40007ffe0ff */
[--C-:B------:R-:W-:Y:S02]  /*4220*/  SHF.R.U32.HI R46, RZ, 0x1e, R35.reuse ;  /* 0x0000001eff2e7819 */ /* 0x100fe40000011623 */
[C---:B------:R-:W-:Y:S01]  /*4230*/  SHF.L.W.U32.HI R45, R36.reuse, 0x2, R35 ;  /* 0x00000002242d7819 */ /* 0x040fe20000010e23 */
[----:B------:R-:W-:-:S03]  /*4240*/  IMAD.SHL.U32 R36, R36, 0x4, RZ ;  /* 0x0000000424247824 */ /* 0x000fc600078e00ff */
[----:B------:R-:W-:Y:S02]  /*4250*/  SHF.R.S32.HI R37, RZ, 0x1f, R45 ;  /* 0x0000001fff257819 */ /* 0x000fe4000001142d */
[----:B0-----:R-:W-:Y:S02]  /*4260*/  LOP3.LUT R52, R45, R0, RZ, 0x3c, !PT ;  /* 0x000000002d347212 */ /* 0x001fe400078e3cff */
[C---:B------:R-:W-:Y:S02]  /*4270*/  LOP3.LUT R36, R37.reuse, R36, RZ, 0x3c, !PT ;  /* 0x0000002425247212 */ /* 0x040fe400078e3cff */
[----:B------:R-:W-:Y:S02]  /*4280*/  LOP3.LUT R37, R37, R45, RZ, 0x3c, !PT ;  /* 0x0000002d25257212 */ /* 0x000fe400078e3cff */
[----:B------:R-:W-:Y:S02]  /*4290*/  ISETP.GE.AND P0, PT, R52, RZ, PT ;  /* 0x000000ff3400720c */ /* 0x000fe40003f06270 */
[----:B------:R-:W-:-:S02]  /*42a0*/  LEA.HI R45, R45, R46, RZ, 0x1 ;  /* 0x0000002e2d2d7211 */ /* 0x000fc400078f08ff */
[----:B------:R-:W0:Y:S02]  /*42b0*/  I2F.F64.S64 R36, R36 ;  /* 0x0000002400247312 */ /* 0x000e240000301c00 */
[----:B------:R-:W-:Y:S01]  /*42c0*/  @!P2 IADD3 R45, PT, PT, -R45, RZ, RZ ;  /* 0x000000ff2d2da210 */ /* 0x000fe20007ffe1ff */
[----:B0-----:R-:W-:-:S10]  /*42d0*/  DMUL R38, R36, UR4 ;  /* 0x0000000424267c28 */ /* 0x001fd40008000000 */
[----:B------:R-:W0:Y:S02]  /*42e0*/  F2F.F32.F64 R38, R38 ;  /* 0x0000002600267310 */ /* 0x000e240000301000 */
[----:B0-----:R-:W-:-:S07]  /*42f0*/  FSEL R46, -R38, R38, !P0 ;  /* 0x00000026262e7208 */ /* 0x001fce0004000100 */
.L_x_421:
[----:B------:R-:W-:Y:S05]  /*4300*/  BSYNC.RECONVERGENT B0 ;  /* 0x0000000000007941 */ /* 0x000fea0003800200 */
.L_x_420:
[----:B------:R-:W-:Y:S01]  /*4310*/  LOP3.LUT R35, R45, 0x1, RZ, 0xc0, !PT ;  /* 0x000000012d237812 */ /* 0x000fe200078ec0ff */
[----:B------:R-:W-:Y:S01]  /*4320*/  FMUL R38, R46, R46 ;  /* 0x0000002e2e267220 */ /* 0x000fe20000400000 */
[----:B------:R-:W-:Y:S01]  /*4330*/  MOV R36, 0x3effffff ;  /* 0x3effffff00247802 */ /* 0x000fe20000000f00 */
[----:B------:R-:W-:Y:S01]  /*4340*/  FADD R18, R18, 9.9999997473787516356e-06 ;  /* 0x3727c5ac12127421 */ /* 0x000fe20000000000 */
[----:B------:R-:W-:Y:S01]  /*4350*/  ISETP.NE.U32.AND P0, PT, R35, 0x1, PT ;  /* 0x000000012300780c */ /* 0x000fe20003f05070 */
[----:B------:R-:W-:Y:S01]  /*4360*/  FFMA R37, R38, R31, -0.0013887860113754868507 ;  /* 0xbab607ed26257423 */ /* 0x000fe2000000001f */
[----:B------:R-:W-:Y:S01]  /*4370*/  IMAD.MOV.U32 R35, RZ, RZ, 0x3d2aaabb ;  /* 0x3d2aaabbff237424 */ /* 0x000fe200078e00ff */
[----:B------:R-:W-:Y:S01]  /*4380*/  LOP3.LUT P2, RZ, R45, 0x2, RZ, 0xc0, !PT ;  /* 0x000000022dff7812 */ /* 0x000fe2000784c0ff */
[----:B------:R-:W-:Y:S01]  /*4390*/  BSSY.RECONVERGENT B0, `(.L_x_423) ;  /* 0x0000061000007945 */ /* 0x000fe20003800200 */
[----:B------:R-:W-:Y:S02]  /*43a0*/  FSEL R52, -R36, -0.16666662693023681641, !P0 ;  /* 0xbe2aaaa824347808 */ /* 0x000fe40004000100 */
[----:B------:R-:W-:-:S02]  /*43b0*/  FSEL R39, R37, -0.00019574658654164522886, !P0 ;  /* 0xb94d415325277808 */ /* 0x000fc40004000000 */
[----:B------:R-:W-:Y:S02]  /*43c0*/  FSEL R57, R35, 0.0083327032625675201416, !P0 ;  /* 0x3c0885e423397808 */ /* 0x000fe40004000000 */
[----:B------:R-:W-:Y:S02]  /*43d0*/  FSEL R37, R46, 1, P0 ;  /* 0x3f8000002e257808 */ /* 0x000fe40000000000 */
[----:B------:R-:W-:Y:S01]  /*43e0*/  FSETP.GE.AND P3, PT, |R26|, 105615, PT ;  /* 0x47ce47801a00780b */ /* 0x000fe20003f66200 */
[----:B------:R-:W-:Y:S01]  /*43f0*/  FFMA R39, R38, R39, R57 ;  /* 0x0000002726277223 */ /* 0x000fe20000000039 */
[----:B------:R-:W-:Y:S01]  /*4400*/  LOP3.LUT R44, R44, 0xe0, RZ, 0xc0, !PT ;  /* 0x000000e02c2c7812 */ /* 0x000fe200078ec0ff */
[C---:B------:R-:W-:Y:S02]  /*4410*/  FFMA R46, R38.reuse, R37, RZ ;  /* 0x00000025262e7223 */ /* 0x040fe400000000ff */
[----:B------:R-:W-:Y:S01]  /*4420*/  FFMA R39, R38, R39, R52 ;  /* 0x0000002726277223 */ /* 0x000fe20000000034 */
[C---:B------:R-:W-:Y:S01]  /*4430*/  FADD R38, R17.reuse, R13 ;  /* 0x0000000d11267221 */ /* 0x040fe20000000000 */
[----:B------:R-:W-:Y:S01]  /*4440*/  FADD R17, R17, -9.9999997473787516356e-06 ;  /* 0xb727c5ac11117421 */ /* 0x000fe20000000000 */
[----:B------:R-:W-:Y:S01]  /*4450*/  FADD R13, R13, 9.9999997473787516356e-06 ;  /* 0x3727c5ac0d0d7421 */ /* 0x000fe20000000000 */
[----:B------:R-:W-:Y:S01]  /*4460*/  FFMA R37, R46, R39, R37 ;  /* 0x000000272e257223 */ /* 0x000fe20000000025 */
[----:B------:R-:W-:Y:S01]  /*4470*/  FFMA R46, R53, -0.5, R14 ;  /* 0xbf000000352e7823 */ /* 0x000fe2000000000e */
[----:B------:R-:W-:Y:S01]  /*4480*/  FFMA R52, R38, -0.5, R15 ;  /* 0xbf00000026347823 */ /* 0x000fe2000000000f */
[----:B------:R-:W-:Y:S01]  /*4490*/  IADD3 R44, PT, PT, R44, -0x80, RZ ;  /* 0xffffff802c2c7810 */ /* 0x000fe20007ffe0ff */
[----:B------:R-:W-:Y:S01]  /*44a0*/  @P2 FADD R37, RZ, -R37 ;  /* 0x80000025ff252221 */ /* 0x000fe20000000000 */
[----:B------:R-:W-:-:S03]  /*44b0*/  FSETP.EQ.OR P2, PT, |R26|, +INF , !P3 ;  /* 0x7f8000001a00780b */ /* 0x000fc60005f42600 */
[C---:B------:R-:W-:Y:S01]  /*44c0*/  FMUL R54, R37.reuse, R46 ;  /* 0x0000002e25367220 */ /* 0x040fe20000400000 */
[----:B------:R-:W-:-:S03]  /*44d0*/  FMUL R37, R37, R52 ;  /* 0x0000003425257220 */ /* 0x000fc60000400000 */
[C---:B------:R-:W-:Y:S01]  /*44e0*/  FFMA R39, R51.reuse, R52, R54 ;  /* 0x0000003433277223 */ /* 0x040fe20000000036 */
[----:B------:R-:W-:Y:S01]  /*44f0*/  FFMA R46, R51, R46, -R37 ;  /* 0x0000002e332e7223 */ /* 0x000fe20000000825 */
[----:B------:R-:W-:Y:S02]  /*4500*/  FMUL R51, R26, -0.63661974668502807617 ;  /* 0xbf22f9831a337820 */ /* 0x000fe40000400000 */
[----:B------:R-:W-:Y:S01]  /*4510*/  FFMA R52, R38, 0.5, R39 ;  /* 0x3f00000026347823 */ /* 0x000fe20000000027 */
[----:B------:R-:W-:Y:S01]  /*4520*/  FFMA R37, R53, 0.5, R46 ;  /* 0x3f00000035257823 */ /* 0x000fe2000000002e */
[----:B------:R-:W-:Y:S02]  /*4530*/  IMAD.SHL.U32 R39, R12, 0x100, RZ ;  /* 0x000001000c277824 */ /* 0x000fe400078e00ff */
[----:B------:R-:W0:Y:S01]  /*4540*/  F2I.NTZ R51, R51 ;  /* 0x0000003300337305 */ /* 0x000e220000203100 */
[----:B------:R-:W-:Y:S02]  /*4550*/  FSETP.GT.AND P0, PT, R52, R17, PT ;  /* 0x000000113400720b */ /* 0x000fe40003f04000 */
[----:B------:R-:W-:-:S02]  /*4560*/  LOP3.LUT R39, R39, 0x80000000, RZ, 0xfc, !PT ;  /* 0x8000000027277812 */ /* 0x000fc400078efcff */
[----:B------:R-:W-:-:S04]  /*4570*/  FSETP.LEU.OR P0, PT, R37, R16, !P0 ;  /* 0x000000102500720b */ /* 0x000fc8000470b400 */
[----:B------:R-:W-:-:S04]  /*4580*/  FSETP.GEU.OR P0, PT, R37, R18, P0 ;  /* 0x000000122500720b */ /* 0x000fc8000070e400 */
[----:B------:R-:W-:Y:S01]  /*4590*/  FSETP.GEU.OR P0, PT, R52, R13, P0 ;  /* 0x0000000d3400720b */ /* 0x000fe2000070e400 */
[----:B------:R-:W-:Y:S01]  /*45a0*/  FMUL R52, RZ, -R26 ;  /* 0x8000001aff347220 */ /* 0x000fe20000400000 */
[----:B0-----:R-:W-:Y:S02]  /*45b0*/  I2FP.F32.S32 R37, R51 ;  /* 0x0000003300257245 */ /* 0x001fe40000201400 */
[----:B------:R-:W-:-:S03]  /*45c0*/  SEL R51, R51, RZ, !P3 ;  /* 0x000000ff33337207 */ /* 0x000fc60005800000 */
[C---:B------:R-:W-:Y:S01]  /*45d0*/  FFMA R46, R37.reuse, -1.5707962512969970703, -R26 ;  /* 0xbfc90fda252e7823 */ /* 0x040fe2000000081a */
[----:B------:R-:W-:Y:S01]  /*45e0*/  SHF.R.U32.HI R26, RZ, 0x5, R44 ;  /* 0x00000005ff1a7819 */ /* 0x000fe2000001162c */
[----:B------:R-:W-:Y:S02]  /*45f0*/  IMAD.MOV.U32 R59, RZ, RZ, R51 ;  /* 0x000000ffff3b7224 */ /* 0x000fe400078e0033 */
[C---:B------:R-:W-:Y:S01]  /*4600*/  FFMA R46, R37.reuse, -7.5497894158615963534e-08, R46 ;  /* 0xb3a22168252e7823 */ /* 0x040fe2000000002e */
[----:B------:R-:W-:Y:S01]  /*4610*/  IADD3 R26, PT, PT, -R26, RZ, RZ ;  /* 0x000000ff1a1a7210 */ /* 0x000fe20007ffe1ff */
[----:B------:R-:W-:Y:S02]  /*4620*/  @!P0 IMAD R45, R48, 0x8, R47 ;  /* 0x00000008302d8824 */ /* 0x000fe400078e022f */
[----:B------:R-:W-:Y:S01]  /*4630*/  @!P0 FADD R49, R14, R49 ;  /* 0x000000310e318221 */ /* 0x000fe20000000000 */
[----:B------:R-:W-:Y:S01]  /*4640*/  @!P3 FFMA R52, R37, -5.3903029534742383927e-15, R46 ;  /* 0xa7c234c52534b823 */ /* 0x000fe2000000002e */
[----:B------:R-:W-:Y:S01]  /*4650*/  LEA R37, R26, R1, 0x2 ;  /* 0x000000011a257211 */ /* 0x000fe200078e10ff */
[----:B------:R-:W-:Y:S01]  /*4660*/  @!P0 FADD R50, R15, R50 ;  /* 0x000000320f328221 */ /* 0x000fe20000000000 */
[----:B------:R0:W-:Y:S01]  /*4670*/  @!P0 STL.64 [R45], R14 ;  /* 0x0000000e2d008387 */ /* 0x0001e20000100a00 */
[----:B------:R-:W-:Y:S01]  /*4680*/  IADD3 R46, PT, PT, -R22, 0x20, RZ ;  /* 0x00000020162e7810 */ /* 0x000fe20007ffe1ff */
[----:B------:R-:W-:Y:S01]  /*4690*/  @!P0 VIADD R48, R48, 0x1 ;  /* 0x0000000130308836 */ /* 0x000fe20000000000 */
[----:B------:R-:W-:Y:S01]  /*46a0*/  MOV R26, R52 ;  /* 0x00000034001a7202 */ /* 0x000fe20000000f00 */
[----:B------:R-:W-:Y:S06]  /*46b0*/  @P2 BRA `(.L_x_424) ;  /* 0x0000000000b82947 */ /* 0x000fec0003800000 */
[----:B------:R-:W-:Y:S01]  /*46c0*/  IMAD.MOV.U32 R54, RZ, RZ, RZ ;  /* 0x000000ffff367224 */ /* 0x000fe200078e00ff */
[----:B------:R-:W-:Y:S01]  /*46d0*/  MOV R52, R1 ;  /* 0x0000000100347202 */ /* 0x000fe20000000f00 */
[----:B------:R-:W1:Y:S01]  /*46e0*/  LDCU.64 UR8, c[0x4][0x8] ;  /* 0x01000100ff0877ac */ /* 0x000e620008000a00 */
[----:B------:R-:W-:Y:S01]  /*46f0*/  UMOV UR5, URZ ;  /* 0x000000ff00057c82 */ /* 0x000fe20008000000 */
[----:B------:R-:W-:-:S05]  /*4700*/  UMOV UR4, URZ ;  /* 0x000000ff00047c82 */ /* 0x000fca0008000000 */
.L_x_425:
        /* <DEDUP_REMOVED lines=21> */
[----:B------:R-:W-:Y:S02]  /*4860*/  @P0 SHF.R.U32.HI R45, RZ, R46, R15 ;  /* 0x0000002eff2d0219 */ /* 0x000fe4000001160f */
        /* <DEDUP_REMOVED lines=19> */
.L_x_424:
[----:B------:R-:W-:Y:S05]  /*49a0*/  BSYNC.RECONVERGENT B0 ;  /* 0x0000000000007941 */ /* 0x000fea0003800200 */
.L_x_423:
[----:B0-----:R-:W-:Y:S01]  /*49b0*/  FMUL R15, R52, R52 ;  /* 0x00000034340f7220 */ /* 0x001fe20000400000 */
[C---:B------:R-:W-:Y:S01]  /*49c0*/  LOP3.LUT R44, R59.reuse, 0x1, RZ, 0xc0, !PT ;  /* 0x000000013b2c7812 */ /* 0x040fe200078ec0ff */
[----:B------:R-:W-:Y:S01]  /*49d0*/  BSSY.RECONVERGENT B0, `(.L_x_426) ;  /* 0x0000040000007945 */ /* 0x000fe20003800200 */
[----:B------:R-:W-:Y:S01]  /*49e0*/  IADD3 R45, PT, PT, R59, 0x1, RZ ;  /* 0x000000013b2d7810 */ /* 0x000fe20007ffe0ff */
[----:B------:R-:W-:Y:S01]  /*49f0*/  FFMA R14, R15, R31, -0.0013887860113754868507 ;  /* 0xbab607ed0f0e7423 */ /* 0x000fe2000000001f */
[----:B------:R-:W-:Y:S01]  /*4a00*/  ISETP.NE.U32.AND P0, PT, R44, 0x1, PT ;  /* 0x000000012c00780c */ /* 0x000fe20003f05070 */
[----:B------:R-:W-:Y:S01]  /*4a10*/  FADD R29, R29, -9.9999997473787516356e-06 ;  /* 0xb727c5ac1d1d7421 */ /* 0x000fe20000000000 */
[----:B------:R-:W-:Y:S01]  /*4a20*/  LOP3.LUT P3, RZ, R45, 0x2, RZ, 0xc0, !PT ;  /* 0x000000022dff7812 */ /* 0x000fe2000786c0ff */
[----:B------:R-:W-:Y:S01]  /*4a30*/  IMAD.MOV.U32 R59, RZ, RZ, R51 ;  /* 0x000000ffff3b7224 */ /* 0x000fe200078e0033 */
        /* <DEDUP_REMOVED lines=16> */
.L_x_428:
        /* <DEDUP_REMOVED lines=21> */
[----:B--2---:R-:W-:Y:S02]  /*4c90*/  @P0 SHF.L.U32 R44, R15, R22, RZ ;  /* 0x000000160f2c0219 */ /* 0x004fe400000006ff */
        /* <DEDUP_REMOVED lines=19> */
.L_x_427:
[----:B------:R-:W-:Y:S05]  /*4dd0*/  BSYNC.RECONVERGENT B0 ;  /* 0x0000000000007941 */ /* 0x000fea0003800200 */
.L_x_426:
[----:B------:R-:W-:Y:S01]  /*4de0*/  FMUL R15, R54, R54 ;  /* 0x00000036360f7220 */ /* 0x000fe20000400000 */
[C---:B------:R-:W-:Y:S01]  /*4df0*/  LOP3.LUT R44, R59.reuse, 0x1, RZ, 0xc0, !PT ;  /* 0x000000013b2c7812 */ /* 0x040fe200078ec0ff */
[----:B------:R-:W-:Y:S01]  /*4e00*/  FADD R28, R28, 9.9999997473787516356e-06 ;  /* 0x3727c5ac1c1c7421 */ /* 0x000fe20000000000 */
[----:B------:R-:W-:Y:S01]  /*4e10*/  LOP3.LUT P3, RZ, R59, 0x2, RZ, 0xc0, !PT ;  /* 0x000000023bff7812 */ /* 0x000fe2000786c0ff */
[----:B------:R-:W-:Y:S01]  /*4e20*/  FFMA R14, R15, R31, -0.0013887860113754868507 ;  /* 0xbab607ed0f0e7423 */ /* 0x000fe2000000001f */
[----:B------:R-:W-:Y:S01]  /*4e30*/  ISETP.NE.U32.AND P0, PT, R44, 0x1, PT ;  /* 0x000000012c00780c */ /* 0x000fe20003f05070 */
[----:B------:R-:W-:Y:S03]  /*4e40*/  BSSY.RECONVERGENT B0, `(.L_x_429) ;  /* 0x000004f000007945 */ /* 0x000fe60003800200 */
[----:B------:R-:W-:Y:S02]  /*4e50*/  FSEL R44, R14, -0.00019574658654164522886, !P0 ;  /* 0xb94d41530e2c7808 */ /* 0x000fe40004000000 */
[----:B------:R-:W-:-:S02]  /*4e60*/  FSEL R56, R35, 0.0083327032625675201416, !P0 ;  /* 0x3c0885e423387808 */ /* 0x000fc40004000000 */
[----:B------:R-:W-:Y:S02]  /*4e70*/  FSEL R14, R54, 1, P0 ;  /* 0x3f800000360e7808 */ /* 0x000fe40000000000 */
[----:B------:R-:W-:Y:S01]  /*4e80*/  FSEL R57, -R36, -0.16666662693023681641, !P0 ;  /* 0xbe2aaaa824397808 */ /* 0x000fe20004000100 */
[C---:B------:R-:W-:Y:S02]  /*4e90*/  FFMA R44, R15.reuse, R44, R56 ;  /* 0x0000002c0f2c7223 */ /* 0x040fe40000000038 */
[C---:B------:R-:W-:Y:S02]  /*4ea0*/  FFMA R45, R15.reuse, R14, RZ ;  /* 0x0000000e0f2d7223 */ /* 0x040fe400000000ff */
[----:B------:R-:W-:Y:S01]  /*4eb0*/  FFMA R44, R15, R44, R57 ;  /* 0x0000002c0f2c7223 */ /* 0x000fe20000000039 */
[----:B------:R-:W-:-:S03]  /*4ec0*/  FFMA R15, R55, -0.5, R4 ;  /* 0xbf000000370f7823 */ /* 0x000fc60000000004 */
[----:B------:R-:W-:Y:S01]  /*4ed0*/  FFMA R14, R45, R44, R14 ;  /* 0x0000002c2d0e7223 */ /* 0x000fe2000000000e */
[C---:B------:R-:W-:Y:S01]  /*4ee0*/  FADD R44, R30.reuse, R27 ;  /* 0x0000001b1e2c7221 */ /* 0x040fe20000000000 */
[----:B------:R-:W-:Y:S01]  /*4ef0*/  FADD R30, R30, -9.9999997473787516356e-06 ;  /* 0xb727c5ac1e1e7421 */ /* 0x000fe20000000000 */
[----:B------:R-:W-:Y:S01]  /*4f00*/  FADD R27, R27, 9.9999997473787516356e-06 ;  /* 0x3727c5ac1b1b7421 */ /* 0x000fe20000000000 */
[----:B------:R-:W-:Y:S01]  /*4f10*/  @P3 FADD R14, RZ, -R14 ;  /* 0x8000000eff0e3221 */ /* 0x000fe20000000000 */
[----:B------:R-:W-:-:S03]  /*4f20*/  FFMA R45, R44, -0.5, R5 ;  /* 0xbf0000002c2d7823 */ /* 0x000fc60000000005 */
        /* <DEDUP_REMOVED lines=19> */
[----:B------:R-:W-:Y:S01]  /*5060*/  IMAD.MOV.U32 R45, RZ, RZ, R1 ;  /* 0x000000ffff2d7224 */ /* 0x000fe200078e0001 */
[----:B------:R-:W1:Y:S01]  /*5070*/  LDCU.64 UR8, c[0x4][0x8] ;  /* 0x01000100ff0877ac */ /* 0x000e620008000a00 */
[----:B------:R-:W-:Y:S01]  /*5080*/  UMOV UR5, URZ ;  /* 0x000000ff00057c82 */ /* 0x000fe20008000000 */
[----:B------:R-:W-:-:S05]  /*5090*/  UMOV UR4, URZ ;  /* 0x000000ff00047c82 */ /* 0x000fca0008000000 */
.L_x_431:
        /* <DEDUP_REMOVED lines=41> */
.L_x_430:
[----:B------:R-:W-:Y:S05]  /*5330*/  BSYNC.RECONVERGENT B0 ;  /* 0x0000000000007941 */ /* 0x000fea0003800200 */
.L_x_429:
        /* <DEDUP_REMOVED lines=19> */
[----:B------:R-:W-:Y:S02]  /*5470*/  HFMA2 R56, -RZ, RZ, 0, 0 ;  /* 0x00000000ff387431 */ /* 0x000fe400000001ff */
[----:B------:R-:W-:Y:S01]  /*5480*/  IMAD.MOV.U32 R45, RZ, RZ, R1 ;  /* 0x000000ffff2d7224 */ /* 0x000fe200078e0001 */
[----:B------:R-:W0:Y:S01]  /*5490*/  LDCU.64 UR8, c[0x4][0x8] ;  /* 0x01000100ff0877ac */ /* 0x000e220008000a00 */
[----:B------:R-:W-:Y:S01]  /*54a0*/  UMOV UR5, URZ ;  /* 0x000000ff00057c82 */ /* 0x000fe20008000000 */
[----:B------:R-:W-:-:S05]  /*54b0*/  UMOV UR4, URZ ;  /* 0x000000ff00047c82 */ /* 0x000fca0008000000 */
.L_x_434:
        /* <DEDUP_REMOVED lines=41> */
.L_x_433:
[----:B------:R-:W-:Y:S05]  /*5750*/  BSYNC.RECONVERGENT B0 ;  /* 0x0000000000007941 */ /* 0x000fea0003800200 */
.L_x_432:
        /* <DEDUP_REMOVED lines=29> */
[----:B------:R-:W-:Y:S02]  /*5930*/  @!P0 IMAD R4, R48, 0x8, R47 ;  /* 0x0000000830048824 */ /* 0x000fe400078e022f */
[----:B------:R-:W-:Y:S01]  /*5940*/  @!P0 FADD R49, R2, R49 ;  /* 0x0000003102318221 */ /* 0x000fe20000000000 */
[----:B------:R-:W-:Y:S01]  /*5950*/  @!P0 FADD R50, R3, R50 ;  /* 0x0000003203328221 */ /* 0x000fe20000000000 */
[----:B------:R-:W-:Y:S01]  /*5960*/  @!P0 IADD3 R48, PT, PT, R48, 0x1, RZ ;  /* 0x0000000130308810 */ /* 0x000fe20007ffe0ff */
[----:B------:R0:W-:Y:S01]  /*5970*/  @!P0 STL.64 [R4], R2 ;  /* 0x0000000204008387 */ /* 0x0001e20000100a00 */
[----:B------:R-:W-:Y:S05]  /*5980*/  @P2 BRA `(.L_x_436) ;  /* 0x0000000000b82947 */ /* 0x000fea0003800000 */
[----:B------:R-:W-:Y:S01]  /*5990*/  IMAD.MOV.U32 R52, RZ, RZ, RZ ;  /* 0x000000ffff347224 */ /* 0x000fe200078e00ff */
[----:B------:R-:W-:Y:S01]  /*59a0*/  MOV R14, R1 ;  /* 0x00000001000e7202 */ /* 0x000fe20000000f00 */
[----:B------:R-:W1:Y:S01]  /*59b0*/  LDCU.64 UR8, c[0x4][0x8] ;  /* 0x01000100ff0877ac */ /* 0x000e620008000a00 */
[----:B------:R-:W-:Y:S01]  /*59c0*/  UMOV UR5, URZ ;  /* 0x000000ff00057c82 */ /* 0x000fe20008000000 */
[----:B------:R-:W-:-:S05]  /*59d0*/  UMOV UR4, URZ ;  /* 0x000000ff00047c82 */ /* 0x000fca0008000000 */
.L_x_437:
        /* <DEDUP_REMOVED lines=41> */
.L_x_436:
[----:B------:R-:W-:Y:S05]  /*5c70*/  BSYNC.RECONVERGENT B0 ;  /* 0x0000000000007941 */ /* 0x000fea0003800200 */
.L_x_435:
[----:B0-----:R-:W-:Y:S01]  /*5c80*/  FMUL R3, R14, R14 ;  /* 0x0000000e0e037220 */ /* 0x001fe20000400000 */
        /* <DEDUP_REMOVED lines=23> */
.L_x_440:
        /* <DEDUP_REMOVED lines=41> */
.L_x_439:
[----:B------:R-:W-:Y:S05]  /*6090*/  BSYNC.RECONVERGENT B0 ;  /* 0x0000000000007941 */ /* 0x000fea0003800200 */
.L_x_438:
        /* <DEDUP_REMOVED lines=36> */
[----:B0-----:R-:W-:Y:S01]  /*62e0*/  IMAD.MOV.U32 R6, RZ, RZ, R1 ;  /* 0x000000ffff067224 */ /* 0x001fe200078e0001 */
[----:B------:R-:W0:Y:S01]  /*62f0*/  LDCU.64 UR8, c[0x4][0x8] ;  /* 0x01000100ff0877ac */ /* 0x000e220008000a00 */
[----:B------:R-:W-:Y:S01]  /*6300*/  UMOV UR5, URZ ;  /* 0x000000ff00057c82 */ /* 0x000fe20008000000 */
[----:B------:R-:W-:-:S05]  /*6310*/  UMOV UR4, URZ ;  /* 0x000000ff00047c82 */ /* 0x000fca0008000000 */
.L_x_443:
        /* <DEDUP_REMOVED lines=41> */
.L_x_442:
[----:B------:R-:W-:Y:S05]  /*65b0*/  BSYNC.RECONVERGENT B0 ;  /* 0x0000000000007941 */ /* 0x000fea0003800200 */
.L_x_441:
[----:B------:R-:W-:Y:S01]  /*65c0*/  FMUL R3, R14, R14 ;  /* 0x0000000e0e037220 */ /* 0x000fe20000400000 */
[C---:B------:R-:W-:Y:S01]  /*65d0*/  LOP3.LUT R4, R15.reuse, 0x1, RZ, 0xc0, !PT ;  /* 0x000000010f047812 */ /* 0x040fe200078ec0ff */
[----:B------:R-:W-:Y:S01]  /*65e0*/  VIADD R5, R15, 0x1 ;  /* 0x000000010f057836 */ /* 0x000fe20000000000 */
[----:B------:R-:W-:Y:S01]  /*65f0*/  BSSY.RECONVERGENT B0, `(.L_x_444) ;  /* 0x000003e000007945 */ /* 0x000fe20003800200 */
        /* <DEDUP_REMOVED lines=9> */
[C---:B------:R-:W-:Y:S01]  /*6690*/  FFMA R45, R3.reuse, R2, RZ ;  /* 0x00000002032d7223 */ /* 0x040fe200000000ff */
[----:B------:R-:W-:Y:S02]  /*66a0*/  IMAD.MOV.U32 R6, RZ, RZ, R25 ;  /* 0x000000ffff067224 */ /* 0x000fe400078e0019 */
[----:B------:R-:W-:-:S04]  /*66b0*/  FFMA R4, R3, R4, R5 ;  /* 0x0000000403047223 */ /* 0x000fc80000000005 */
        /* <DEDUP_REMOVED lines=8> */
.L_x_446:
        /* <DEDUP_REMOVED lines=41> */
.L_x_445:
[----:B------:R-:W-:Y:S05]  /*69d0*/  BSYNC.RECONVERGENT B0 ;  /* 0x0000000000007941 */ /* 0x000fea0003800200 */
.L_x_444:
        /* <DEDUP_REMOVED lines=40> */
.L_x_449:
        /* <DEDUP_REMOVED lines=41> */
.L_x_448:
[----:B------:R-:W-:Y:S05]  /*6ef0*/  BSYNC.RECONVERGENT B0 ;  /* 0x0000000000007941 */ /* 0x000fea0003800200 */
.L_x_447:
[----:B------:R-:W-:Y:S01]  /*6f00*/  FMUL R3, R6, R6 ;  /* 0x0000000606037220 */ /* 0x000fe20000400000 */
[C---:B------:R-:W-:Y:S01]  /*6f10*/  LOP3.LUT R4, R15.reuse, 0x1, RZ, 0xc0, !PT ;  /* 0x000000010f047812 */ /* 0x040fe200078ec0ff */
[----:B------:R-:W-:Y:S01]  /*6f20*/  BSSY.RECONVERGENT B0, `(.L_x_450) ;  /* 0x000003f000007945 */ /* 0x000fe20003800200 */
[----:B------:R-:W-:Y:S01]  /*6f30*/  IADD3 R5, PT, PT, R15, 0x1, RZ ;  /* 0x000000010f057810 */ /* 0x000fe20007ffe0ff */
[----:B0-----:R-:W-:Y:S01]  /*6f40*/  FFMA R2, R3, R31, -0.0013887860113754868507 ;  /* 0xbab607ed03027423 */ /* 0x001fe2000000001f */
        /* <DEDUP_REMOVED lines=19> */
.L_x_452:
        /* <DEDUP_REMOVED lines=41> */
.L_x_451:
[----:B------:R-:W-:Y:S05]  /*7310*/  BSYNC.RECONVERGENT B0 ;  /* 0x0000000000007941 */ /* 0x000fea0003800200 */
.L_x_450:
        /* <DEDUP_REMOVED lines=8> */
[----:B------:R-:W-:Y:S01]  /*73a0*/  FSEL R2, R6, 1, P0 ;  /* 0x3f80000006027808 */ /* 0x000fe20000000000 */
[----:B------:R-:W-:Y:S01]  /*73b0*/  IMAD.MOV.U32 R6, RZ, RZ, R19 ;  /* 0x000000ffff067224 */ /* 0x000fe200078e0013 */
        /* <DEDUP_REMOVED lines=17> */
[----:B------:R-:W-:Y:S02]  /*74d0*/  FSETP.GEU.OR P0, PT, R7, R27, P0 ;  /* 0x0000001b0700720b */ /* 0x000fe4000070e400 */
[----:B------:R-:W-:-:S11]  /*74e0*/  MOV R7, R25 ;  /* 0x0000001900077202 */ /* 0x000fd60000000f00 */
[----:B------:R-:W-:Y:S01]  /*74f0*/  @!P0 LEA R2, R48, R47, 0x3 ;  /* 0x0000002f30028211 */ /* 0x000fe200078e18ff */
[----:B------:R-:W-:Y:S01]  /*7500*/  @!P0 FADD R49, R8, R49 ;  /* 0x0000003108318221 */ /* 0x000fe20000000000 */
[----:B------:R-:W-:Y:S01]  /*7510*/  @!P0 FADD R50, R9, R50 ;  /* 0x0000003209328221 */ /* 0x000fe20000000000 */
[----:B------:R-:W-:Y:S02]  /*7520*/  @!P0 VIADD R48, R48, 0x1 ;  /* 0x0000000130308836 */ /* 0x000fe40000000000 */
[----:B------:R0:W-:Y:S01]  /*7530*/  @!P0 STL.64 [R2], R8 ;  /* 0x0000000802008387 */ /* 0x0001e20000100a00 */
[----:B------:R-:W-:Y:S05]  /*7540*/  @P1 BRA `(.L_x_454) ;  /* 0x0000000000b81947 */ /* 0x000fea0003800000 */
[----:B0-----:R-:W-:Y:S02]  /*7550*/  HFMA2 R8, -RZ, RZ, 0, 0 ;  /* 0x00000000ff087431 */ /* 0x001fe400000001ff */
[----:B------:R-:W-:Y:S01]  /*7560*/  IMAD.MOV.U32 R6, RZ, RZ, R1 ;  /* 0x000000ffff067224 */ /* 0x000fe200078e0001 */
[----:B------:R-:W0:Y:S01]  /*7570*/  LDCU.64 UR8, c[0x4][0x8] ;  /* 0x01000100ff0877ac */ /* 0x000e220008000a00 */
[----:B------:R-:W-:Y:S01]  /*7580*/  UMOV UR5, URZ ;  /* 0x000000ff00057c82 */ /* 0x000fe20008000000 */
[----:B------:R-:W-:-:S05]  /*7590*/  UMOV UR4, URZ ;  /* 0x000000ff00047c82 */ /* 0x000fca0008000000 */
.L_x_455:
        /* <DEDUP_REMOVED lines=24> */
[----:B------:R-:W-:Y:S02]  /*7720*/  @P0 SHF.R.U32.HI R4, RZ, R23, R2 ;  /* 0x00000017ff040219 */ /* 0x000fe40000011602 */
[----:B------:R-:W-:-:S03]  /*7730*/  @P0 IADD3 R2, PT, PT, R5, R6, RZ ;  /* 0x0000000605020210 */ /* 0x000fc60007ffe0ff */
[----:B------:R-:W-:-:S05]  /*7740*/  @P0 IMAD.IADD R7, R3, 0x1, R4 ;  /* 0x0000000103070824 */ /* 0x000fca00078e0204 */
[C---:B------:R-:W-:Y:S01]  /*7750*/  SHF.L.W.U32.HI R9, R2.reuse, 0x2, R7 ;  /* 0x0000000202097819 */ /* 0x040fe20000010e07 */
[----:B------:R-:W-:-:S03]  /*7760*/  IMAD.SHL.U32 R2, R2, 0x4, RZ ;  /* 0x0000000402027824 */ /* 0x000fc600078e00ff */
        /* <DEDUP_REMOVED lines=9> */
[----:B------:R-:W-:-:S04]  /*7800*/  LEA.HI R6, R9, R6, RZ, 0x1 ;  /* 0x0000000609067211 */ /* 0x000fc800078f08ff */
[----:B------:R-:W-:Y:S02]  /*7810*/  @!P3 IADD3 R6, PT, PT, -R6, RZ, RZ ;  /* 0x000000ff0606b210 */ /* 0x000fe40007ffe1ff */
[----:B0-----:R-:W-:-:S07]  /*7820*/  FSEL R7, -R4, R4, !P0 ;  /* 0x0000000404077208 */ /* 0x001fce0004000100 */
.L_x_454:
[----:B------:R-:W-:Y:S05]  /*7830*/  BSYNC.RECONVERGENT B0 ;  /* 0x0000000000007941 */ /* 0x000fea0003800200 */
.L_x_453:
        /* <DEDUP_REMOVED lines=22> */
.L_x_458:
        /* <DEDUP_REMOVED lines=41> */
.L_x_457:
[----:B------:R-:W-:Y:S05]  /*7c30*/  BSYNC.RECONVERGENT B0 ;  /* 0x0000000000007941 */ /* 0x000fea0003800200 */
.L_x_456:
[----:B------:R-:W-:Y:S01]  /*7c40*/  LOP3.LUT R2, R19, 0x1, RZ, 0xc0, !PT ;  /* 0x0000000113027812 */ /* 0x000fe200078ec0ff */
[----:B------:R-:W-:Y:S01]  /*7c50*/  FMUL R0, R25, R25 ;  /* 0x0000001919007220 */ /* 0x000fe20000400000 */
[----:B------:R-:W-:Y:S01]  /*7c60*/  LOP3.LUT P1, RZ, R19, 0x2, RZ, 0xc0, !PT ;  /* 0x0000000213ff7812 */ /* 0x000fe2000782c0ff */
[----:B------:R-:W-:Y:S01]  /*7c70*/  FFMA R5, R38, -0.5, R41 ;  /* 0xbf00000026057823 */ /* 0x000fe20000000029 */
[----:B------:R-:W-:Y:S01]  /*7c80*/  ISETP.NE.U32.AND P0, PT, R2, 0x1, PT ;  /* 0x000000010200780c */ /* 0x000fe20003f05070 */
[----:B------:R-:W-:Y:S01]  /*7c90*/  FFMA R2, R0, R31, -0.0013887860113754868507 ;  /* 0xbab607ed00027423 */ /* 0x000fe2000000001f */
[----:B------:R-:W-:Y:S02]  /*7ca0*/  BSSY.RECONVERGENT B0, `(.L_x_459) ;  /* 0x000004b000007945 */ /* 0x000fe40003800200 */
[----:B------:R-:W-:Y:S02]  /*7cb0*/  FSEL R35, R35, 0.0083327032625675201416, !P0 ;  /* 0x3c0885e423237808 */ /* 0x000fe40004000000 */
[----:B------:R-:W-:-:S02]  /*7cc0*/  FSEL R3, R2, -0.00019574658654164522886, !P0 ;  /* 0xb94d415302037808 */ /* 0x000fc40004000000 */
[----:B------:R-:W-:Y:S02]  /*7cd0*/  FSEL R25, R25, 1, P0 ;  /* 0x3f80000019197808 */ /* 0x000fe40000000000 */
[----:B------:R-:W-:Y:S01]  /*7ce0*/  FSEL R36, -R36, -0.16666662693023681641, !P0 ;  /* 0xbe2aaaa824247808 */ /* 0x000fe20004000100 */
[C---:B------:R-:W-:Y:S02]  /*7cf0*/  FFMA R3, R0.reuse, R3, R35 ;  /* 0x0000000300037223 */ /* 0x040fe40000000023 */
[C---:B------:R-:W-:Y:S02]  /*7d00*/  FFMA R2, R0.reuse, R25, RZ ;  /* 0x0000001900027223 */ /* 0x040fe400000000ff */
[----:B------:R-:W-:Y:S01]  /*7d10*/  FFMA R3, R0, R3, R36 ;  /* 0x0000000300037223 */ /* 0x000fe20000000024 */
[----:B------:R-:W-:-:S03]  /*7d20*/  IMAD.MOV.U32 R0, RZ, RZ, R26 ;  /* 0x000000ffff007224 */ /* 0x000fc600078e001a */
        /* <DEDUP_REMOVED lines=25> */
.L_x_461:
[----:B-1----:R-:W-:Y:S01]  /*7ec0*/  IMAD.U32 R6, RZ, RZ, UR8 ;  /* 0x00000008ff067e24 */ /* 0x002fe2000f8e00ff */
[----:B------:R-:W-:-:S05]  /*7ed0*/  MOV R7, UR9 ;  /* 0x0000000900077c02 */ /* 0x000fca0008000f00 */
[----:B0-----:R-:W2:Y:S01]  /*7ee0*/  LDG.E.CONSTANT R2, desc[UR6][R6.64] ;  /* 0x0000000606027981 */ /* 0x001ea2000c1e9900 */
        /* <DEDUP_REMOVED lines=38> */
.L_x_460:
[----:B------:R-:W-:Y:S05]  /*8150*/  BSYNC.RECONVERGENT B0 ;  /* 0x0000000000007941 */ /* 0x000fea0003800200 */
.L_x_459:
        /* <DEDUP_REMOVED lines=20> */
.L_x_464:
        /* <DEDUP_REMOVED lines=38> */
[----:B01----:R-:W-:-:S07]  /*8500*/  FSEL R26, -R6, R6, !P0 ;  /* 0x00000006061a7208 */ /* 0x003fce0004000100 */
.L_x_463:
[----:B------:R-:W-:Y:S05]  /*8510*/  BSYNC.RECONVERGENT B0 ;  /* 0x0000000000007941 */ /* 0x000fea0003800200 */
.L_x_462:
[----:B------:R-:W-:Y:S01]  /*8520*/  FMUL R0, R26, R26 ;  /* 0x0000001a1a007220 */ /* 0x000fe20000400000 */
[C---:B------:R-:W-:Y:S01]  /*8530*/  LOP3.LUT R2, R51.reuse, 0x1, RZ, 0xc0, !PT ;  /* 0x0000000133027812 */ /* 0x040fe200078ec0ff */
[----:B------:R-:W-:Y:S01]  /*8540*/  FFMA R5, R44, -0.5, R11 ;  /* 0xbf0000002c057823 */ /* 0x000fe2000000000b */
[----:B------:R-:W-:Y:S01]  /*8550*/  LOP3.LUT P1, RZ, R51, 0x2, RZ, 0xc0, !PT ;  /* 0x0000000233ff7812 */ /* 0x000fe2000782c0ff */
[----:B------:R-:W-:Y:S01]  /*8560*/  FFMA R31, R0, R31, -0.0013887860113754868507 ;  /* 0xbab607ed001f7423 */ /* 0x000fe2000000001f */
[----:B------:R-:W-:Y:S01]  /*8570*/  ISETP.NE.U32.AND P0, PT, R2, 0x1, PT ;  /* 0x000000010200780c */ /* 0x000fe20003f05070 */
[----:B------:R-:W-:Y:S03]  /*8580*/  BSSY.RECONVERGENT B2, `(.L_x_465) ;  /* 0x0000139000027945 */ /* 0x000fe60003800200 */
[----:B------:R-:W-:Y:S02]  /*8590*/  FSEL R3, R32, 0.041666727513074874878, P0 ;  /* 0x3d2aaabb20037808 */ /* 0x000fe40000000000 */
[----:B------:R-:W-:-:S02]  /*85a0*/  FSEL R31, R31, -0.00019574658654164522886, !P0 ;  /* 0xb94d41531f1f7808 */ /* 0x000fc40004000000 */
[----:B------:R-:W-:Y:S02]  /*85b0*/  FSEL R26, R26, 1, P0 ;  /* 0x3f8000001a1a7808 */ /* 0x000fe40000000000 */
[----:B------:R-:W-:Y:S01]  /*85c0*/  FSEL R2, -R33, -0.4999999701976776123, P0 ;  /* 0xbeffffff21027808 */ /* 0x000fe20000000100 */
[C---:B------:R-:W-:Y:S02]  /*85d0*/  FFMA R31, R0.reuse, R31, R3 ;  /* 0x0000001f001f7223 */ /* 0x040fe40000000003 */
[C---:B------:R-:W-:Y:S02]  /*85e0*/  FFMA R3, R0.reuse, R26, RZ ;  /* 0x0000001a00037223 */ /* 0x040fe400000000ff */
[----:B------:R-:W-:-:S04]  /*85f0*/  FFMA R2, R0, R31, R2 ;  /* 0x0000001f00027223 */ /* 0x000fc80000000002 */
[----:B------:R-:W-:Y:S01]  /*8600*/  FFMA R2, R3, R2, R26 ;  /* 0x0000000203027223 */ /* 0x000fe2000000001a */
[----:B------:R-:W-:-:S03]  /*8610*/  FFMA R3, R55, -0.5, R10 ;  /* 0xbf00000037037823 */ /* 0x000fc6000000000a */
[----:B------:R-:W-:-:S04]  /*8620*/  @P1 FADD R2, RZ, -R2 ;  /* 0x80000002ff021221 */ /* 0x000fc80000000000 */
[C---:B------:R-:W-:Y:S01]  /*8630*/  FMUL R7, R2.reuse, R3 ;  /* 0x0000000302077220 */ /* 0x040fe20000400000 */
[----:B------:R-:W-:-:S03]  /*8640*/  FMUL R2, R2, R5 ;  /* 0x0000000502027220 */ /* 0x000fc60000400000 */
[C---:B------:R-:W-:Y:S01]  /*8650*/  FFMA R7, R4.reuse, R5, R7 ;  /* 0x0000000504077223 */ /* 0x040fe20000000007 */
[----:B------:R-:W-:Y:S01]  /*8660*/  FFMA R2, R4, R3, -R2 ;  /* 0x0000000304027223 */ /* 0x000fe20000000802 */
[----:B------:R-:W-:Y:S02]  /*8670*/  IMAD.MOV.U32 R4, RZ, RZ, RZ ;  /* 0x000000ffff047224 */ /* 0x000fe400078e00ff */
[----:B------:R-:W-:Y:S01]  /*8680*/  FFMA R7, R44, 0.5, R7 ;  /* 0x3f0000002c077823 */ /* 0x000fe20000000007 */
[----:B------:R-:W-:-:S04]  /*8690*/  FFMA R2, R55, 0.5, R2 ;  /* 0x3f00000037027823 */ /* 0x000fc80000000002 */
[----:B------:R-:W-:-:S04]  /*86a0*/  FSETP.GT.AND P0, PT, R7, R30, PT ;  /* 0x0000001e0700720b */ /* 0x000fc80003f04000 */
[----:B------:R-:W-:-:S04]  /*86b0*/  FSETP.LEU.OR P0, PT, R2, R29, !P0 ;  /* 0x0000001d0200720b */ /* 0x000fc8000470b400 */
[----:B------:R-:W-:-:S04]  /*86c0*/  FSETP.GEU.OR P0, PT, R2, R28, P0 ;  /* 0x0000001c0200720b */ /* 0x000fc8000070e400 */
[----:B------:R-:W-:-:S13]  /*86d0*/  FSETP.GEU.OR P0, PT, R7, R27, P0 ;  /* 0x0000001b0700720b */ /* 0x000fda000070e400 */
[C---:B------:R-:W-:Y:S01]  /*86e0*/  @!P0 IMAD R0, R48.reuse, 0x8, R47 ;  /* 0x0000000830008824 */ /* 0x040fe200078e022f */
[----:B------:R-:W-:Y:S01]  /*86f0*/  @!P0 IADD3 R48, PT, PT, R48, 0x1, RZ ;  /* 0x0000000130308810 */ /* 0x000fe20007ffe0ff */
[----:B------:R-:W-:Y:S01]  /*8700*/  @!P0 FADD R49, R10, R49 ;  /* 0x000000310a318221 */ /* 0x000fe20000000000 */
[----:B------:R-:W-:Y:S02]  /*8710*/  @!P0 FADD R50, R11, R50 ;  /* 0x000000320b328221 */ /* 0x000fe40000000000 */
[----:B------:R0:W-:Y:S01]  /*8720*/  @!P0 STL.64 [R0], R10 ;  /* 0x0000000a00008387 */ /* 0x0001e20000100a00 */
[----:B------:R-:W-:-:S13]  /*8730*/  ISETP.GE.AND P1, PT, R48, 0x2, PT ;  /* 0x000000023000780c */ /* 0x000fda0003f26270 */
[----:B0-----:R-:W-:Y:S05]  /*8740*/  @!P1 BRA `(.L_x_466) ;  /* 0x0000001000709947 */ /* 0x001fea0003800000 */
[----:B------:R-:W-:Y:S01]  /*8750*/  I2FP.F32.S32 R63, R48 ;  /* 0x00000030003f7245 */ /* 0x000fe20000201400 */
[----:B------:R-:W-:Y:S01]  /*8760*/  BSSY.RECONVERGENT B3, `(.L_x_467) ;  /* 0x000000e000037945 */ /* 0x000fe20003800200 */
[----:B------:R-:W-:Y:S02]  /*8770*/  IADD3 R5, PT, PT, R48, -0x1, RZ ;  /* 0xffffffff30057810 */ /* 0x000fe40007ffe0ff */
        /* <DEDUP_REMOVED lines=10> */
[----:B------:R-:W-:Y:S05]  /*8820*/  CALL.REL.NOINC `($__internal_3_$__cuda_sm3x_div_rn_noftz_f32_slowpath) ;  /* 0x0000001000707944 */ /* 0x000fea0003c00000 */
[----:B------:R-:W-:-:S07]  /*8830*/  MOV R7, R24 ;  /* 0x0000001800077202 */ /* 0x000fce0000000f00 */
.L_x_468:
[----:B------:R-:W-:Y:S05]  /*8840*/  BSYNC.RECONVERGENT B3 ;  /* 0x0000000000037941 */ /* 0x000fea0003800200 */
.L_x_467:
        /* <DEDUP_REMOVED lines=13> */
.L_x_470:
[----:B------:R-:W-:Y:S05]  /*8920*/  BSYNC.RECONVERGENT B3 ;  /* 0x0000000000037941 */ /* 0x000fea0003800200 */
.L_x_469:
[----:B------:R-:W-:Y:S01]  /*8930*/  HFMA2 R11, -RZ, RZ, 0, 0 ;  /* 0x00000000ff0b7431 */ /* 0x000fe200000001ff */
[----:B------:R-:W-:Y:S01]  /*8940*/  BSSY.RECONVERGENT B3, `(.L_x_471) ;  /* 0x0000078000037945 */ /* 0x000fe20003800200 */
[----:B------:R-:W-:Y:S02]  /*8950*/  VIADD R12, R1, 0x28 ;  /* 0x00000028010c7836 */ /* 0x000fe40000000000 */
[----:B------:R-:W-:-:S07]  /*8960*/  IMAD.MOV.U32 R10, RZ, RZ, R5 ;  /* 0x000000ffff0a7224 */ /* 0x000fce00078e0005 */
.L_x_481:
[----:B------:R-:W-:Y:S01]  /*8970*/  IADD3 R0, PT, PT, R11, -R48, RZ ;  /* 0x800000300b007210 */ /* 0x000fe20007ffe0ff */
[----:B------:R-:W-:Y:S03]  /*8980*/  BSSY.RECONVERGENT B4, `(.L_x_472) ;  /* 0x000006f000047945 */ /* 0x000fe60003800200 */
[----:B------:R-:W-:-:S13]  /*8990*/  ISETP.GT.AND P0, PT, R0, -0x2, PT ;  /* 0xfffffffe0000780c */ /* 0x000fda0003f04270 */
[----:B0-----:R-:W-:Y:S05]  /*89a0*/  @P0 BRA `(.L_x_473) ;  /* 0x0000000400b00947 */ /* 0x001fea0003800000 */
[----:B------:R0:W5:Y:S01]  /*89b0*/  LDL.64 R2, [R1+0x20] ;  /* 0x0000200001027983 */ /* 0x0001620000100a00 */
[----:B------:R-:W-:Y:S01]  /*89c0*/  IMAD.MOV R4, RZ, RZ, -R10 ;  /* 0x000000ffff047224 */ /* 0x000fe200078e0a0a */
[----:B------:R-:W-:-:S07]  /*89d0*/  MOV R0, R12 ;  /* 0x0000000c00007202 */ /* 0x000fce0000000f00 */
.L_x_480:
[----:B-----5:R-:W-:Y:S01]  /*89e0*/  FADD R9, R3, -R6 ;  /* 0x8000000603097221 */ /* 0x020fe20000000000 */
[----:B------:R-:W-:Y:S01]  /*89f0*/  FADD R8, R2, -R7 ;  /* 0x8000000702087221 */ /* 0x000fe20000000000 */
[----:B------:R-:W-:Y:S01]  /*8a00*/  VIADD R4, R4, 0x1 ;  /* 0x0000000104047836 */ /* 0x000fe20000000000 */
        /* <DEDUP_REMOVED lines=13> */
[----:B------:R-:W-:-:S07]  /*8ae0*/  MOV R54, 0x8b00 ;  /* 0x00008b0000367802 */ /* 0x000fce0000000f00 */
[----:B0-----:R-:W-:Y:S05]  /*8af0*/  CALL.REL.NOINC `($__internal_3_$__cuda_sm3x_div_rn_noftz_f32_slowpath) ;  /* 0x0000000c00bc7944 */ /* 0x001fea0003c00000 */
[----:B------:R-:W-:-:S07]  /*8b00*/  MOV R16, R24 ;  /* 0x0000001800107202 */ /* 0x000fce0000000f00 */
.L_x_475:
[----:B------:R-:W-:Y:S05]  /*8b10*/  BSYNC.RECONVERGENT B5 ;  /* 0x0000000000057941 */ /* 0x000fea0003800200 */
.L_x_474:
        /* <DEDUP_REMOVED lines=21> */
[----:B------:R-:W-:-:S03]  /*8c70*/  FSETP.NEU.AND P2, PT, R63, RZ, PT ;  /* 0x000000ff3f00720b */ /* 0x000fc60003f4d000 */
[----:B------:R-:W-:Y:S01]  /*8c80*/  @!P0 FFMA R16, R18, 1.6832555532455444336, R17 ;  /* 0x3fd774eb12108823 */ /* 0x000fe20000000011 */
[----:B------:R-:W-:-:S05]  /*8c90*/  IMAD.MOV.U32 R18, RZ, RZ, 0x4016cbe4 ;  /* 0x4016cbe4ff127424 */ /* 0x000fca00078e00ff */
[----:B------:R-:W-:-:S04]  /*8ca0*/  @!P1 FSEL R16, R18, 0.78539818525314331055, !P0 ;  /* 0x3f490fdb12109808 */ /* 0x000fc80004000000 */
        /* <DEDUP_REMOVED lines=19> */
[----:B0-----:R-:W-:Y:S05]  /*8de0*/  CALL.REL.NOINC `($__internal_3_$__cuda_sm3x_div_rn_noftz_f32_slowpath) ;  /* 0x0000000c00007944 */ /* 0x001fea0003c00000 */
[----:B------:R-:W-:-:S07]  /*8df0*/  IMAD.MOV.U32 R17, RZ, RZ, R24 ;  /* 0x000000ffff117224 */ /* 0x000fce00078e0018 */
.L_x_477:
[----:B------:R-:W-:Y:S05]  /*8e00*/  BSYNC.RECONVERGENT B5 ;  /* 0x0000000000057941 */ /* 0x000fea0003800200 */
.L_x_476:
[----:B------:R-:W-:Y:S01]  /*8e10*/  MOV R16, 0x3b33710b ;  /* 0x3b33710b00107802 */ /* 0x000fe20000000f00 */
[----:B------:R-:W-:Y:S01]  /*8e20*/  FMUL R9, R17, R17 ;  /* 0x0000001111097220 */ /* 0x000fe20000400000 */
[----:B------:R-:W-:Y:S01]  /*8e30*/  IMAD.MOV.U32 R19, RZ, RZ, 0x3f6ee581 ;  /* 0x3f6ee581ff137424 */ /* 0x000fe200078e00ff */
[----:B------:R-:W-:Y:S01]  /*8e40*/  ISETP.GE.AND P0, PT, R13, RZ, PT ;  /* 0x000000ff0d00720c */ /* 0x000fe20003f06270 */
[----:B------:R-:W-:Y:S01]  /*8e50*/  BSSY.RECONVERGENT B0, `(.L_x_478) ;  /* 0x000001f000007945 */ /* 0x000fe20003800200 */
[----:B------:R-:W-:Y:S01]  /*8e60*/  FFMA R16, R9, R16, -0.015681877732276916504 ;  /* 0xbc80774809107423 */ /* 0x000fe20000000010 */
[----:B------:R-:W-:Y:S01]  /*8e70*/  FSETP.NEU.AND P2, PT, |R13|, |R14|, PT ;  /* 0x4000000e0d00720b */ /* 0x000fe20003f4d200 */
[----:B------:R-:W-:Y:S01]  /*8e80*/  FADD R13, |R14|, |R13| ;  /* 0x4000000d0e0d7221 */ /* 0x000fe20000000200 */
[----:B------:R-:W-:Y:S01]  /*8e90*/  FSETP.NEU.AND P1, PT, R15, RZ, PT ;  /* 0x000000ff0f00720b */ /* 0x000fe20003f2d000 */
[----:B------:R-:W-:Y:S01]  /*8ea0*/  FFMA R16, R9, R16, 0.042200751602649688721 ;  /* 0x3d2cdab209107423 */ /* 0x000fe20000000010 */
[----:B------:R-:W-:-:S03]  /*8eb0*/  HFMA2 R15, -RZ, RZ, 2.04296875, -15.78125 ;  /* 0x4016cbe4ff0f7431 */ /* 0x000fc600000001ff */
[----:B------:R-:W-:-:S04]  /*8ec0*/  FFMA R16, R9, R16, -0.074792981147766113281 ;  /* 0xbd992d1009107423 */ /* 0x000fc80000000010 */
[----:B------:R-:W-:-:S04]  /*8ed0*/  FFMA R16, R9, R16, 0.10640415549278259277 ;  /* 0x3dd9ea6c09107423 */ /* 0x000fc80000000010 */
[----:B------:R-:W-:-:S04]  /*8ee0*/  FFMA R16, R9, R16, -0.14207722246646881104 ;  /* 0xbe117cb109107423 */ /* 0x000fc80000000010 */
[----:B------:R-:W-:-:S04]  /*8ef0*/  FFMA R16, R9, R16, 0.19993925094604492188 ;  /* 0x3e4cbce009107423 */ /* 0x000fc80000000010 */
[----:B------:R-:W-:-:S04]  /*8f00*/  FFMA R16, R9, R16, -0.33333197236061096191 ;  /* 0xbeaaaa7d09107423 */ /* 0x000fc80000000010 */
[----:B------:R-:W-:-:S04]  /*8f10*/  FMUL R16, R9, R16 ;  /* 0x0000001009107220 */ /* 0x000fc80000400000 */
[----:B------:R-:W-:Y:S01]  /*8f20*/  FFMA R16, R16, R17, R17 ;  /* 0x0000001110107223 */ /* 0x000fe20000000011 */
[----:B------:R-:W-:-:S03]  /*8f30*/  FSEL R17, R19, 1.8663789033889770508, P4 ;  /* 0x3feee58113117808 */ /* 0x000fc60002000000 */
[----:B------:R-:W-:-:S05]  /*8f40*/  FFMA R9, R19, 1.6832555532455444336, -R16 ;  /* 0x3fd774eb13097823 */ /* 0x000fca0000000810 */
[-C--:B------:R-:W-:Y:S02]  /*8f50*/  FSEL R9, R9, R16.reuse, P4 ;  /* 0x0000001009097208 */ /* 0x080fe40002000000 */
[----:B------:R-:W-:-:S05]  /*8f60*/  FSEL R16, R16, -R16, P4 ;  /* 0x8000001010107208 */ /* 0x000fca0002000000 */
        /* <DEDUP_REMOVED lines=11> */
[----:B-1----:R-:W-:Y:S01]  /*9020*/  MOV R2, R8 ;  /* 0x0000000800027202 */ /* 0x002fe20000000f00 */
[----:B------:R-:W-:-:S07]  /*9030*/  IMAD.MOV.U32 R3, RZ, RZ, R9 ;  /* 0x000000ffff037224 */ /* 0x000fce00078e0009 */
.L_x_479:
[----:B------:R-:W-:Y:S05]  /*9040*/  BSYNC.RECONVERGENT B0 ;  /* 0x0000000000007941 */ /* 0x000fea0003800200 */
.L_x_478:
[----:B--2---:R-:W-:Y:S01]  /*9050*/  IADD3 R0, PT, PT, R0, 0x8, RZ ;  /* 0x0000000800007810 */ /* 0x004fe20007ffe0ff */
[----:B------:R-:W-:Y:S06]  /*9060*/  @P3 BRA `(.L_x_480) ;  /* 0xfffffff8005c3947 */ /* 0x000fec000383ffff */
.L_x_473:
[----:B------:R-:W-:Y:S05]  /*9070*/  BSYNC.RECONVERGENT B4 ;  /* 0x0000000000047941 */ /* 0x000fea0003800200 */
.L_x_472:
[----:B------:R-:W-:Y:S01]  /*9080*/  IADD3 R11, PT, PT, R11, 0x1, RZ ;  /* 0x000000010b0b7810 */ /* 0x000fe20007ffe0ff */
[----:B------:R-:W-:-:S03]  /*9090*/  VIADD R10, R10, 0xffffffff ;  /* 0xffffffff0a0a7836 */ /* 0x000fc60000000000 */
[----:B------:R-:W-:-:S13]  /*90a0*/  ISETP.NE.AND P0, PT, R11, R5, PT ;  /* 0x000000050b00720c */ /* 0x000fda0003f05270 */
[----:B------:R-:W-:Y:S05]  /*90b0*/  @P0 BRA `(.L_x_481) ;  /* 0xfffffff8002c0947 */ /* 0x000fea000383ffff */
[----:B------:R-:W-:Y:S05]  /*90c0*/  BSYNC.RECONVERGENT B3 ;  /* 0x0000000000037941 */ /* 0x000fea0003800200 */
.L_x_471:
        /* <DEDUP_REMOVED lines=8> */
[----:B--2---:R-:W-:-:S02]  /*9150*/  MOV R3, R21 ;  /* 0x0000001500037202 */ /* 0x004fc40000000f00 */
[----:B------:R-:W-:-:S05]  /*9160*/  MOV R2, R20 ;  /* 0x0000001400027202 */ /* 0x000fca0000000f00 */
[----:B------:R-:W-:Y:S05]  /*9170*/  @!P0 BRA `(.L_x_483) ;  /* 0x0000000000e48947 */ /* 0x000fea0003800000 */
[----:B------:R-:W-:Y:S01]  /*9180*/  LOP3.LUT R0, R5, 0xfffffff8, RZ, 0xc0, !PT ;  /* 0xfffffff805007812 */ /* 0x000fe200078ec0ff */
[----:B------:R-:W-:Y:S02]  /*9190*/  HFMA2 R4, -RZ, RZ, 0, 0 ;  /* 0x00000000ff047431 */ /* 0x000fe400000001ff */
[----:B------:R-:W-:Y:S01]  /*91a0*/  VIADD R26, R1, 0x40 ;  /* 0x00000040011a7836 */ /* 0x000fe20000000000 */
[----:B------:R-:W-:Y:S01]  /*91b0*/  MOV R3, R21 ;  /* 0x0000001500037202 */ /* 0x000fe20000000f00 */
[----:B------:R-:W-:Y:S01]  /*91c0*/  IMAD.MOV.U32 R2, RZ, RZ, R20 ;  /* 0x000000ffff027224 */ /* 0x000fe200078e0014 */
[----:B------:R-:W-:-:S07]  /*91d0*/  IADD3 R27, PT, PT, -R0, RZ, RZ ;  /* 0x000000ff001b7210 */ /* 0x000fce0007ffe1ff */
.L_x_484:
[----:B------:R-:W2:Y:S04]  /*91e0*/  LDL.64 R24, [R26+-0x18] ;  /* 0xffffe8001a187983 */ /* 0x000ea80000100a00 */
[----:B------:R-:W3:Y:S04]  /*91f0*/  LDL.128 R16, [R26+-0x10] ;  /* 0xfffff0001a107983 */ /* 0x000ee80000100c00 */
[----:B------:R-:W4:Y:S04]  /*9200*/  LDL.128 R12, [R26] ;  /* 0x000000001a0c7983 */ /* 0x000f280000100c00 */
[----:B------:R-:W5:Y:S01]  /*9210*/  LDL.128 R8, [R26+0x10] ;  /* 0x000010001a087983 */ /* 0x000f620000100c00 */
[----:B------:R-:W-:Y:S01]  /*9220*/  FADD R7, -R20, R2 ;  /* 0x0000000214077221 */ /* 0x000fe20000000100 */
[----:B------:R-:W-:-:S02]  /*9230*/  FADD R22, -R21, R3 ;  /* 0x0000000315167221 */ /* 0x000fc40000000100 */
[----:B------:R1:W5:Y:S01]  /*9240*/  LDL.64 R2, [R26+0x20] ;  /* 0x000020001a027983 */ /* 0x0003620000100a00 */
[----:B------:R-:W-:-:S04]  /*9250*/  IADD3 R27, PT, PT, R27, 0x8, RZ ;  /* 0x000000081b1b7810 */ /* 0x000fc80007ffe0ff */
[----:B------:R-:W-:Y:S01]  /*9260*/  ISETP.NE.AND P0, PT, R27, RZ, PT ;  /* 0x000000ff1b00720c */ /* 0x000fe20003f05270 */
[----:B-1----:R-:W-:Y:S02]  /*9270*/  VIADD R26, R26, 0x40 ;  /* 0x000000401a1a7836 */ /* 0x002fe40000000000 */
        /* <DEDUP_REMOVED lines=12> */
[C---:B----4-:R-:W-:Y:S01]  /*9340*/  FADD R19, -R20.reuse, R12 ;  /* 0x0000000c14137221 */ /* 0x050fe20000000100 */
        /* <DEDUP_REMOVED lines=9> */
[C---:B-----5:R-:W-:Y:S01]  /*93e0*/  FADD R15, -R20.reuse, R8 ;  /* 0x00000008140f7221 */ /* 0x060fe20000000100 */
[----:B------:R-:W-:Y:S01]  /*93f0*/  FADD R4, -R21, R9 ;  /* 0x0000000915047221 */ /* 0x000fe20000000100 */
[----:B------:R-:W-:Y:S01]  /*9400*/  FFMA R14, R19, R12, -R14 ;  /* 0x0000000c130e7223 */ /* 0x000fe2000000080e */
        /* <DEDUP_REMOVED lines=16> */
.L_x_483:
[----:B------:R-:W-:Y:S05]  /*9510*/  BSYNC.RECONVERGENT B0 ;  /* 0x0000000000007941 */ /* 0x000fea0003800200 */
.L_x_482:
[----:B------:R-:W-:Y:S05]  /*9520*/  @!P1 BRA `(.L_x_466) ;  /* 0x0000000000f89947 */ /* 0x000fea0003800000 */
[----:B------:R-:W-:Y:S01]  /*9530*/  ISETP.GE.U32.AND P0, PT, R6, 0x4, PT ;  /* 0x000000040600780c */ /* 0x000fe20003f06070 */
[----:B------:R-:W-:Y:S01]  /*9540*/  BSSY.RECONVERGENT B0, `(.L_x_485) ;  /* 0x000001f000007945 */ /* 0x000fe20003800200 */
[----:B------:R-:W-:-:S04]  /*9550*/  LOP3.LUT R16, R5, 0x3, RZ, 0xc0, !PT ;  /* 0x0000000305107812 */ /* 0x000fc800078ec0ff */
[----:B------:R-:W-:-:S07]  /*9560*/  ISETP.NE.AND P1, PT, R16, RZ, PT ;  /* 0x000000ff1000720c */ /* 0x000fce0003f25270 */
[----:B------:R-:W-:Y:S06]  /*9570*/  @!P0 BRA `(.L_x_486) ;  /* 0x00000000006c8947 */ /* 0x000fec0003800000 */
[----:B------:R-:W-:-:S05]  /*9580*/  LEA R6, R0, R47, 0x3 ;  /* 0x0000002f00067211 */ /* 0x000fca00078e18ff */
[----:B------:R-:W2:Y:S04]  /*9590*/  LDL.64 R12, [R6+0x8] ;  /* 0x00000800060c7983 */ /* 0x000ea80000100a00 */
        /* <DEDUP_REMOVED lines=25> */
.L_x_486:
[----:B------:R-:W-:Y:S05]  /*9730*/  BSYNC.RECONVERGENT B0 ;  /* 0x0000000000007941 */ /* 0x000fea0003800200 */
.L_x_485:
[----:B------:R-:W-:Y:S05]  /*9740*/  @!P1 BRA `(.L_x_466) ;  /* 0x0000000000709947 */ /* 0x000fea0003800000 */
[----:B------:R-:W-:Y:S02]  /*9750*/  ISETP.NE.AND P0, PT, R16, 0x1, PT ;  /* 0x000000011000780c */ /* 0x000fe40003f05270 */
[----:B------:R-:W-:-:S04]  /*9760*/  LOP3.LUT R5, R5, 0x1, RZ, 0xc0, !PT ;  /* 0x0000000105057812 */ /* 0x000fc800078ec0ff */
[----:B------:R-:W-:-:S07]  /*9770*/  ISETP.NE.U32.AND P1, PT, R5, 0x1, PT ;  /* 0x000000010500780c */ /* 0x000fce0003f25070 */
[C---:B------:R-:W-:Y:S01]  /*9780*/  @P0 IMAD R5, R0.reuse, 0x8, R47 ;  /* 0x0000000800050824 */ /* 0x040fe200078e022f */
[----:B------:R-:W-:-:S04]  /*9790*/  @P0 IADD3 R0, PT, PT, R0, 0x2, RZ ;  /* 0x0000000200000810 */ /* 0x000fc80007ffe0ff */
[----:B------:R-:W2:Y:S01]  /*97a0*/  @P0 LDL.128 R12, [R5] ;  /* 0x00000000050c0983 */ /* 0x000ea20000100c00 */
[----:B------:R-:W-:-:S03]  /*97b0*/  @!P1 LEA R8, R0, R47, 0x3 ;  /* 0x0000002f00089211 */ /* 0x000fc600078e18ff */
[----:B------:R-:W3:Y:S04]  /*97c0*/  @P0 LDL.64 R16, [R5+0x10] ;  /* 0x0000100005100983 */ /* 0x000ee80000100a00 */
[----:B------:R-:W4:Y:S01]  /*97d0*/  @!P1 LDL.128 R8, [R8] ;  /* 0x0000000008089983 */ /* 0x000f220000100c00 */
[C---:B--2---:R-:W-:Y:S01]  /*97e0*/  @P0 FADD R2, -R21.reuse, R13 ;  /* 0x0000000d15020221 */ /* 0x044fe20000000100 */
[C---:B------:R-:W-:Y:S01]  /*97f0*/  @P0 FADD R7, -R20.reuse, R14 ;  /* 0x0000000e14070221 */ /* 0x040fe20000000100 */
[----:B------:R-:W-:Y:S01]  /*9800*/  @P0 FADD R6, -R21, R15 ;  /* 0x0000000f15060221 */ /* 0x000fe20000000100 */
[C---:B------:R-:W-:Y:S01]  /*9810*/  @P0 FADD R0, -R20.reuse, R12 ;  /* 0x0000000c14000221 */ /* 0x040fe20000000100 */
[----:B---3--:R-:W-:Y:S01]  /*9820*/  @P0 FADD R13, -R20, R16 ;  /* 0x00000010140d0221 */ /* 0x008fe20000000100 */
[----:B------:R-:W-:Y:S01]  /*9830*/  @P0 FMUL R3, R7, R2 ;  /* 0x0000000207030220 */ /* 0x000fe20000400000 */
[----:B------:R-:W-:-:S02]  /*9840*/  @P0 FADD R12, -R21, R17 ;  /* 0x00000011150c0221 */ /* 0x000fc40000000100 */
[C---:B------:R-:W-:Y:S01]  /*9850*/  @P0 FMUL R2, R6.reuse, R13 ;  /* 0x0000000d06020220 */ /* 0x040fe20000400000 */
[----:B------:R-:W-:Y:S01]  /*9860*/  @P0 FFMA R3, R6, R0, -R3 ;  /* 0x0000000006030223 */ /* 0x000fe20000000803 */
[C---:B----4-:R-:W-:Y:S01]  /*9870*/  @!P1 FADD R10, -R20.reuse, R10 ;  /* 0x0000000a140a9221 */ /* 0x050fe20000000100 */
[----:B------:R-:W-:Y:S01]  /*9880*/  @!P1 FADD R9, -R21, R9 ;  /* 0x0000000915099221 */ /* 0x000fe20000000100 */
        /* <DEDUP_REMOVED lines=8> */
.L_x_466:
[----:B------:R-:W-:Y:S05]  /*9910*/  BSYNC.RECONVERGENT B2 ;  /* 0x0000000000027941 */ /* 0x000fea0003800200 */
.L_x_465:
[----:B------:R-:W1:Y:S01]  /*9920*/  S2R R6, SR_CTAID.X ;  /* 0x0000000000067919 */ /* 0x000e620000002500 */
[----:B------:R-:W2:Y:S01]  /*9930*/  LDC.64 R2, c[0x0][0x3a0] ;  /* 0x0000e800ff027b82 */ /* 0x000ea20000000a00 */
[----:B------:R-:W3:Y:S01]  /*9940*/  LDCU UR4, c[0x0][0x390] ;  /* 0x00007200ff0477ac */ /* 0x000ee20008000800 */
[----:B------:R-:W1:Y:S01]  /*9950*/  S2R R7, SR_TID.X ;  /* 0x0000000000077919 */ /* 0x000e620000002100 */
[----:B------:R-:W4:Y:S01]  /*9960*/  S2R R0, SR_CTAID.Y ;  /* 0x0000000000007919 */ /* 0x000f220000002600 */
[----:B------:R-:W4:Y:S01]  /*9970*/  S2R R5, SR_TID.Y ;  /* 0x0000000000057919 */ /* 0x000f220000002200 */
[----:B-1----:R-:W-:Y:S01]  /*9980*/  LEA R7, R6, R7, 0x4 ;  /* 0x0000000706077211 */ /* 0x002fe200078e20ff */
[----:B----4-:R-:W-:Y:S02]  /*9990*/  IMAD R0, R0, 0x10, R5 ;  /* 0x0000001000007824 */ /* 0x010fe400078e0205 */
[----:B------:R-:W-:Y:S02]  /*99a0*/  FMUL R5, |R4|, 0.5 ;  /* 0x3f00000004057820 */ /* 0x000fe40000400200 */
[----:B---3--:R-:W-:-:S04]  /*99b0*/  IMAD R7, R0, UR4, R7 ;  /* 0x0000000400077c24 */ /* 0x008fc8000f8e0207 */
[----:B--2---:R-:W-:-:S05]  /*99c0*/  IMAD.WIDE R2, R7, 0x4, R2 ;  /* 0x0000000407027825 */ /* 0x004fca00078e0202 */
[----:B------:R-:W-:Y:S01]  /*99d0*/  STG.E desc[UR6][R2.64], R5 ;  /* 0x0000000502007986 */ /* 0x000fe2000c101906 */
[----:B------:R-:W-:Y:S05]  /*99e0*/  EXIT ;  /* 0x000000000000794d */ /* 0x000fea0003800000 */
        .weak           $__internal_3_$__cuda_sm3x_div_rn_noftz_f32_slowpath
        .type           $__internal_3_$__cuda_sm3x_div_rn_noftz_f32_slowpath,@function
        .size           $__internal_3_$__cuda_sm3x_div_rn_noftz_f32_slowpath,(.L_x_502 - $__internal_3_$__cuda_sm3x_div_rn_noftz_f32_slowpath)
$__internal_3_$__cuda_sm3x_div_rn_noftz_f32_slowpath:
[----:B------:R-:W-:Y:S01]  /*99f0*/  SHF.R.U32.HI R45, RZ, 0x17, R63 ;  /* 0x00000017ff2d7819 */ /* 0x000fe2000001163f */
[----:B------:R-:W-:Y:S01]  /*9a00*/  BSSY.RECONVERGENT B0, `(.L_x_487) ;  /* 0x0000064000007945 */ /* 0x000fe20003800200 */
[----:B------:R-:W-:Y:S02]  /*9a10*/  SHF.R.U32.HI R56, RZ, 0x17, R24 ;  /* 0x00000017ff387819 */ /* 0x000fe40000011618 */
[----:B------:R-:W-:Y:S02]  /*9a20*/  LOP3.LUT R45, R45, 0xff, RZ, 0xc0, !PT ;  /* 0x000000ff2d2d7812 */ /* 0x000fe400078ec0ff */
[----:B------:R-:W-:Y:S02]  /*9a30*/  LOP3.LUT R56, R56, 0xff, RZ, 0xc0, !PT ;  /* 0x000000ff38387812 */ /* 0x000fe400078ec0ff */
[----:B------:R-:W-:Y:S02]  /*9a40*/  IADD3 R58, PT, PT, R45, -0x1, RZ ;  /* 0xffffffff2d3a7810 */ /* 0x000fe40007ffe0ff */
[----:B------:R-:W-:Y:S01]  /*9a50*/  MOV R61, R63 ;  /* 0x0000003f003d7202 */ /* 0x000fe20000000f00 */
        /* <DEDUP_REMOVED lines=23> */
[----:B------:R-:W-:Y:S01]  /*9bd0*/  @P0 IMAD.MOV.U32 R62, RZ, RZ, RZ ;  /* 0x000000ffff3e0224 */ /* 0x000fe200078e00ff */
[----:B------:R-:W-:Y:S01]  /*9be0*/  @!P0 MOV R62, 0xffffffc0 ;  /* 0xffffffc0003e8802 */ /* 0x000fe20000000f00 */
[----:B------:R-:W-:Y:S01]  /*9bf0*/  @!P0 FFMA R24, R24, 1.84467440737095516160e+19, RZ ;  /* 0x5f80000018188823 */ /* 0x000fe200000000ff */
[----:B------:R-:W-:Y:S02]  /*9c00*/  @!P1 FFMA R61, R63, 1.84467440737095516160e+19, RZ ;  /* 0x5f8000003f3d9823 */ /* 0x000fe400000000ff */
[----:B------:R-:W-:-:S07]  /*9c10*/  @!P1 IADD3 R62, PT, PT, R62, 0x40, RZ ;  /* 0x000000403e3e9810 */ /* 0x000fce0007ffe0ff */
.L_x_488:
[----:B------:R-:W-:Y:S01]  /*9c20*/  LEA R60, R45, 0xc0800000, 0x17 ;  /* 0xc08000002d3c7811 */ /* 0x000fe200078eb8ff */
[----:B------:R-:W-:Y:S01]  /*9c30*/  BSSY.RECONVERGENT B1, `(.L_x_493) ;  /* 0x0000036000017945 */ /* 0x000fe20003800200 */
[----:B------:R-:W-:-:S03]  /*9c40*/  IADD3 R69, PT, PT, R56, -0x7f, RZ ;  /* 0xffffff8138457810 */ /* 0x000fc60007ffe0ff */
[----:B------:R-:W-:-:S04]  /*9c50*/  IMAD.IADD R60, R61, 0x1, -R60 ;  /* 0x000000013d3c7824 */ /* 0x000fc800078e0a3c */
[----:B------:R-:W0:Y:S01]  /*9c60*/  MUFU.RCP R58, R60 ;  /* 0x0000003c003a7308 */ /* 0x000e220000001000 */
[----:B------:R-:W-:-:S04]  /*9c70*/  FADD.FTZ R61, -R60, -RZ ;  /* 0x800000ff3c3d7221 */ /* 0x000fc80000010100 */
[----:B0-----:R-:W-:-:S04]  /*9c80*/  FFMA R56, R58, R61, 1 ;  /* 0x3f8000003a387423 */ /* 0x001fc8000000003d */
[----:B------:R-:W-:Y:S01]  /*9c90*/  FFMA R56, R58, R56, R58 ;  /* 0x000000383a387223 */ /* 0x000fe2000000003a */
[C---:B------:R-:W-:Y:S01]  /*9ca0*/  IMAD R58, R69.reuse, -0x800000, R24 ;  /* 0xff800000453a7824 */ /* 0x040fe200078e0218 */
[----:B------:R-:W-:-:S03]  /*9cb0*/  IADD3 R69, PT, PT, R69, 0x7f, -R45 ;  /* 0x0000007f45457810 */ /* 0x000fc60007ffe82d */
[----:B------:R-:W-:-:S04]  /*9cc0*/  FFMA R24, R58, R56, RZ ;  /* 0x000000383a187223 */ /* 0x000fc800000000ff */
[----:B------:R-:W-:-:S04]  /*9cd0*/  FFMA R45, R61, R24, R58 ;  /* 0x000000183d2d7223 */ /* 0x000fc8000000003a */
[----:B------:R-:W-:-:S04]  /*9ce0*/  FFMA R24, R56, R45, R24 ;  /* 0x0000002d38187223 */ /* 0x000fc80000000018 */
[----:B------:R-:W-:Y:S01]  /*9cf0*/  FFMA R45, R61, R24, R58 ;  /* 0x000000183d2d7223 */ /* 0x000fe2000000003a */
[----:B------:R-:W-:-:S03]  /*9d00*/  IADD3 R61, PT, PT, R69, R62, RZ ;  /* 0x0000003e453d7210 */ /* 0x000fc60007ffe0ff */
[----:B------:R-:W-:-:S05]  /*9d10*/  FFMA R62, R56, R45, R24 ;  /* 0x0000002d383e7223 */ /* 0x000fca0000000018 */
[----:B------:R-:W-:-:S04]  /*9d20*/  SHF.R.U32.HI R58, RZ, 0x17, R62 ;  /* 0x00000017ff3a7819 */ /* 0x000fc8000001163e */
[----:B------:R-:W-:-:S05]  /*9d30*/  LOP3.LUT R58, R58, 0xff, RZ, 0xc0, !PT ;  /* 0x000000ff3a3a7812 */ /* 0x000fca00078ec0ff */
[----:B------:R-:W-:-:S05]  /*9d40*/  IMAD.IADD R58, R58, 0x1, R61 ;  /* 0x000000013a3a7824 */ /* 0x000fca00078e023d */
[----:B------:R-:W-:-:S04]  /*9d50*/  IADD3 R60, PT, PT, R58, -0x1, RZ ;  /* 0xffffffff3a3c7810 */ /* 0x000fc80007ffe0ff */
        /* <DEDUP_REMOVED lines=31> */
.L_x_495:
[----:B------:R-:W-:-:S04]  /*9f50*/  LOP3.LUT R62, R62, 0x80000000, RZ, 0xc0, !PT ;  /* 0x800000003e3e7812 */ /* 0x000fc800078ec0ff */
[----:B------:R-:W-:Y:S01]  /*9f60*/  LOP3.LUT R62, R62, 0x7f800000, RZ, 0xfc, !PT ;  /* 0x7f8000003e3e7812 */ /* 0x000fe200078efcff */
[----:B------:R-:W-:Y:S06]  /*9f70*/  BRA `(.L_x_496) ;  /* 0x0000000000047947 */ /* 0x000fec0003800000 */
.L_x_494:
[----:B------:R-:W-:-:S07]  /*9f80*/  LEA R62, R61, R62, 0x17 ;  /* 0x0000003e3d3e7211 */ /* 0x000fce00078eb8ff */
.L_x_496:
[----:B------:R-:W-:Y:S05]  /*9f90*/  BSYNC.RECONVERGENT B1 ;  /* 0x0000000000017941 */ /* 0x000fea0003800200 */
.L_x_493:
[----:B------:R-:W-:Y:S01]  /*9fa0*/  IMAD.MOV.U32 R24, RZ, RZ, R62 ;  /* 0x000000ffff187224 */ /* 0x000fe200078e003e */
[----:B------:R-:W-:Y:S06]  /*9fb0*/  BRA `(.L_x_497) ;  /* 0x0000000000207947 */ /* 0x000fec0003800000 */
.L_x_492:
[----:B------:R-:W-:-:S04]  /*9fc0*/  LOP3.LUT R24, R61, 0x80000000, R24, 0x48, !PT ;  /* 0x800000003d187812 */ /* 0x000fc800078e4818 */
[----:B------:R-:W-:Y:S01]  /*9fd0*/  LOP3.LUT R24, R24, 0x7f800000, RZ, 0xfc, !PT ;  /* 0x7f80000018187812 */ /* 0x000fe200078efcff */
[----:B------:R-:W-:Y:S06]  /*9fe0*/  BRA `(.L_x_497) ;  /* 0x0000000000147947 */ /* 0x000fec0003800000 */
.L_x_491:
[----:B------:R-:W-:Y:S01]  /*9ff0*/  LOP3.LUT R24, R61, 0x80000000, R24, 0x48, !PT ;  /* 0x800000003d187812 */ /* 0x000fe200078e4818 */
[----:B------:R-:W-:Y:S06]  /*a000*/  BRA `(.L_x_497) ;  /* 0x00000000000c7947 */ /* 0x000fec0003800000 */
.L_x_490:
[----:B------:R-:W0:Y:S01]  /*a010*/  MUFU.RSQ R24, -QNAN ;  /* 0xffc0000000187908 */ /* 0x000e220000001400 */
[----:B------:R-:W-:Y:S05]  /*a020*/  BRA `(.L_x_497) ;  /* 0x0000000000047947 */ /* 0x000fea0003800000 */
.L_x_489:
[----:B------:R-:W-:-:S07]  /*a030*/  FADD.FTZ R24, R24, R63 ;  /* 0x0000003f18187221 */ /* 0x000fce0000010000 */
.L_x_497:
[----:B------:R-:W-:Y:S05]  /*a040*/  BSYNC.RECONVERGENT B0 ;  /* 0x0000000000007941 */ /* 0x000fea0003800200 */
.L_x_487:
[----:B------:R-:W-:Y:S01]  /*a050*/  HFMA2 R61, -RZ, RZ, 0, 0 ;  /* 0x00000000ff3d7431 */ /* 0x000fe200000001ff */
[----:B------:R-:W-:-:S04]  /*a060*/  MOV R60, R54 ;  /* 0x00000036003c7202 */ /* 0x000fc80000000f00 */
[----:B0-----:R-:W-:Y:S05]  /*a070*/  RET.REL.NODEC R60 `(_Z20boxes_overlap_kerneliPKfiS0_Pf) ;  /* 0xffffff5c3ce07950 */ /* 0x001fea0003c3ffff */
.L_x_498:
        /* <DEDUP_REMOVED lines=16> */
.L_x_502:


//--------------------- .nv.global.init           --------------------------
	.section	.nv.global.init,"aw",@progbits
	.align	4
.nv.global.init:
	.type		EPS,@object
	.size		EPS,(__cudart_i2opi_f - EPS)
EPS:
        /*0000*/ 	.byte	0x77, 0xcc, 0x2b, 0x32
	.type		__cudart_i2opi_f,@object
	.size		__cudart_i2opi_f,(.L_1 - __cudart_i2opi_f)
__cudart_i2opi_f:
        /*0004*/ 	.byte	0x41, 0x90, 0x43, 0x3c, 0x99, 0x95, 0x62, 0xdb, 0xc0, 0xdd, 0x34, 0xf5, 0xd1, 0x57, 0x27, 0xfc
        /*0014*/ 	.byte	0x29, 0x15, 0x44, 0x4e, 0x6e, 0x83, 0xf9, 0xa2
.L_1:


//--------------------- .nv.shared._Z17nms_normal_kernelifPKfPy --------------------------
	.section	.nv.shared._Z17nms_normal_kernelifPKfPy,"aw",@nobits
	.sectionflags	@""
	.align	4
.nv.shared._Z17nms_normal_kernelifPKfPy:
	.zero		2304


//--------------------- .nv.shared.reserved.0     --------------------------
	.section	.nv.shared.reserved.0,"aw",@nobits
	.weak		__nv_reservedSMEM_offset_0_alias
	.size		__nv_reservedSMEM_offset_0_alias, 0, 64
	.other		__nv_reservedSMEM_offset_0_alias,@"STO_CUDA_RESERVED_SHARED STV_DEFAULT"
__nv_reservedSMEM_offset_0_alias:
	.zero		0
	.zero		64


//--------------------- .nv.shared._Z10nms_kernelifPKfPy --------------------------
	.section	.nv.shared._Z10nms_kernelifPKfPy,"aw",@nobits
	.sectionflags	@""
	.align	4
.nv.shared._Z10nms_kernelifPKfPy:
	.zero		2304


//--------------------- .nv.constant0._Z17nms_normal_kernelifPKfPy --------------------------
	.section	.nv.constant0._Z17nms_normal_kernelifPKfPy,"a",@progbits
	.sectionflags	@""
	.align	4
.nv.constant0._Z17nms_normal_kernelifPKfPy:
	.zero		920


//--------------------- .nv.constant0._Z10nms_kernelifPKfPy --------------------------
	.section	.nv.constant0._Z10nms_kernelifPKfPy,"a",@progbits
	.sectionflags	@""
	.align	4
.nv.constant0._Z10nms_kernelifPKfPy:
	.zero		920


//--------------------- .nv.constant0._Z20boxes_iou_bev_kerneliPKfiS0_Pf --------------------------
	.section	.nv.constant0._Z20boxes_iou_bev_kerneliPKfiS0_Pf,"a",@progbits
	.sectionflags	@""
	.align	4
.nv.constant0._Z20boxes_iou_bev_kerneliPKfiS0_Pf:
	.zero		936


//--------------------- .nv.constant0._Z20boxes_overlap_kerneliPKfiS0_Pf --------------------------
	.section	.nv.constant0._Z20boxes_overlap_kerneliPKfiS0_Pf,"a",@progbits
	.sectionflags	@""
	.align	4
.nv.constant0._Z20boxes_overlap_kerneliPKfiS0_Pf:
	.zero		936


//--------------------- SYMBOLS --------------------------

	.type		.nv.reservedSmem.offset0,@object
	.size		.nv.reservedSmem.offset0,0x4
	.type		.nv.reservedSmem.cap,@object
	.size		.nv.reservedSmem.cap,0x4
